//
// Generated by NVIDIA NVVM Compiler
//
// Compiler Build ID: CL-36424714
// Cuda compilation tools, release 13.0, V13.0.88
// Based on NVVM 20.0.0
//

.version 9.0
.target sm_100
.address_size 64

	// .globl	_Z30flash_attention_forward_kernelIfEvPKT_S2_S2_PS0_iiiibf
.extern .shared .align 16 .b8 smem[];

.visible .entry _Z30flash_attention_forward_kernelIfEvPKT_S2_S2_PS0_iiiibf(
	.param .u64 .ptr .align 1 _Z30flash_attention_forward_kernelIfEvPKT_S2_S2_PS0_iiiibf_param_0,
	.param .u64 .ptr .align 1 _Z30flash_attention_forward_kernelIfEvPKT_S2_S2_PS0_iiiibf_param_1,
	.param .u64 .ptr .align 1 _Z30flash_attention_forward_kernelIfEvPKT_S2_S2_PS0_iiiibf_param_2,
	.param .u64 .ptr .align 1 _Z30flash_attention_forward_kernelIfEvPKT_S2_S2_PS0_iiiibf_param_3,
	.param .u32 _Z30flash_attention_forward_kernelIfEvPKT_S2_S2_PS0_iiiibf_param_4,
	.param .u32 _Z30flash_attention_forward_kernelIfEvPKT_S2_S2_PS0_iiiibf_param_5,
	.param .u32 _Z30flash_attention_forward_kernelIfEvPKT_S2_S2_PS0_iiiibf_param_6,
	.param .u32 _Z30flash_attention_forward_kernelIfEvPKT_S2_S2_PS0_iiiibf_param_7,
	.param .u8 _Z30flash_attention_forward_kernelIfEvPKT_S2_S2_PS0_iiiibf_param_8,
	.param .f32 _Z30flash_attention_forward_kernelIfEvPKT_S2_S2_PS0_iiiibf_param_9
)
{
	.reg .pred 	%p<159>;
	.reg .b16 	%rs<2>;
	.reg .b32 	%r<687>;
	.reg .b32 	%f<310>;
	.reg .b64 	%rd<85>;

	ld.param.u64 	%rd6, [_Z30flash_attention_forward_kernelIfEvPKT_S2_S2_PS0_iiiibf_param_0];
	ld.param.u64 	%rd7, [_Z30flash_attention_forward_kernelIfEvPKT_S2_S2_PS0_iiiibf_param_1];
	ld.param.u64 	%rd8, [_Z30flash_attention_forward_kernelIfEvPKT_S2_S2_PS0_iiiibf_param_2];
	ld.param.u64 	%rd9, [_Z30flash_attention_forward_kernelIfEvPKT_S2_S2_PS0_iiiibf_param_3];
	ld.param.u32 	%r215, [_Z30flash_attention_forward_kernelIfEvPKT_S2_S2_PS0_iiiibf_param_4];
	ld.param.u32 	%r212, [_Z30flash_attention_forward_kernelIfEvPKT_S2_S2_PS0_iiiibf_param_5];
	ld.param.u32 	%r213, [_Z30flash_attention_forward_kernelIfEvPKT_S2_S2_PS0_iiiibf_param_6];
	ld.param.u32 	%r214, [_Z30flash_attention_forward_kernelIfEvPKT_S2_S2_PS0_iiiibf_param_7];
	ld.param.s8 	%rs1, [_Z30flash_attention_forward_kernelIfEvPKT_S2_S2_PS0_iiiibf_param_8];
	ld.param.f32 	%f56, [_Z30flash_attention_forward_kernelIfEvPKT_S2_S2_PS0_iiiibf_param_9];
	cvta.to.global.u64 	%rd1, %rd6;
	cvta.to.global.u64 	%rd2, %rd8;
	cvta.to.global.u64 	%rd3, %rd7;
	cvta.to.global.u64 	%rd4, %rd9;
	mov.u32 	%r1, %ctaid.x;
	mov.u32 	%r2, %ctaid.y;
	mov.u32 	%r3, %ctaid.z;
	setp.ge.s32 	%p1, %r1, %r215;
	setp.ge.s32 	%p2, %r2, %r212;
	or.pred  	%p3, %p1, %p2;
	@%p3 bra 	$L__BB0_51;
	add.s32 	%r216, %r213, 31;
	shr.s32 	%r217, %r216, 31;
	shr.u32 	%r218, %r217, 27;
	add.s32 	%r219, %r216, %r218;
	shr.s32 	%r4, %r219, 5;
	setp.ge.s32 	%p4, %r3, %r4;
	@%p4 bra 	$L__BB0_51;
	mad.lo.s32 	%r220, %r212, %r1, %r2;
	mul.lo.s32 	%r221, %r220, %r213;
	mul.lo.s32 	%r222, %r221, %r214;
	cvt.s64.s32 	%rd5, %r222;
	shl.b32 	%r5, %r214, 7;
	mov.u32 	%r223, smem;
	add.s32 	%r6, %r223, %r5;
	add.s32 	%r7, %r6, %r5;
	add.s32 	%r8, %r7, %r5;
	mov.u32 	%r663, %tid.x;
	mov.u32 	%r10, %ntid.x;
	shl.b32 	%r11, %r3, 5;
	add.s32 	%r224, %r11, 32;
	min.s32 	%r12, %r224, %r213;
	sub.s32 	%r13, %r12, %r11;
	add.s32 	%r14, %r8, %r5;
	setp.gt.u32 	%p5, %r663, 31;
	@%p5 bra 	$L__BB0_7;
	add.s32 	%r225, %r663, %r10;
	max.u32 	%r226, %r225, 32;
	setp.lt.u32 	%p6, %r225, 32;
	selp.u32 	%r227, 1, 0, %p6;
	add.s32 	%r228, %r225, %r227;
	sub.s32 	%r229, %r226, %r228;
	div.u32 	%r230, %r229, %r10;
	add.s32 	%r15, %r230, %r227;
	and.b32  	%r231, %r15, 3;
	setp.eq.s32 	%p7, %r231, 3;
	mov.u32 	%r651, %r663;
	@%p7 bra 	$L__BB0_6;
	add.s32 	%r233, %r15, 1;
	and.b32  	%r16, %r233, 3;
	mov.b32 	%r650, 0;
	mov.u32 	%r651, %r663;
$L__BB0_5:
	.pragma "nounroll";
	shl.b32 	%r234, %r651, 2;
	add.s32 	%r235, %r14, %r234;
	mov.b32 	%r236, -8388608;
	st.shared.u32 	[%r235+4224], %r236;
	mov.b32 	%r237, 0;
	st.shared.u32 	[%r235+4352], %r237;
	add.s32 	%r651, %r651, %r10;
	add.s32 	%r650, %r650, 1;
	setp.ne.s32 	%p8, %r650, %r16;
	@%p8 bra 	$L__BB0_5;
$L__BB0_6:
	setp.lt.u32 	%p9, %r15, 3;
	@%p9 bra 	$L__BB0_7;
	bra.uni 	$L__BB0_165;
$L__BB0_7:
	shl.b32 	%r22, %r214, 5;
	setp.ge.s32 	%p11, %r663, %r22;
	@%p11 bra 	$L__BB0_13;
	add.s32 	%r246, %r663, %r10;
	max.u32 	%r247, %r22, %r246;
	setp.lt.u32 	%p12, %r246, %r22;
	selp.u32 	%r248, 1, 0, %p12;
	add.s32 	%r249, %r246, %r248;
	sub.s32 	%r250, %r247, %r249;
	div.u32 	%r251, %r250, %r10;
	add.s32 	%r23, %r251, %r248;
	and.b32  	%r252, %r23, 3;
	setp.eq.s32 	%p13, %r252, 3;
	mov.u32 	%r654, %r663;
	@%p13 bra 	$L__BB0_11;
	add.s32 	%r254, %r23, 1;
	and.b32  	%r24, %r254, 3;
	mov.b32 	%r653, 0;
	mov.u32 	%r654, %r663;
$L__BB0_10:
	.pragma "nounroll";
	shl.b32 	%r255, %r654, 2;
	add.s32 	%r256, %r8, %r255;
	mov.b32 	%r257, 0;
	st.shared.u32 	[%r256+4224], %r257;
	add.s32 	%r654, %r654, %r10;
	add.s32 	%r653, %r653, 1;
	setp.ne.s32 	%p14, %r653, %r24;
	@%p14 bra 	$L__BB0_10;
$L__BB0_11:
	setp.lt.u32 	%p15, %r23, 3;
	@%p15 bra 	$L__BB0_13;
$L__BB0_12:
	shl.b32 	%r258, %r654, 2;
	add.s32 	%r259, %r8, %r258;
	mov.b32 	%r260, 0;
	st.shared.u32 	[%r259+4224], %r260;
	shl.b32 	%r261, %r10, 2;
	add.s32 	%r262, %r259, %r261;
	st.shared.u32 	[%r262+4224], %r260;
	add.s32 	%r263, %r262, %r261;
	st.shared.u32 	[%r263+4224], %r260;
	add.s32 	%r264, %r263, %r261;
	st.shared.u32 	[%r264+4224], %r260;
	add.s32 	%r654, %r261, %r654;
	setp.lt.s32 	%p16, %r654, %r22;
	@%p16 bra 	$L__BB0_12;
$L__BB0_13:
	setp.ge.s32 	%p17, %r663, %r22;
	bar.sync 	0;
	@%p17 bra 	$L__BB0_29;
	add.s32 	%r265, %r663, %r10;
	max.u32 	%r266, %r22, %r265;
	setp.lt.u32 	%p18, %r265, %r22;
	selp.u32 	%r267, 1, 0, %p18;
	add.s32 	%r268, %r265, %r267;
	sub.s32 	%r269, %r266, %r268;
	div.u32 	%r270, %r269, %r10;
	add.s32 	%r34, %r270, %r267;
	and.b32  	%r271, %r34, 3;
	setp.eq.s32 	%p19, %r271, 3;
	mov.u32 	%r659, %r663;
	@%p19 bra 	$L__BB0_19;
	add.s32 	%r273, %r34, 1;
	and.b32  	%r35, %r273, 3;
	mov.b32 	%r658, 0;
	mov.u32 	%r659, %r663;
$L__BB0_16:
	.pragma "nounroll";
	div.s32 	%r38, %r659, %r214;
	mul.lo.s32 	%r274, %r38, %r214;
	sub.s32 	%r39, %r659, %r274;
	add.s32 	%r40, %r38, %r11;
	setp.ge.s32 	%p20, %r40, %r12;
	mov.f32 	%f281, 0f00000000;
	@%p20 bra 	$L__BB0_18;
	mad.lo.s32 	%r275, %r40, %r214, %r39;
	cvt.s64.s32 	%rd10, %r275;
	add.s64 	%rd11, %rd10, %rd5;
	shl.b64 	%rd12, %rd11, 2;
	add.s64 	%rd13, %rd1, %rd12;
	ld.global.f32 	%f281, [%rd13];
$L__BB0_18:
	mad.lo.s32 	%r276, %r38, %r214, %r39;
	shl.b32 	%r277, %r276, 2;
	add.s32 	%r279, %r223, %r277;
	st.shared.f32 	[%r279], %f281;
	add.s32 	%r659, %r659, %r10;
	add.s32 	%r658, %r658, 1;
	setp.ne.s32 	%p21, %r658, %r35;
	@%p21 bra 	$L__BB0_16;
$L__BB0_19:
	setp.lt.u32 	%p22, %r34, 3;
	@%p22 bra 	$L__BB0_29;
$L__BB0_20:
	div.s32 	%r45, %r659, %r214;
	mul.lo.s32 	%r280, %r45, %r214;
	sub.s32 	%r46, %r659, %r280;
	add.s32 	%r47, %r45, %r11;
	setp.ge.s32 	%p23, %r47, %r12;
	mov.f32 	%f282, 0f00000000;
	@%p23 bra 	$L__BB0_22;
	mad.lo.s32 	%r281, %r47, %r214, %r46;
	cvt.s64.s32 	%rd14, %r281;
	add.s64 	%rd15, %rd14, %rd5;
	shl.b64 	%rd16, %rd15, 2;
	add.s64 	%rd17, %rd1, %rd16;
	ld.global.f32 	%f282, [%rd17];
$L__BB0_22:
	mad.lo.s32 	%r282, %r45, %r214, %r46;
	shl.b32 	%r283, %r282, 2;
	add.s32 	%r285, %r223, %r283;
	st.shared.f32 	[%r285], %f282;
	add.s32 	%r48, %r659, %r10;
	div.s32 	%r49, %r48, %r214;
	mul.lo.s32 	%r286, %r49, %r214;
	sub.s32 	%r50, %r48, %r286;
	add.s32 	%r51, %r49, %r11;
	setp.ge.s32 	%p24, %r51, %r12;
	mov.f32 	%f283, 0f00000000;
	@%p24 bra 	$L__BB0_24;
	mad.lo.s32 	%r287, %r51, %r214, %r50;
	cvt.s64.s32 	%rd18, %r287;
	add.s64 	%rd19, %rd18, %rd5;
	shl.b64 	%rd20, %rd19, 2;
	add.s64 	%rd21, %rd1, %rd20;
	ld.global.f32 	%f283, [%rd21];
$L__BB0_24:
	mad.lo.s32 	%r288, %r49, %r214, %r50;
	shl.b32 	%r289, %r288, 2;
	add.s32 	%r291, %r223, %r289;
	st.shared.f32 	[%r291], %f283;
	add.s32 	%r52, %r48, %r10;
	div.s32 	%r53, %r52, %r214;
	mul.lo.s32 	%r292, %r53, %r214;
	sub.s32 	%r54, %r52, %r292;
	add.s32 	%r55, %r53, %r11;
	setp.ge.s32 	%p25, %r55, %r12;
	mov.f32 	%f284, 0f00000000;
	@%p25 bra 	$L__BB0_26;
	mad.lo.s32 	%r293, %r55, %r214, %r54;
	cvt.s64.s32 	%rd22, %r293;
	add.s64 	%rd23, %rd22, %rd5;
	shl.b64 	%rd24, %rd23, 2;
	add.s64 	%rd25, %rd1, %rd24;
	ld.global.f32 	%f284, [%rd25];
$L__BB0_26:
	mad.lo.s32 	%r294, %r53, %r214, %r54;
	shl.b32 	%r295, %r294, 2;
	add.s32 	%r297, %r223, %r295;
	st.shared.f32 	[%r297], %f284;
	add.s32 	%r56, %r52, %r10;
	div.s32 	%r57, %r56, %r214;
	mul.lo.s32 	%r298, %r57, %r214;
	sub.s32 	%r58, %r56, %r298;
	add.s32 	%r59, %r57, %r11;
	setp.ge.s32 	%p26, %r59, %r12;
	mov.f32 	%f285, 0f00000000;
	@%p26 bra 	$L__BB0_28;
	mad.lo.s32 	%r299, %r59, %r214, %r58;
	cvt.s64.s32 	%rd26, %r299;
	add.s64 	%rd27, %rd26, %rd5;
	shl.b64 	%rd28, %rd27, 2;
	add.s64 	%rd29, %rd1, %rd28;
	ld.global.f32 	%f285, [%rd29];
$L__BB0_28:
	mad.lo.s32 	%r300, %r57, %r214, %r58;
	shl.b32 	%r301, %r300, 2;
	add.s32 	%r303, %r223, %r301;
	st.shared.f32 	[%r303], %f285;
	add.s32 	%r659, %r56, %r10;
	setp.lt.s32 	%p27, %r659, %r22;
	@%p27 bra 	$L__BB0_20;
$L__BB0_29:
	bar.sync 	0;
	setp.lt.s32 	%p28, %r213, 1;
	@%p28 bra 	$L__BB0_35;
	and.b32  	%r61, %r663, 31;
	add.s32 	%r305, %r10, 31;
	shr.u32 	%r62, %r305, 5;
	shr.u32 	%r306, %r663, 3;
	and.b32  	%r307, %r306, 124;
	add.s32 	%r63, %r8, %r307;
	shl.b32 	%r308, %r663, 2;
	and.b32  	%r309, %r308, 124;
	add.s32 	%r64, %r8, %r309;
	max.s32 	%r65, %r4, 1;
	add.s32 	%r66, %r663, %r10;
	max.s32 	%r310, %r22, %r66;
	setp.lt.s32 	%p29, %r66, %r22;
	selp.u32 	%r311, 1, 0, %p29;
	add.s32 	%r312, %r66, %r311;
	sub.s32 	%r313, %r310, %r312;
	div.u32 	%r314, %r313, %r10;
	add.s32 	%r67, %r314, %r311;
	max.u32 	%r315, %r66, 1024;
	setp.lt.u32 	%p30, %r66, 1024;
	selp.u32 	%r316, 1, 0, %p30;
	add.s32 	%r317, %r66, %r316;
	sub.s32 	%r318, %r315, %r317;
	div.u32 	%r319, %r318, %r10;
	add.s32 	%r68, %r319, %r316;
	add.s32 	%r69, %r214, -1;
	and.b32  	%r70, %r214, 7;
	and.b32  	%r71, %r214, 3;
	add.s32 	%r72, %r66, %r10;
	add.s32 	%r73, %r72, %r10;
	and.b32  	%r74, %r68, 3;
	mul.f32 	%f11, %f56, 0f00000000;
	and.b32  	%r75, %r66, 31;
	and.b32  	%r76, %r72, 31;
	shl.b32 	%r320, %r72, 2;
	and.b32  	%r321, %r320, 4092;
	add.s32 	%r77, %r8, %r321;
	and.b32  	%r78, %r214, 2147483640;
	and.b32  	%r79, %r214, 1;
	mov.b32 	%r664, 0;
$L__BB0_31:
	setp.ge.s32 	%p31, %r663, %r22;
	shl.b32 	%r92, %r664, 5;
	add.s32 	%r322, %r92, 32;
	min.s32 	%r93, %r213, %r322;
	and.b32  	%r94, %r93, 7;
	sub.s32 	%r95, %r93, %r92;
	@%p31 bra 	$L__BB0_75;
	and.b32  	%r96, %r67, 3;
	setp.eq.s32 	%p32, %r96, 3;
	mov.u32 	%r665, %r663;
	@%p32 bra 	$L__BB0_61;
	div.s32 	%r97, %r663, %r214;
	mul.lo.s32 	%r323, %r97, %r214;
	sub.s32 	%r98, %r663, %r323;
	add.s32 	%r99, %r97, %r92;
	setp.lt.s32 	%p33, %r99, %r93;
	@%p33 bra 	$L__BB0_52;
	mad.lo.s32 	%r324, %r97, %r214, %r98;
	shl.b32 	%r325, %r324, 2;
	add.s32 	%r326, %r6, %r325;
	mov.b32 	%r327, 0;
	st.shared.u32 	[%r326], %r327;
	add.s32 	%r328, %r326, %r5;
	st.shared.u32 	[%r328], %r327;
	bra.uni 	$L__BB0_53;
$L__BB0_35:
	mul.lo.s32 	%r80, %r13, %r214;
	setp.ge.s32 	%p148, %r663, %r80;
	@%p148 bra 	$L__BB0_51;
	add.s32 	%r81, %r14, 4224;
	add.s32 	%r605, %r663, %r10;
	max.s32 	%r606, %r80, %r605;
	setp.lt.s32 	%p149, %r605, %r80;
	selp.u32 	%r607, 1, 0, %p149;
	add.s32 	%r608, %r605, %r607;
	sub.s32 	%r609, %r606, %r608;
	div.u32 	%r610, %r609, %r10;
	add.s32 	%r82, %r610, %r607;
	and.b32  	%r611, %r82, 3;
	setp.eq.s32 	%p150, %r611, 3;
	@%p150 bra 	$L__BB0_41;
	add.s32 	%r612, %r82, 1;
	and.b32  	%r613, %r612, 3;
	neg.s32 	%r661, %r613;
$L__BB0_38:
	.pragma "nounroll";
	div.s32 	%r86, %r663, %r214;
	add.s32 	%r87, %r86, %r11;
	setp.ge.s32 	%p151, %r87, %r213;
	@%p151 bra 	$L__BB0_40;
	rem.s32 	%r614, %r663, %r214;
	mad.lo.s32 	%r615, %r86, %r214, %r614;
	shl.b32 	%r616, %r615, 2;
	add.s32 	%r617, %r8, %r616;
	ld.shared.f32 	%f266, [%r617+4224];
	shl.b32 	%r618, %r86, 2;
	add.s32 	%r619, %r81, %r618;
	ld.shared.f32 	%f267, [%r619+128];
	div.rn.f32 	%f268, %f266, %f267;
	mad.lo.s32 	%r620, %r87, %r214, %r614;
	cvt.s64.s32 	%rd65, %r620;
	add.s64 	%rd66, %rd65, %rd5;
	shl.b64 	%rd67, %rd66, 2;
	add.s64 	%rd68, %rd4, %rd67;
	st.global.f32 	[%rd68], %f268;
$L__BB0_40:
	add.s32 	%r663, %r663, %r10;
	add.s32 	%r661, %r661, 1;
	setp.ne.s32 	%p152, %r661, 0;
	@%p152 bra 	$L__BB0_38;
$L__BB0_41:
	setp.lt.u32 	%p153, %r82, 3;
	@%p153 bra 	$L__BB0_51;
$L__BB0_42:
	div.s32 	%r200, %r663, %r214;
	add.s32 	%r201, %r200, %r11;
	setp.ge.s32 	%p154, %r201, %r213;
	@%p154 bra 	$L__BB0_44;
	rem.s32 	%r621, %r663, %r214;
	mad.lo.s32 	%r622, %r200, %r214, %r621;
	shl.b32 	%r623, %r622, 2;
	add.s32 	%r624, %r8, %r623;
	ld.shared.f32 	%f269, [%r624+4224];
	shl.b32 	%r625, %r200, 2;
	add.s32 	%r626, %r81, %r625;
	ld.shared.f32 	%f270, [%r626+128];
	div.rn.f32 	%f271, %f269, %f270;
	mad.lo.s32 	%r627, %r201, %r214, %r621;
	cvt.s64.s32 	%rd69, %r627;
	add.s64 	%rd70, %rd69, %rd5;
	shl.b64 	%rd71, %rd70, 2;
	add.s64 	%rd72, %rd4, %rd71;
	st.global.f32 	[%rd72], %f271;
$L__BB0_44:
	add.s32 	%r202, %r663, %r10;
	div.s32 	%r203, %r202, %r214;
	add.s32 	%r204, %r203, %r11;
	setp.ge.s32 	%p155, %r204, %r213;
	@%p155 bra 	$L__BB0_46;
	rem.s32 	%r628, %r202, %r214;
	mad.lo.s32 	%r629, %r203, %r214, %r628;
	shl.b32 	%r630, %r629, 2;
	add.s32 	%r631, %r8, %r630;
	ld.shared.f32 	%f272, [%r631+4224];
	shl.b32 	%r632, %r203, 2;
	add.s32 	%r633, %r81, %r632;
	ld.shared.f32 	%f273, [%r633+128];
	div.rn.f32 	%f274, %f272, %f273;
	mad.lo.s32 	%r634, %r204, %r214, %r628;
	cvt.s64.s32 	%rd73, %r634;
	add.s64 	%rd74, %rd73, %rd5;
	shl.b64 	%rd75, %rd74, 2;
	add.s64 	%rd76, %rd4, %rd75;
	st.global.f32 	[%rd76], %f274;
$L__BB0_46:
	add.s32 	%r205, %r202, %r10;
	div.s32 	%r206, %r205, %r214;
	add.s32 	%r207, %r206, %r11;
	setp.ge.s32 	%p156, %r207, %r213;
	@%p156 bra 	$L__BB0_48;
	rem.s32 	%r635, %r205, %r214;
	mad.lo.s32 	%r636, %r206, %r214, %r635;
	shl.b32 	%r637, %r636, 2;
	add.s32 	%r638, %r8, %r637;
	ld.shared.f32 	%f275, [%r638+4224];
	shl.b32 	%r639, %r206, 2;
	add.s32 	%r640, %r81, %r639;
	ld.shared.f32 	%f276, [%r640+128];
	div.rn.f32 	%f277, %f275, %f276;
	mad.lo.s32 	%r641, %r207, %r214, %r635;
	cvt.s64.s32 	%rd77, %r641;
	add.s64 	%rd78, %rd77, %rd5;
	shl.b64 	%rd79, %rd78, 2;
	add.s64 	%rd80, %rd4, %rd79;
	st.global.f32 	[%rd80], %f277;
$L__BB0_48:
	add.s32 	%r208, %r205, %r10;
	div.s32 	%r209, %r208, %r214;
	add.s32 	%r210, %r209, %r11;
	setp.ge.s32 	%p157, %r210, %r213;
	@%p157 bra 	$L__BB0_50;
	rem.s32 	%r642, %r208, %r214;
	mad.lo.s32 	%r643, %r209, %r214, %r642;
	shl.b32 	%r644, %r643, 2;
	add.s32 	%r645, %r8, %r644;
	ld.shared.f32 	%f278, [%r645+4224];
	shl.b32 	%r646, %r209, 2;
	add.s32 	%r647, %r81, %r646;
	ld.shared.f32 	%f279, [%r647+128];
	div.rn.f32 	%f280, %f278, %f279;
	mad.lo.s32 	%r648, %r210, %r214, %r642;
	cvt.s64.s32 	%rd81, %r648;
	add.s64 	%rd82, %rd81, %rd5;
	shl.b64 	%rd83, %rd82, 2;
	add.s64 	%rd84, %rd4, %rd83;
	st.global.f32 	[%rd84], %f280;
$L__BB0_50:
	add.s32 	%r663, %r208, %r10;
	setp.lt.s32 	%p158, %r663, %r80;
	@%p158 bra 	$L__BB0_42;
$L__BB0_51:
	ret;
$L__BB0_52:
	mad.lo.s32 	%r329, %r99, %r214, %r98;
	cvt.s64.s32 	%rd30, %r329;
	add.s64 	%rd31, %rd30, %rd5;
	shl.b64 	%rd32, %rd31, 2;
	add.s64 	%rd33, %rd3, %rd32;
	ld.global.f32 	%f62, [%rd33];
	mad.lo.s32 	%r330, %r97, %r214, %r98;
	shl.b32 	%r331, %r330, 2;
	add.s32 	%r332, %r6, %r331;
	st.shared.f32 	[%r332], %f62;
	add.s64 	%rd34, %rd2, %rd32;
	ld.global.f32 	%f63, [%rd34];
	add.s32 	%r333, %r332, %r5;
	st.shared.f32 	[%r333], %f63;
$L__BB0_53:
	setp.eq.s32 	%p34, %r96, 0;
	mov.u32 	%r665, %r66;
	@%p34 bra 	$L__BB0_61;
	div.s32 	%r100, %r66, %r214;
	mul.lo.s32 	%r334, %r100, %r214;
	sub.s32 	%r101, %r66, %r334;
	add.s32 	%r102, %r100, %r92;
	setp.lt.s32 	%p35, %r102, %r93;
	@%p35 bra 	$L__BB0_56;
	mad.lo.s32 	%r335, %r100, %r214, %r101;
	shl.b32 	%r336, %r335, 2;
	add.s32 	%r337, %r6, %r336;
	mov.b32 	%r338, 0;
	st.shared.u32 	[%r337], %r338;
	add.s32 	%r339, %r337, %r5;
	st.shared.u32 	[%r339], %r338;
	bra.uni 	$L__BB0_57;
$L__BB0_56:
	mad.lo.s32 	%r340, %r102, %r214, %r101;
	cvt.s64.s32 	%rd35, %r340;
	add.s64 	%rd36, %rd35, %rd5;
	shl.b64 	%rd37, %rd36, 2;
	add.s64 	%rd38, %rd3, %rd37;
	ld.global.f32 	%f64, [%rd38];
	mad.lo.s32 	%r341, %r100, %r214, %r101;
	shl.b32 	%r342, %r341, 2;
	add.s32 	%r343, %r6, %r342;
	st.shared.f32 	[%r343], %f64;
	add.s64 	%rd39, %rd2, %rd37;
	ld.global.f32 	%f65, [%rd39];
	add.s32 	%r344, %r343, %r5;
	st.shared.f32 	[%r344], %f65;
$L__BB0_57:
	setp.eq.s32 	%p36, %r96, 1;
	mov.u32 	%r665, %r72;
	@%p36 bra 	$L__BB0_61;
	div.s32 	%r103, %r72, %r214;
	mul.lo.s32 	%r345, %r103, %r214;
	sub.s32 	%r104, %r72, %r345;
	add.s32 	%r105, %r103, %r92;
	setp.lt.s32 	%p37, %r105, %r93;
	@%p37 bra 	$L__BB0_60;
	mad.lo.s32 	%r346, %r103, %r214, %r104;
	shl.b32 	%r347, %r346, 2;
	add.s32 	%r348, %r6, %r347;
	mov.b32 	%r349, 0;
	st.shared.u32 	[%r348], %r349;
	add.s32 	%r350, %r348, %r5;
	st.shared.u32 	[%r350], %r349;
	mov.u32 	%r665, %r73;
	bra.uni 	$L__BB0_61;
$L__BB0_60:
	mad.lo.s32 	%r351, %r105, %r214, %r104;
	cvt.s64.s32 	%rd40, %r351;
	add.s64 	%rd41, %rd40, %rd5;
	shl.b64 	%rd42, %rd41, 2;
	add.s64 	%rd43, %rd3, %rd42;
	ld.global.f32 	%f66, [%rd43];
	mad.lo.s32 	%r352, %r103, %r214, %r104;
	shl.b32 	%r353, %r352, 2;
	add.s32 	%r354, %r6, %r353;
	st.shared.f32 	[%r354], %f66;
	add.s64 	%rd44, %rd2, %rd42;
	ld.global.f32 	%f67, [%rd44];
	add.s32 	%r355, %r354, %r5;
	st.shared.f32 	[%r355], %f67;
	mov.u32 	%r665, %r73;
$L__BB0_61:
	setp.lt.u32 	%p38, %r67, 3;
	@%p38 bra 	$L__BB0_75;
$L__BB0_62:
	div.s32 	%r108, %r665, %r214;
	mul.lo.s32 	%r356, %r108, %r214;
	sub.s32 	%r109, %r665, %r356;
	add.s32 	%r110, %r108, %r92;
	setp.ge.s32 	%p39, %r110, %r93;
	@%p39 bra 	$L__BB0_64;
	mad.lo.s32 	%r362, %r110, %r214, %r109;
	cvt.s64.s32 	%rd45, %r362;
	add.s64 	%rd46, %rd45, %rd5;
	shl.b64 	%rd47, %rd46, 2;
	add.s64 	%rd48, %rd3, %rd47;
	ld.global.f32 	%f68, [%rd48];
	mad.lo.s32 	%r363, %r108, %r214, %r109;
	shl.b32 	%r364, %r363, 2;
	add.s32 	%r365, %r6, %r364;
	st.shared.f32 	[%r365], %f68;
	add.s64 	%rd49, %rd2, %rd47;
	ld.global.f32 	%f69, [%rd49];
	add.s32 	%r366, %r365, %r5;
	st.shared.f32 	[%r366], %f69;
	bra.uni 	$L__BB0_65;
$L__BB0_64:
	mad.lo.s32 	%r357, %r108, %r214, %r109;
	shl.b32 	%r358, %r357, 2;
	add.s32 	%r359, %r6, %r358;
	mov.b32 	%r360, 0;
	st.shared.u32 	[%r359], %r360;
	add.s32 	%r361, %r359, %r5;
	st.shared.u32 	[%r361], %r360;
$L__BB0_65:
	add.s32 	%r111, %r665, %r10;
	div.s32 	%r112, %r111, %r214;
	mul.lo.s32 	%r367, %r112, %r214;
	sub.s32 	%r113, %r111, %r367;
	add.s32 	%r114, %r112, %r92;
	setp.lt.s32 	%p40, %r114, %r93;
	@%p40 bra 	$L__BB0_67;
	mad.lo.s32 	%r368, %r112, %r214, %r113;
	shl.b32 	%r369, %r368, 2;
	add.s32 	%r370, %r6, %r369;
	mov.b32 	%r371, 0;
	st.shared.u32 	[%r370], %r371;
	add.s32 	%r372, %r370, %r5;
	st.shared.u32 	[%r372], %r371;
	bra.uni 	$L__BB0_68;
$L__BB0_67:
	mad.lo.s32 	%r373, %r114, %r214, %r113;
	cvt.s64.s32 	%rd50, %r373;
	add.s64 	%rd51, %rd50, %rd5;
	shl.b64 	%rd52, %rd51, 2;
	add.s64 	%rd53, %rd3, %rd52;
	ld.global.f32 	%f70, [%rd53];
	mad.lo.s32 	%r374, %r112, %r214, %r113;
	shl.b32 	%r375, %r374, 2;
	add.s32 	%r376, %r6, %r375;
	st.shared.f32 	[%r376], %f70;
	add.s64 	%rd54, %rd2, %rd52;
	ld.global.f32 	%f71, [%rd54];
	add.s32 	%r377, %r376, %r5;
	st.shared.f32 	[%r377], %f71;
$L__BB0_68:
	add.s32 	%r115, %r111, %r10;
	div.s32 	%r116, %r115, %r214;
	mul.lo.s32 	%r378, %r116, %r214;
	sub.s32 	%r117, %r115, %r378;
	add.s32 	%r118, %r116, %r92;
	setp.lt.s32 	%p41, %r118, %r93;
	@%p41 bra 	$L__BB0_70;
	mad.lo.s32 	%r379, %r116, %r214, %r117;
	shl.b32 	%r380, %r379, 2;
	add.s32 	%r381, %r6, %r380;
	mov.b32 	%r382, 0;
	st.shared.u32 	[%r381], %r382;
	add.s32 	%r383, %r381, %r5;
	st.shared.u32 	[%r383], %r382;
	bra.uni 	$L__BB0_71;
$L__BB0_70:
	mad.lo.s32 	%r384, %r118, %r214, %r117;
	cvt.s64.s32 	%rd55, %r384;
	add.s64 	%rd56, %rd55, %rd5;
	shl.b64 	%rd57, %rd56, 2;
	add.s64 	%rd58, %rd3, %rd57;
	ld.global.f32 	%f72, [%rd58];
	mad.lo.s32 	%r385, %r116, %r214, %r117;
	shl.b32 	%r386, %r385, 2;
	add.s32 	%r387, %r6, %r386;
	st.shared.f32 	[%r387], %f72;
	add.s64 	%rd59, %rd2, %rd57;
	ld.global.f32 	%f73, [%rd59];
	add.s32 	%r388, %r387, %r5;
	st.shared.f32 	[%r388], %f73;
$L__BB0_71:
	add.s32 	%r119, %r115, %r10;
	div.s32 	%r120, %r119, %r214;
	mul.lo.s32 	%r389, %r120, %r214;
	sub.s32 	%r121, %r119, %r389;
	add.s32 	%r122, %r120, %r92;
	setp.lt.s32 	%p42, %r122, %r93;
	@%p42 bra 	$L__BB0_73;
	mad.lo.s32 	%r390, %r120, %r214, %r121;
	shl.b32 	%r391, %r390, 2;
	add.s32 	%r392, %r6, %r391;
	mov.b32 	%r393, 0;
	st.shared.u32 	[%r392], %r393;
	add.s32 	%r394, %r392, %r5;
	st.shared.u32 	[%r394], %r393;
	bra.uni 	$L__BB0_74;
$L__BB0_73:
	mad.lo.s32 	%r395, %r122, %r214, %r121;
	cvt.s64.s32 	%rd60, %r395;
	add.s64 	%rd61, %rd60, %rd5;
	shl.b64 	%rd62, %rd61, 2;
	add.s64 	%rd63, %rd3, %rd62;
	ld.global.f32 	%f74, [%rd63];
	mad.lo.s32 	%r396, %r120, %r214, %r121;
	shl.b32 	%r397, %r396, 2;
	add.s32 	%r398, %r6, %r397;
	st.shared.f32 	[%r398], %f74;
	add.s64 	%rd64, %rd2, %rd62;
	ld.global.f32 	%f75, [%rd64];
	add.s32 	%r399, %r398, %r5;
	st.shared.f32 	[%r399], %f75;
$L__BB0_74:
	add.s32 	%r665, %r119, %r10;
	setp.lt.s32 	%p43, %r665, %r22;
	@%p43 bra 	$L__BB0_62;
$L__BB0_75:
	setp.lt.s32 	%p44, %r214, 1;
	bar.sync 	0;
	@%p44 bra 	$L__BB0_92;
	mov.u32 	%r667, %r663;
$L__BB0_77:
	shr.u32 	%r125, %r667, 5;
	and.b32  	%r126, %r667, 31;
	add.s32 	%r127, %r125, %r11;
	add.s32 	%r128, %r126, %r92;
	setp.lt.s32 	%p85, %r127, %r12;
	setp.gt.s32 	%p86, %r213, %r128;
	and.pred  	%p87, %p85, %p86;
	@%p87 bra 	$L__BB0_80;
	and.b32  	%r464, %r667, 992;
	or.b32  	%r465, %r464, %r126;
	shl.b32 	%r466, %r465, 2;
	add.s32 	%r467, %r8, %r466;
	mov.b32 	%r468, -8388608;
	st.shared.u32 	[%r467], %r468;
$L__BB0_79:
	add.s32 	%r667, %r667, %r10;
	setp.lt.u32 	%p97, %r667, 1024;
	@%p97 bra 	$L__BB0_77;
	bra.uni 	$L__BB0_117;
$L__BB0_80:
	setp.lt.u32 	%p88, %r69, 7;
	mul.lo.s32 	%r132, %r125, %r214;
	mul.lo.s32 	%r133, %r126, %r214;
	mov.f32 	%f293, 0f00000000;
	mov.b32 	%r670, 0;
	@%p88 bra 	$L__BB0_83;
	mov.f32 	%f293, 0f00000000;
	mov.b32 	%r668, 0;
$L__BB0_82:
	.pragma "nounroll";
	add.s32 	%r471, %r668, %r132;
	shl.b32 	%r472, %r471, 2;
	mov.u32 	%r473, smem;
	add.s32 	%r474, %r473, %r472;
	ld.shared.f32 	%f93, [%r474];
	add.s32 	%r475, %r668, %r133;
	shl.b32 	%r476, %r475, 2;
	add.s32 	%r477, %r6, %r476;
	ld.shared.f32 	%f94, [%r477];
	fma.rn.f32 	%f95, %f93, %f94, %f293;
	ld.shared.f32 	%f96, [%r474+4];
	ld.shared.f32 	%f97, [%r477+4];
	fma.rn.f32 	%f98, %f96, %f97, %f95;
	ld.shared.f32 	%f99, [%r474+8];
	ld.shared.f32 	%f100, [%r477+8];
	fma.rn.f32 	%f101, %f99, %f100, %f98;
	ld.shared.f32 	%f102, [%r474+12];
	ld.shared.f32 	%f103, [%r477+12];
	fma.rn.f32 	%f104, %f102, %f103, %f101;
	ld.shared.f32 	%f105, [%r474+16];
	ld.shared.f32 	%f106, [%r477+16];
	fma.rn.f32 	%f107, %f105, %f106, %f104;
	ld.shared.f32 	%f108, [%r474+20];
	ld.shared.f32 	%f109, [%r477+20];
	fma.rn.f32 	%f110, %f108, %f109, %f107;
	ld.shared.f32 	%f111, [%r474+24];
	ld.shared.f32 	%f112, [%r477+24];
	fma.rn.f32 	%f113, %f111, %f112, %f110;
	ld.shared.f32 	%f114, [%r474+28];
	ld.shared.f32 	%f115, [%r477+28];
	fma.rn.f32 	%f293, %f114, %f115, %f113;
	add.s32 	%r668, %r668, 8;
	setp.eq.s32 	%p89, %r668, %r78;
	mov.u32 	%r670, %r78;
	@%p89 bra 	$L__BB0_83;
	bra.uni 	$L__BB0_82;
$L__BB0_83:
	setp.eq.s32 	%p90, %r70, 0;
	@%p90 bra 	$L__BB0_91;
	add.s32 	%r478, %r70, -1;
	setp.lt.u32 	%p91, %r478, 3;
	@%p91 bra 	$L__BB0_86;
	add.s32 	%r479, %r670, %r132;
	shl.b32 	%r480, %r479, 2;
	mov.u32 	%r481, smem;
	add.s32 	%r482, %r481, %r480;
	ld.shared.f32 	%f117, [%r482];
	add.s32 	%r483, %r670, %r133;
	shl.b32 	%r484, %r483, 2;
	add.s32 	%r485, %r6, %r484;
	ld.shared.f32 	%f118, [%r485];
	fma.rn.f32 	%f119, %f117, %f118, %f293;
	ld.shared.f32 	%f120, [%r482+4];
	ld.shared.f32 	%f121, [%r485+4];
	fma.rn.f32 	%f122, %f120, %f121, %f119;
	ld.shared.f32 	%f123, [%r482+8];
	ld.shared.f32 	%f124, [%r485+8];
	fma.rn.f32 	%f125, %f123, %f124, %f122;
	ld.shared.f32 	%f126, [%r482+12];
	ld.shared.f32 	%f127, [%r485+12];
	fma.rn.f32 	%f293, %f126, %f127, %f125;
	add.s32 	%r670, %r670, 4;
$L__BB0_86:
	setp.eq.s32 	%p92, %r71, 0;
	@%p92 bra 	$L__BB0_91;
	setp.eq.s32 	%p93, %r71, 1;
	@%p93 bra 	$L__BB0_89;
	add.s32 	%r486, %r670, %r132;
	shl.b32 	%r487, %r486, 2;
	mov.u32 	%r488, smem;
	add.s32 	%r489, %r488, %r487;
	ld.shared.f32 	%f129, [%r489];
	add.s32 	%r490, %r670, %r133;
	shl.b32 	%r491, %r490, 2;
	add.s32 	%r492, %r6, %r491;
	ld.shared.f32 	%f130, [%r492];
	fma.rn.f32 	%f131, %f129, %f130, %f293;
	ld.shared.f32 	%f132, [%r489+4];
	ld.shared.f32 	%f133, [%r492+4];
	fma.rn.f32 	%f293, %f132, %f133, %f131;
	add.s32 	%r670, %r670, 2;
$L__BB0_89:
	setp.eq.s32 	%p94, %r79, 0;
	@%p94 bra 	$L__BB0_91;
	add.s32 	%r493, %r670, %r132;
	shl.b32 	%r494, %r493, 2;
	mov.u32 	%r495, smem;
	add.s32 	%r496, %r495, %r494;
	ld.shared.f32 	%f134, [%r496];
	add.s32 	%r497, %r670, %r133;
	shl.b32 	%r498, %r497, 2;
	add.s32 	%r499, %r6, %r498;
	ld.shared.f32 	%f135, [%r499];
	fma.rn.f32 	%f293, %f134, %f135, %f293;
$L__BB0_91:
	setp.ne.s16 	%p95, %rs1, 0;
	mul.f32 	%f136, %f56, %f293;
	setp.gt.u32 	%p96, %r128, %r127;
	selp.f32 	%f137, 0fFF800000, %f136, %p96;
	selp.f32 	%f138, %f137, %f136, %p95;
	and.b32  	%r501, %r667, 992;
	or.b32  	%r502, %r501, %r126;
	shl.b32 	%r503, %r502, 2;
	add.s32 	%r504, %r8, %r503;
	st.shared.f32 	[%r504], %f138;
	bra.uni 	$L__BB0_79;
$L__BB0_92:
	setp.eq.s32 	%p45, %r74, 3;
	mov.u32 	%r672, %r663;
	@%p45 bra 	$L__BB0_102;
	shr.u32 	%r400, %r663, 5;
	add.s32 	%r139, %r400, %r11;
	setp.ge.s32 	%p46, %r139, %r12;
	add.s32 	%r140, %r61, %r92;
	setp.le.s32 	%p47, %r213, %r140;
	mov.f32 	%f294, 0fFF800000;
	or.pred  	%p48, %p46, %p47;
	@%p48 bra 	$L__BB0_95;
	setp.ne.s16 	%p49, %rs1, 0;
	setp.gt.u32 	%p50, %r140, %r139;
	selp.f32 	%f77, 0fFF800000, %f11, %p50;
	selp.f32 	%f294, %f77, %f11, %p49;
$L__BB0_95:
	setp.eq.s32 	%p51, %r74, 0;
	shl.b32 	%r403, %r663, 2;
	and.b32  	%r404, %r403, 3968;
	add.s32 	%r405, %r64, %r404;
	st.shared.f32 	[%r405], %f294;
	mov.u32 	%r672, %r66;
	@%p51 bra 	$L__BB0_102;
	shr.u32 	%r406, %r66, 5;
	add.s32 	%r141, %r406, %r11;
	setp.ge.s32 	%p52, %r141, %r12;
	add.s32 	%r142, %r75, %r92;
	setp.le.s32 	%p53, %r213, %r142;
	mov.f32 	%f295, 0fFF800000;
	or.pred  	%p54, %p52, %p53;
	@%p54 bra 	$L__BB0_98;
	setp.ne.s16 	%p55, %rs1, 0;
	setp.gt.u32 	%p56, %r142, %r141;
	selp.f32 	%f79, 0fFF800000, %f11, %p56;
	selp.f32 	%f295, %f79, %f11, %p55;
$L__BB0_98:
	setp.eq.s32 	%p57, %r74, 1;
	and.b32  	%r409, %r66, 992;
	or.b32  	%r410, %r409, %r75;
	shl.b32 	%r411, %r410, 2;
	add.s32 	%r412, %r8, %r411;
	st.shared.f32 	[%r412], %f295;
	mov.u32 	%r672, %r72;
	@%p57 bra 	$L__BB0_102;
	shr.u32 	%r413, %r72, 5;
	add.s32 	%r143, %r413, %r11;
	setp.lt.s32 	%p58, %r143, %r12;
	add.s32 	%r144, %r76, %r92;
	setp.gt.s32 	%p59, %r213, %r144;
	and.pred  	%p60, %p58, %p59;
	@%p60 bra 	$L__BB0_101;
	mov.b32 	%r415, -8388608;
	st.shared.u32 	[%r77], %r415;
	mov.u32 	%r672, %r73;
	bra.uni 	$L__BB0_102;
$L__BB0_101:
	setp.ne.s16 	%p61, %rs1, 0;
	setp.gt.u32 	%p62, %r144, %r143;
	selp.f32 	%f80, 0fFF800000, %f11, %p62;
	selp.f32 	%f81, %f80, %f11, %p61;
	st.shared.f32 	[%r77], %f81;
	mov.u32 	%r672, %r73;
$L__BB0_102:
	setp.lt.u32 	%p63, %r68, 3;
	@%p63 bra 	$L__BB0_117;
	shl.b32 	%r417, %r10, 1;
	add.s32 	%r675, %r417, %r672;
	mad.lo.s32 	%r674, %r10, 3, %r672;
	add.s32 	%r673, %r10, %r672;
$L__BB0_104:
	shr.u32 	%r418, %r672, 5;
	and.b32  	%r153, %r672, 31;
	add.s32 	%r154, %r418, %r11;
	add.s32 	%r155, %r153, %r92;
	setp.ge.s32 	%p64, %r154, %r12;
	setp.le.s32 	%p65, %r213, %r155;
	or.pred  	%p66, %p64, %p65;
	@%p66 bra 	$L__BB0_106;
	setp.ne.s16 	%p67, %rs1, 0;
	setp.gt.u32 	%p68, %r155, %r154;
	selp.f32 	%f82, 0fFF800000, %f11, %p68;
	selp.f32 	%f83, %f82, %f11, %p67;
	and.b32  	%r425, %r672, 992;
	or.b32  	%r426, %r425, %r153;
	shl.b32 	%r427, %r426, 2;
	add.s32 	%r428, %r8, %r427;
	st.shared.f32 	[%r428], %f83;
	bra.uni 	$L__BB0_107;
$L__BB0_106:
	and.b32  	%r419, %r672, 992;
	or.b32  	%r420, %r419, %r153;
	shl.b32 	%r421, %r420, 2;
	add.s32 	%r422, %r8, %r421;
	mov.b32 	%r423, -8388608;
	st.shared.u32 	[%r422], %r423;
$L__BB0_107:
	shr.u32 	%r429, %r673, 5;
	and.b32  	%r156, %r673, 31;
	add.s32 	%r157, %r429, %r11;
	add.s32 	%r158, %r156, %r92;
	setp.lt.s32 	%p69, %r157, %r12;
	setp.gt.s32 	%p70, %r213, %r158;
	and.pred  	%p71, %p69, %p70;
	@%p71 bra 	$L__BB0_109;
	and.b32  	%r430, %r673, 992;
	or.b32  	%r431, %r430, %r156;
	shl.b32 	%r432, %r431, 2;
	add.s32 	%r433, %r8, %r432;
	mov.b32 	%r434, -8388608;
	st.shared.u32 	[%r433], %r434;
	bra.uni 	$L__BB0_110;
$L__BB0_109:
	setp.ne.s16 	%p72, %rs1, 0;
	setp.gt.u32 	%p73, %r158, %r157;
	selp.f32 	%f84, 0fFF800000, %f11, %p73;
	selp.f32 	%f85, %f84, %f11, %p72;
	and.b32  	%r436, %r673, 992;
	or.b32  	%r437, %r436, %r156;
	shl.b32 	%r438, %r437, 2;
	add.s32 	%r439, %r8, %r438;
	st.shared.f32 	[%r439], %f85;
$L__BB0_110:
	add.s32 	%r159, %r672, %r10;
	shr.u32 	%r440, %r675, 5;
	and.b32  	%r160, %r675, 31;
	add.s32 	%r161, %r440, %r11;
	add.s32 	%r162, %r160, %r92;
	setp.lt.s32 	%p74, %r161, %r12;
	setp.gt.s32 	%p75, %r213, %r162;
	and.pred  	%p76, %p74, %p75;
	@%p76 bra 	$L__BB0_112;
	and.b32  	%r441, %r675, 992;
	or.b32  	%r442, %r441, %r160;
	shl.b32 	%r443, %r442, 2;
	add.s32 	%r444, %r8, %r443;
	mov.b32 	%r445, -8388608;
	st.shared.u32 	[%r444], %r445;
	bra.uni 	$L__BB0_113;
$L__BB0_112:
	setp.ne.s16 	%p77, %rs1, 0;
	setp.gt.u32 	%p78, %r162, %r161;
	selp.f32 	%f86, 0fFF800000, %f11, %p78;
	selp.f32 	%f87, %f86, %f11, %p77;
	and.b32  	%r447, %r675, 992;
	or.b32  	%r448, %r447, %r160;
	shl.b32 	%r449, %r448, 2;
	add.s32 	%r450, %r8, %r449;
	st.shared.f32 	[%r450], %f87;
$L__BB0_113:
	add.s32 	%r163, %r159, %r10;
	shr.u32 	%r451, %r674, 5;
	and.b32  	%r164, %r674, 31;
	add.s32 	%r165, %r451, %r11;
	add.s32 	%r166, %r164, %r92;
	setp.lt.s32 	%p79, %r165, %r12;
	setp.gt.s32 	%p80, %r213, %r166;
	and.pred  	%p81, %p79, %p80;
	@%p81 bra 	$L__BB0_115;
	and.b32  	%r452, %r674, 992;
	or.b32  	%r453, %r452, %r164;
	shl.b32 	%r454, %r453, 2;
	add.s32 	%r455, %r8, %r454;
	mov.b32 	%r456, -8388608;
	st.shared.u32 	[%r455], %r456;
	bra.uni 	$L__BB0_116;
$L__BB0_115:
	setp.ne.s16 	%p82, %rs1, 0;
	setp.gt.u32 	%p83, %r166, %r165;
	selp.f32 	%f88, 0fFF800000, %f11, %p83;
	selp.f32 	%f89, %f88, %f11, %p82;
	and.b32  	%r458, %r674, 992;
	or.b32  	%r459, %r458, %r164;
	shl.b32 	%r460, %r459, 2;
	add.s32 	%r461, %r8, %r460;
	st.shared.f32 	[%r461], %f89;
$L__BB0_116:
	add.s32 	%r462, %r163, %r10;
	add.s32 	%r672, %r462, %r10;
	shl.b32 	%r463, %r10, 2;
	add.s32 	%r675, %r675, %r463;
	add.s32 	%r674, %r674, %r463;
	add.s32 	%r673, %r673, %r463;
	setp.lt.u32 	%p84, %r672, 1024;
	@%p84 bra 	$L__BB0_104;
$L__BB0_117:
	setp.lt.s32 	%p98, %r13, 1;
	bar.sync 	0;
	@%p98 bra 	$L__BB0_164;
	sub.s32 	%r171, %r95, %r94;
	and.b32  	%r172, %r93, 1;
	add.s32 	%r173, %r95, -1;
	and.b32  	%r174, %r93, 3;
	mov.b32 	%r677, 0;
$L__BB0_119:
	add.s32 	%r506, %r11, %r677;
	setp.ge.s32 	%p99, %r506, %r213;
	@%p99 bra 	$L__BB0_163;
	setp.ge.s32 	%p100, %r663, %r95;
	mov.f32 	%f297, 0fFF800000;
	@%p100 bra 	$L__BB0_123;
	shl.b32 	%r176, %r677, 5;
	mov.f32 	%f297, 0fFF800000;
	mov.u32 	%r678, %r663;
$L__BB0_122:
	add.s32 	%r507, %r176, %r678;
	shl.b32 	%r508, %r507, 2;
	add.s32 	%r509, %r8, %r508;
	ld.shared.f32 	%f141, [%r509];
	max.f32 	%f297, %f297, %f141;
	add.s32 	%r678, %r678, %r10;
	setp.lt.s32 	%p101, %r678, %r95;
	@%p101 bra 	$L__BB0_122;
$L__BB0_123:
	setp.ne.s32 	%p102, %r61, 0;
	mov.b32 	%r510, %f297;
	shfl.sync.bfly.b32	%r511|%p103, %r510, 16, 31, -1;
	mov.b32 	%f142, %r511;
	max.f32 	%f143, %f297, %f142;
	mov.b32 	%r512, %f143;
	shfl.sync.bfly.b32	%r513|%p104, %r512, 8, 31, -1;
	mov.b32 	%f144, %r513;
	max.f32 	%f145, %f143, %f144;
	mov.b32 	%r514, %f145;
	shfl.sync.bfly.b32	%r515|%p105, %r514, 4, 31, -1;
	mov.b32 	%f146, %r515;
	max.f32 	%f147, %f145, %f146;
	mov.b32 	%r516, %f147;
	shfl.sync.bfly.b32	%r517|%p106, %r516, 2, 31, -1;
	mov.b32 	%f148, %r517;
	max.f32 	%f149, %f147, %f148;
	mov.b32 	%r518, %f149;
	shfl.sync.bfly.b32	%r519|%p107, %r518, 1, 31, -1;
	mov.b32 	%f150, %r519;
	max.f32 	%f31, %f149, %f150;
	@%p102 bra 	$L__BB0_125;
	st.shared.f32 	[%r63+4096], %f31;
$L__BB0_125:
	setp.gt.u32 	%p108, %r663, 31;
	bar.sync 	0;
	@%p108 bra 	$L__BB0_130;
	setp.ge.u32 	%p109, %r61, %r62;
	mov.f32 	%f298, 0fFF800000;
	@%p109 bra 	$L__BB0_128;
	ld.shared.f32 	%f298, [%r64+4096];
$L__BB0_128:
	setp.ne.s32 	%p110, %r61, 0;
	mov.b32 	%r520, %f298;
	shfl.sync.bfly.b32	%r521|%p111, %r520, 16, 31, -1;
	mov.b32 	%f152, %r521;
	max.f32 	%f153, %f298, %f152;
	mov.b32 	%r522, %f153;
	shfl.sync.bfly.b32	%r523|%p112, %r522, 8, 31, -1;
	mov.b32 	%f154, %r523;
	max.f32 	%f155, %f153, %f154;
	mov.b32 	%r524, %f155;
	shfl.sync.bfly.b32	%r525|%p113, %r524, 4, 31, -1;
	mov.b32 	%f156, %r525;
	max.f32 	%f157, %f155, %f156;
	mov.b32 	%r526, %f157;
	shfl.sync.bfly.b32	%r527|%p114, %r526, 2, 31, -1;
	mov.b32 	%f158, %r527;
	max.f32 	%f159, %f157, %f158;
	mov.b32 	%r528, %f159;
	shfl.sync.bfly.b32	%r529|%p115, %r528, 1, 31, -1;
	mov.b32 	%f160, %r529;
	max.f32 	%f34, %f159, %f160;
	@%p110 bra 	$L__BB0_130;
	st.shared.f32 	[%r8+4096], %f34;
$L__BB0_130:
	setp.ge.s32 	%p116, %r663, %r214;
	bar.sync 	0;
	ld.shared.f32 	%f161, [%r8+4096];
	shl.b32 	%r530, %r677, 2;
	add.s32 	%r179, %r14, %r530;
	ld.shared.f32 	%f162, [%r179+4224];
	max.f32 	%f35, %f162, %f161;
	sub.f32 	%f163, %f162, %f35;
	fma.rn.f32 	%f164, %f163, 0f3BBB989D, 0f3F000000;
	cvt.sat.f32.f32 	%f165, %f164;
	mov.f32 	%f166, 0f4B400001;
	mov.f32 	%f167, 0f437C0000;
	fma.rm.f32 	%f168, %f165, %f167, %f166;
	add.f32 	%f169, %f168, 0fCB40007F;
	neg.f32 	%f170, %f169;
	fma.rn.f32 	%f171, %f163, 0f3FB8AA3B, %f170;
	fma.rn.f32 	%f172, %f163, 0f32A57060, %f171;
	mov.b32 	%r531, %f168;
	shl.b32 	%r532, %r531, 23;
	mov.b32 	%f173, %r532;
	ex2.approx.ftz.f32 	%f174, %f172;
	mul.f32 	%f36, %f174, %f173;
	@%p116 bra 	$L__BB0_133;
	mul.lo.s32 	%r180, %r677, %r214;
	mov.u32 	%r679, %r663;
$L__BB0_132:
	add.s32 	%r533, %r679, %r180;
	shl.b32 	%r534, %r533, 2;
	add.s32 	%r535, %r8, %r534;
	ld.shared.f32 	%f175, [%r535+4224];
	mul.f32 	%f176, %f36, %f175;
	st.shared.f32 	[%r535+4224], %f176;
	add.s32 	%r679, %r679, %r10;
	setp.lt.s32 	%p117, %r679, %r214;
	@%p117 bra 	$L__BB0_132;
$L__BB0_133:
	setp.ne.s32 	%p118, %r663, 0;
	@%p118 bra 	$L__BB0_135;
	ld.shared.f32 	%f177, [%r179+4352];
	mul.f32 	%f178, %f36, %f177;
	st.shared.f32 	[%r179+4352], %f178;
	st.shared.f32 	[%r179+4224], %f35;
$L__BB0_135:
	bar.sync 	0;
	mov.f32 	%f300, 0f00000000;
	@%p100 bra 	$L__BB0_138;
	shl.b32 	%r183, %r677, 5;
	mov.f32 	%f300, 0f00000000;
	mov.u32 	%r680, %r663;
$L__BB0_137:
	add.s32 	%r536, %r183, %r680;
	shl.b32 	%r537, %r536, 2;
	add.s32 	%r538, %r8, %r537;
	ld.shared.f32 	%f181, [%r538];
	sub.f32 	%f182, %f181, %f35;
	fma.rn.f32 	%f183, %f182, 0f3BBB989D, 0f3F000000;
	cvt.sat.f32.f32 	%f184, %f183;
	mov.f32 	%f185, 0f4B400001;
	mov.f32 	%f186, 0f437C0000;
	fma.rm.f32 	%f187, %f184, %f186, %f185;
	add.f32 	%f188, %f187, 0fCB40007F;
	neg.f32 	%f189, %f188;
	fma.rn.f32 	%f190, %f182, 0f3FB8AA3B, %f189;
	fma.rn.f32 	%f191, %f182, 0f32A57060, %f190;
	mov.b32 	%r539, %f187;
	shl.b32 	%r540, %r539, 23;
	mov.b32 	%f192, %r540;
	ex2.approx.ftz.f32 	%f193, %f191;
	mul.f32 	%f194, %f193, %f192;
	st.shared.f32 	[%r538], %f194;
	add.f32 	%f300, %f300, %f194;
	add.s32 	%r680, %r680, %r10;
	setp.lt.s32 	%p120, %r680, %r95;
	@%p120 bra 	$L__BB0_137;
$L__BB0_138:
	setp.ne.s32 	%p121, %r61, 0;
	mov.b32 	%r541, %f300;
	shfl.sync.bfly.b32	%r542|%p122, %r541, 16, 31, -1;
	mov.b32 	%f195, %r542;
	add.f32 	%f196, %f300, %f195;
	mov.b32 	%r543, %f196;
	shfl.sync.bfly.b32	%r544|%p123, %r543, 8, 31, -1;
	mov.b32 	%f197, %r544;
	add.f32 	%f198, %f196, %f197;
	mov.b32 	%r545, %f198;
	shfl.sync.bfly.b32	%r546|%p124, %r545, 4, 31, -1;
	mov.b32 	%f199, %r546;
	add.f32 	%f200, %f198, %f199;
	mov.b32 	%r547, %f200;
	shfl.sync.bfly.b32	%r548|%p125, %r547, 2, 31, -1;
	mov.b32 	%f201, %r548;
	add.f32 	%f202, %f200, %f201;
	mov.b32 	%r549, %f202;
	shfl.sync.bfly.b32	%r550|%p126, %r549, 1, 31, -1;
	mov.b32 	%f203, %r550;
	add.f32 	%f40, %f202, %f203;
	@%p121 bra 	$L__BB0_140;
	st.shared.f32 	[%r63+4096], %f40;
$L__BB0_140:
	setp.gt.u32 	%p127, %r663, 31;
	bar.sync 	0;
	@%p127 bra 	$L__BB0_145;
	setp.ge.u32 	%p128, %r61, %r62;
	mov.f32 	%f301, 0f00000000;
	@%p128 bra 	$L__BB0_143;
	ld.shared.f32 	%f301, [%r64+4096];
$L__BB0_143:
	setp.ne.s32 	%p129, %r61, 0;
	mov.b32 	%r551, %f301;
	shfl.sync.bfly.b32	%r552|%p130, %r551, 16, 31, -1;
	mov.b32 	%f205, %r552;
	add.f32 	%f206, %f301, %f205;
	mov.b32 	%r553, %f206;
	shfl.sync.bfly.b32	%r554|%p131, %r553, 8, 31, -1;
	mov.b32 	%f207, %r554;
	add.f32 	%f208, %f206, %f207;
	mov.b32 	%r555, %f208;
	shfl.sync.bfly.b32	%r556|%p132, %r555, 4, 31, -1;
	mov.b32 	%f209, %r556;
	add.f32 	%f210, %f208, %f209;
	mov.b32 	%r557, %f210;
	shfl.sync.bfly.b32	%r558|%p133, %r557, 2, 31, -1;
	mov.b32 	%f211, %r558;
	add.f32 	%f212, %f210, %f211;
	mov.b32 	%r559, %f212;
	shfl.sync.bfly.b32	%r560|%p134, %r559, 1, 31, -1;
	mov.b32 	%f213, %r560;
	add.f32 	%f43, %f212, %f213;
	@%p129 bra 	$L__BB0_145;
	st.shared.f32 	[%r8+4096], %f43;
$L__BB0_145:
	bar.sync 	0;
	@%p118 bra 	$L__BB0_147;
	ld.shared.f32 	%f214, [%r8+4096];
	ld.shared.f32 	%f215, [%r179+4352];
	add.f32 	%f216, %f214, %f215;
	st.shared.f32 	[%r179+4352], %f216;
$L__BB0_147:
	setp.ge.s32 	%p136, %r663, %r214;
	bar.sync 	0;
	@%p136 bra 	$L__BB0_162;
	shl.b32 	%r186, %r677, 5;
	mul.lo.s32 	%r187, %r677, %r214;
	mov.u32 	%r681, %r663;
$L__BB0_149:
	setp.lt.s32 	%p137, %r95, 1;
	mov.f32 	%f309, 0f00000000;
	@%p137 bra 	$L__BB0_161;
	setp.lt.u32 	%p138, %r173, 7;
	mov.f32 	%f309, 0f00000000;
	mov.b32 	%r684, 0;
	@%p138 bra 	$L__BB0_153;
	mov.f32 	%f309, 0f00000000;
	mov.b32 	%r682, 0;
$L__BB0_152:
	.pragma "nounroll";
	add.s32 	%r563, %r186, %r682;
	shl.b32 	%r564, %r563, 2;
	add.s32 	%r565, %r8, %r564;
	ld.shared.v4.f32 	{%f221, %f222, %f223, %f224}, [%r565];
	mad.lo.s32 	%r566, %r682, %r214, %r681;
	shl.b32 	%r567, %r566, 2;
	add.s32 	%r568, %r7, %r567;
	ld.shared.f32 	%f225, [%r568];
	fma.rn.f32 	%f226, %f221, %f225, %f309;
	shl.b32 	%r569, %r214, 2;
	add.s32 	%r570, %r568, %r569;
	ld.shared.f32 	%f227, [%r570];
	fma.rn.f32 	%f228, %f222, %f227, %f226;
	add.s32 	%r571, %r570, %r569;
	ld.shared.f32 	%f229, [%r571];
	fma.rn.f32 	%f230, %f223, %f229, %f228;
	add.s32 	%r572, %r571, %r569;
	ld.shared.f32 	%f231, [%r572];
	fma.rn.f32 	%f232, %f224, %f231, %f230;
	ld.shared.v4.f32 	{%f233, %f234, %f235, %f236}, [%r565+16];
	add.s32 	%r573, %r572, %r569;
	ld.shared.f32 	%f237, [%r573];
	fma.rn.f32 	%f238, %f233, %f237, %f232;
	add.s32 	%r574, %r573, %r569;
	ld.shared.f32 	%f239, [%r574];
	fma.rn.f32 	%f240, %f234, %f239, %f238;
	add.s32 	%r575, %r574, %r569;
	ld.shared.f32 	%f241, [%r575];
	fma.rn.f32 	%f242, %f235, %f241, %f240;
	add.s32 	%r576, %r575, %r569;
	ld.shared.f32 	%f243, [%r576];
	fma.rn.f32 	%f309, %f236, %f243, %f242;
	add.s32 	%r682, %r682, 8;
	setp.ne.s32 	%p139, %r682, %r171;
	mov.u32 	%r684, %r171;
	@%p139 bra 	$L__BB0_152;
$L__BB0_153:
	setp.eq.s32 	%p140, %r94, 0;
	@%p140 bra 	$L__BB0_161;
	add.s32 	%r577, %r94, -1;
	setp.lt.u32 	%p141, %r577, 3;
	@%p141 bra 	$L__BB0_156;
	add.s32 	%r578, %r186, %r684;
	shl.b32 	%r579, %r578, 2;
	add.s32 	%r580, %r8, %r579;
	ld.shared.f32 	%f245, [%r580];
	mad.lo.s32 	%r581, %r684, %r214, %r681;
	shl.b32 	%r582, %r581, 2;
	add.s32 	%r583, %r7, %r582;
	ld.shared.f32 	%f246, [%r583];
	fma.rn.f32 	%f247, %f245, %f246, %f309;
	ld.shared.f32 	%f248, [%r580+4];
	shl.b32 	%r584, %r214, 2;
	add.s32 	%r585, %r583, %r584;
	ld.shared.f32 	%f249, [%r585];
	fma.rn.f32 	%f250, %f248, %f249, %f247;
	ld.shared.f32 	%f251, [%r580+8];
	add.s32 	%r586, %r585, %r584;
	ld.shared.f32 	%f252, [%r586];
	fma.rn.f32 	%f253, %f251, %f252, %f250;
	ld.shared.f32 	%f254, [%r580+12];
	add.s32 	%r587, %r586, %r584;
	ld.shared.f32 	%f255, [%r587];
	fma.rn.f32 	%f309, %f254, %f255, %f253;
	add.s32 	%r684, %r684, 4;
$L__BB0_156:
	setp.eq.s32 	%p142, %r174, 0;
	@%p142 bra 	$L__BB0_161;
	setp.eq.s32 	%p143, %r174, 1;
	@%p143 bra 	$L__BB0_159;
	add.s32 	%r588, %r186, %r684;
	shl.b32 	%r589, %r588, 2;
	add.s32 	%r590, %r8, %r589;
	ld.shared.f32 	%f257, [%r590];
	mad.lo.s32 	%r591, %r684, %r214, %r681;
	shl.b32 	%r592, %r591, 2;
	add.s32 	%r593, %r7, %r592;
	ld.shared.f32 	%f258, [%r593];
	fma.rn.f32 	%f259, %f257, %f258, %f309;
	ld.shared.f32 	%f260, [%r590+4];
	shl.b32 	%r594, %r214, 2;
	add.s32 	%r595, %r593, %r594;
	ld.shared.f32 	%f261, [%r595];
	fma.rn.f32 	%f309, %f260, %f261, %f259;
	add.s32 	%r684, %r684, 2;
$L__BB0_159:
	setp.eq.s32 	%p144, %r172, 0;
	@%p144 bra 	$L__BB0_161;
	add.s32 	%r596, %r186, %r684;
	shl.b32 	%r597, %r596, 2;
	add.s32 	%r598, %r8, %r597;
	ld.shared.f32 	%f262, [%r598];
	mad.lo.s32 	%r599, %r684, %r214, %r681;
	shl.b32 	%r600, %r599, 2;
	add.s32 	%r601, %r7, %r600;
	ld.shared.f32 	%f263, [%r601];
	fma.rn.f32 	%f309, %f262, %f263, %f309;
$L__BB0_161:
	add.s32 	%r602, %r681, %r187;
	shl.b32 	%r603, %r602, 2;
	add.s32 	%r604, %r8, %r603;
	ld.shared.f32 	%f264, [%r604+4224];
	add.f32 	%f265, %f309, %f264;
	st.shared.f32 	[%r604+4224], %f265;
	add.s32 	%r681, %r681, %r10;
	setp.lt.s32 	%p145, %r681, %r214;
	@%p145 bra 	$L__BB0_149;
$L__BB0_162:
	bar.sync 	0;
$L__BB0_163:
	add.s32 	%r677, %r677, 1;
	setp.ne.s32 	%p146, %r677, %r13;
	@%p146 bra 	$L__BB0_119;
$L__BB0_164:
	add.s32 	%r664, %r664, 1;
	setp.eq.s32 	%p147, %r664, %r65;
	@%p147 bra 	$L__BB0_35;
	bra.uni 	$L__BB0_31;
$L__BB0_165:
	shl.b32 	%r238, %r651, 2;
	add.s32 	%r239, %r14, %r238;
	mov.b32 	%r240, -8388608;
	st.shared.u32 	[%r239+4224], %r240;
	mov.b32 	%r241, 0;
	st.shared.u32 	[%r239+4352], %r241;
	shl.b32 	%r242, %r10, 2;
	add.s32 	%r243, %r239, %r242;
	st.shared.u32 	[%r243+4224], %r240;
	st.shared.u32 	[%r243+4352], %r241;
	add.s32 	%r244, %r243, %r242;
	st.shared.u32 	[%r244+4224], %r240;
	st.shared.u32 	[%r244+4352], %r241;
	add.s32 	%r245, %r244, %r242;
	st.shared.u32 	[%r245+4224], %r240;
	st.shared.u32 	[%r245+4352], %r241;
	add.s32 	%r651, %r242, %r651;
	setp.lt.u32 	%p10, %r651, 32;
	@%p10 bra 	$L__BB0_165;
	bra.uni 	$L__BB0_7;

}
	// .globl	_Z30flash_attention_forward_kernelI6__halfEvPKT_S3_S3_PS1_iiiibf
.visible .entry _Z30flash_attention_forward_kernelI6__halfEvPKT_S3_S3_PS1_iiiibf(
	.param .u64 .ptr .align 1 _Z30flash_attention_forward_kernelI6__halfEvPKT_S3_S3_PS1_iiiibf_param_0,
	.param .u64 .ptr .align 1 _Z30flash_attention_forward_kernelI6__halfEvPKT_S3_S3_PS1_iiiibf_param_1,
	.param .u64 .ptr .align 1 _Z30flash_attention_forward_kernelI6__halfEvPKT_S3_S3_PS1_iiiibf_param_2,
	.param .u64 .ptr .align 1 _Z30flash_attention_forward_kernelI6__halfEvPKT_S3_S3_PS1_iiiibf_param_3,
	.param .u32 _Z30flash_attention_forward_kernelI6__halfEvPKT_S3_S3_PS1_iiiibf_param_4,
	.param .u32 _Z30flash_attention_forward_kernelI6__halfEvPKT_S3_S3_PS1_iiiibf_param_5,
	.param .u32 _Z30flash_attention_forward_kernelI6__halfEvPKT_S3_S3_PS1_iiiibf_param_6,
	.param .u32 _Z30flash_attention_forward_kernelI6__halfEvPKT_S3_S3_PS1_iiiibf_param_7,
	.param .u8 _Z30flash_attention_forward_kernelI6__halfEvPKT_S3_S3_PS1_iiiibf_param_8,
	.param .f32 _Z30flash_attention_forward_kernelI6__halfEvPKT_S3_S3_PS1_iiiibf_param_9
)
{
	.reg .pred 	%p<159>;
	.reg .b16 	%rs<26>;
	.reg .b32 	%r<687>;
	.reg .b32 	%f<315>;
	.reg .b64 	%rd<85>;

	ld.param.u64 	%rd6, [_Z30flash_attention_forward_kernelI6__halfEvPKT_S3_S3_PS1_iiiibf_param_0];
	ld.param.u64 	%rd7, [_Z30flash_attention_forward_kernelI6__halfEvPKT_S3_S3_PS1_iiiibf_param_1];
	ld.param.u64 	%rd8, [_Z30flash_attention_forward_kernelI6__halfEvPKT_S3_S3_PS1_iiiibf_param_2];
	ld.param.u64 	%rd9, [_Z30flash_attention_forward_kernelI6__halfEvPKT_S3_S3_PS1_iiiibf_param_3];
	ld.param.u32 	%r215, [_Z30flash_attention_forward_kernelI6__halfEvPKT_S3_S3_PS1_iiiibf_param_4];
	ld.param.u32 	%r212, [_Z30flash_attention_forward_kernelI6__halfEvPKT_S3_S3_PS1_iiiibf_param_5];
	ld.param.u32 	%r213, [_Z30flash_attention_forward_kernelI6__halfEvPKT_S3_S3_PS1_iiiibf_param_6];
	ld.param.u32 	%r214, [_Z30flash_attention_forward_kernelI6__halfEvPKT_S3_S3_PS1_iiiibf_param_7];
	ld.param.s8 	%rs1, [_Z30flash_attention_forward_kernelI6__halfEvPKT_S3_S3_PS1_iiiibf_param_8];
	ld.param.f32 	%f56, [_Z30flash_attention_forward_kernelI6__halfEvPKT_S3_S3_PS1_iiiibf_param_9];
	cvta.to.global.u64 	%rd1, %rd6;
	cvta.to.global.u64 	%rd2, %rd8;
	cvta.to.global.u64 	%rd3, %rd7;
	cvta.to.global.u64 	%rd4, %rd9;
	mov.u32 	%r1, %ctaid.x;
	mov.u32 	%r2, %ctaid.y;
	mov.u32 	%r3, %ctaid.z;
	setp.ge.s32 	%p1, %r1, %r215;
	setp.ge.s32 	%p2, %r2, %r212;
	or.pred  	%p3, %p1, %p2;
	@%p3 bra 	$L__BB1_51;
	add.s32 	%r216, %r213, 31;
	shr.s32 	%r217, %r216, 31;
	shr.u32 	%r218, %r217, 27;
	add.s32 	%r219, %r216, %r218;
	shr.s32 	%r4, %r219, 5;
	setp.ge.s32 	%p4, %r3, %r4;
	@%p4 bra 	$L__BB1_51;
	mad.lo.s32 	%r220, %r212, %r1, %r2;
	mul.lo.s32 	%r221, %r220, %r213;
	mul.lo.s32 	%r222, %r221, %r214;
	cvt.s64.s32 	%rd5, %r222;
	shl.b32 	%r5, %r214, 7;
	mov.u32 	%r223, smem;
	add.s32 	%r6, %r223, %r5;
	add.s32 	%r7, %r6, %r5;
	add.s32 	%r8, %r7, %r5;
	mov.u32 	%r663, %tid.x;
	mov.u32 	%r10, %ntid.x;
	shl.b32 	%r11, %r3, 5;
	add.s32 	%r224, %r11, 32;
	min.s32 	%r12, %r224, %r213;
	sub.s32 	%r13, %r12, %r11;
	add.s32 	%r14, %r8, %r5;
	setp.gt.u32 	%p5, %r663, 31;
	@%p5 bra 	$L__BB1_7;
	add.s32 	%r225, %r663, %r10;
	max.u32 	%r226, %r225, 32;
	setp.lt.u32 	%p6, %r225, 32;
	selp.u32 	%r227, 1, 0, %p6;
	add.s32 	%r228, %r225, %r227;
	sub.s32 	%r229, %r226, %r228;
	div.u32 	%r230, %r229, %r10;
	add.s32 	%r15, %r230, %r227;
	and.b32  	%r231, %r15, 3;
	setp.eq.s32 	%p7, %r231, 3;
	mov.u32 	%r651, %r663;
	@%p7 bra 	$L__BB1_6;
	add.s32 	%r233, %r15, 1;
	and.b32  	%r16, %r233, 3;
	mov.b32 	%r650, 0;
	mov.u32 	%r651, %r663;
$L__BB1_5:
	.pragma "nounroll";
	shl.b32 	%r234, %r651, 2;
	add.s32 	%r235, %r14, %r234;
	mov.b32 	%r236, -8388608;
	st.shared.u32 	[%r235+4224], %r236;
	mov.b32 	%r237, 0;
	st.shared.u32 	[%r235+4352], %r237;
	add.s32 	%r651, %r651, %r10;
	add.s32 	%r650, %r650, 1;
	setp.ne.s32 	%p8, %r650, %r16;
	@%p8 bra 	$L__BB1_5;
$L__BB1_6:
	setp.lt.u32 	%p9, %r15, 3;
	@%p9 bra 	$L__BB1_7;
	bra.uni 	$L__BB1_165;
$L__BB1_7:
	shl.b32 	%r22, %r214, 5;
	setp.ge.s32 	%p11, %r663, %r22;
	@%p11 bra 	$L__BB1_13;
	add.s32 	%r246, %r663, %r10;
	max.u32 	%r247, %r22, %r246;
	setp.lt.u32 	%p12, %r246, %r22;
	selp.u32 	%r248, 1, 0, %p12;
	add.s32 	%r249, %r246, %r248;
	sub.s32 	%r250, %r247, %r249;
	div.u32 	%r251, %r250, %r10;
	add.s32 	%r23, %r251, %r248;
	and.b32  	%r252, %r23, 3;
	setp.eq.s32 	%p13, %r252, 3;
	mov.u32 	%r654, %r663;
	@%p13 bra 	$L__BB1_11;
	add.s32 	%r254, %r23, 1;
	and.b32  	%r24, %r254, 3;
	mov.b32 	%r653, 0;
	mov.u32 	%r654, %r663;
$L__BB1_10:
	.pragma "nounroll";
	shl.b32 	%r255, %r654, 2;
	add.s32 	%r256, %r8, %r255;
	mov.b32 	%r257, 0;
	st.shared.u32 	[%r256+4224], %r257;
	add.s32 	%r654, %r654, %r10;
	add.s32 	%r653, %r653, 1;
	setp.ne.s32 	%p14, %r653, %r24;
	@%p14 bra 	$L__BB1_10;
$L__BB1_11:
	setp.lt.u32 	%p15, %r23, 3;
	@%p15 bra 	$L__BB1_13;
$L__BB1_12:
	shl.b32 	%r258, %r654, 2;
	add.s32 	%r259, %r8, %r258;
	mov.b32 	%r260, 0;
	st.shared.u32 	[%r259+4224], %r260;
	shl.b32 	%r261, %r10, 2;
	add.s32 	%r262, %r259, %r261;
	st.shared.u32 	[%r262+4224], %r260;
	add.s32 	%r263, %r262, %r261;
	st.shared.u32 	[%r263+4224], %r260;
	add.s32 	%r264, %r263, %r261;
	st.shared.u32 	[%r264+4224], %r260;
	add.s32 	%r654, %r261, %r654;
	setp.lt.s32 	%p16, %r654, %r22;
	@%p16 bra 	$L__BB1_12;
$L__BB1_13:
	setp.ge.s32 	%p17, %r663, %r22;
	bar.sync 	0;
	@%p17 bra 	$L__BB1_29;
	add.s32 	%r265, %r663, %r10;
	max.u32 	%r266, %r22, %r265;
	setp.lt.u32 	%p18, %r265, %r22;
	selp.u32 	%r267, 1, 0, %p18;
	add.s32 	%r268, %r265, %r267;
	sub.s32 	%r269, %r266, %r268;
	div.u32 	%r270, %r269, %r10;
	add.s32 	%r34, %r270, %r267;
	and.b32  	%r271, %r34, 3;
	setp.eq.s32 	%p19, %r271, 3;
	mov.u32 	%r659, %r663;
	@%p19 bra 	$L__BB1_19;
	add.s32 	%r273, %r34, 1;
	and.b32  	%r35, %r273, 3;
	mov.b32 	%r658, 0;
	mov.u32 	%r659, %r663;
$L__BB1_16:
	.pragma "nounroll";
	div.s32 	%r38, %r659, %r214;
	mul.lo.s32 	%r274, %r38, %r214;
	sub.s32 	%r39, %r659, %r274;
	add.s32 	%r40, %r38, %r11;
	setp.ge.s32 	%p20, %r40, %r12;
	mov.f32 	%f286, 0f00000000;
	@%p20 bra 	$L__BB1_18;
	mad.lo.s32 	%r275, %r40, %r214, %r39;
	cvt.s64.s32 	%rd10, %r275;
	add.s64 	%rd11, %rd10, %rd5;
	shl.b64 	%rd12, %rd11, 1;
	add.s64 	%rd13, %rd1, %rd12;
	ld.global.u16 	%rs2, [%rd13];
	// begin inline asm
	{  cvt.f32.f16 %f286, %rs2;}

	// end inline asm
$L__BB1_18:
	mad.lo.s32 	%r276, %r38, %r214, %r39;
	shl.b32 	%r277, %r276, 2;
	add.s32 	%r279, %r223, %r277;
	st.shared.f32 	[%r279], %f286;
	add.s32 	%r659, %r659, %r10;
	add.s32 	%r658, %r658, 1;
	setp.ne.s32 	%p21, %r658, %r35;
	@%p21 bra 	$L__BB1_16;
$L__BB1_19:
	setp.lt.u32 	%p22, %r34, 3;
	@%p22 bra 	$L__BB1_29;
$L__BB1_20:
	div.s32 	%r45, %r659, %r214;
	mul.lo.s32 	%r280, %r45, %r214;
	sub.s32 	%r46, %r659, %r280;
	add.s32 	%r47, %r45, %r11;
	setp.ge.s32 	%p23, %r47, %r12;
	mov.f32 	%f287, 0f00000000;
	@%p23 bra 	$L__BB1_22;
	mad.lo.s32 	%r281, %r47, %r214, %r46;
	cvt.s64.s32 	%rd14, %r281;
	add.s64 	%rd15, %rd14, %rd5;
	shl.b64 	%rd16, %rd15, 1;
	add.s64 	%rd17, %rd1, %rd16;
	ld.global.u16 	%rs3, [%rd17];
	// begin inline asm
	{  cvt.f32.f16 %f287, %rs3;}

	// end inline asm
$L__BB1_22:
	mad.lo.s32 	%r282, %r45, %r214, %r46;
	shl.b32 	%r283, %r282, 2;
	add.s32 	%r285, %r223, %r283;
	st.shared.f32 	[%r285], %f287;
	add.s32 	%r48, %r659, %r10;
	div.s32 	%r49, %r48, %r214;
	mul.lo.s32 	%r286, %r49, %r214;
	sub.s32 	%r50, %r48, %r286;
	add.s32 	%r51, %r49, %r11;
	setp.ge.s32 	%p24, %r51, %r12;
	mov.f32 	%f288, 0f00000000;
	@%p24 bra 	$L__BB1_24;
	mad.lo.s32 	%r287, %r51, %r214, %r50;
	cvt.s64.s32 	%rd18, %r287;
	add.s64 	%rd19, %rd18, %rd5;
	shl.b64 	%rd20, %rd19, 1;
	add.s64 	%rd21, %rd1, %rd20;
	ld.global.u16 	%rs4, [%rd21];
	// begin inline asm
	{  cvt.f32.f16 %f288, %rs4;}

	// end inline asm
$L__BB1_24:
	mad.lo.s32 	%r288, %r49, %r214, %r50;
	shl.b32 	%r289, %r288, 2;
	add.s32 	%r291, %r223, %r289;
	st.shared.f32 	[%r291], %f288;
	add.s32 	%r52, %r48, %r10;
	div.s32 	%r53, %r52, %r214;
	mul.lo.s32 	%r292, %r53, %r214;
	sub.s32 	%r54, %r52, %r292;
	add.s32 	%r55, %r53, %r11;
	setp.ge.s32 	%p25, %r55, %r12;
	mov.f32 	%f289, 0f00000000;
	@%p25 bra 	$L__BB1_26;
	mad.lo.s32 	%r293, %r55, %r214, %r54;
	cvt.s64.s32 	%rd22, %r293;
	add.s64 	%rd23, %rd22, %rd5;
	shl.b64 	%rd24, %rd23, 1;
	add.s64 	%rd25, %rd1, %rd24;
	ld.global.u16 	%rs5, [%rd25];
	// begin inline asm
	{  cvt.f32.f16 %f289, %rs5;}

	// end inline asm
$L__BB1_26:
	mad.lo.s32 	%r294, %r53, %r214, %r54;
	shl.b32 	%r295, %r294, 2;
	add.s32 	%r297, %r223, %r295;
	st.shared.f32 	[%r297], %f289;
	add.s32 	%r56, %r52, %r10;
	div.s32 	%r57, %r56, %r214;
	mul.lo.s32 	%r298, %r57, %r214;
	sub.s32 	%r58, %r56, %r298;
	add.s32 	%r59, %r57, %r11;
	setp.ge.s32 	%p26, %r59, %r12;
	mov.f32 	%f290, 0f00000000;
	@%p26 bra 	$L__BB1_28;
	mad.lo.s32 	%r299, %r59, %r214, %r58;
	cvt.s64.s32 	%rd26, %r299;
	add.s64 	%rd27, %rd26, %rd5;
	shl.b64 	%rd28, %rd27, 1;
	add.s64 	%rd29, %rd1, %rd28;
	ld.global.u16 	%rs6, [%rd29];
	// begin inline asm
	{  cvt.f32.f16 %f290, %rs6;}

	// end inline asm
$L__BB1_28:
	mad.lo.s32 	%r300, %r57, %r214, %r58;
	shl.b32 	%r301, %r300, 2;
	add.s32 	%r303, %r223, %r301;
	st.shared.f32 	[%r303], %f290;
	add.s32 	%r659, %r56, %r10;
	setp.lt.s32 	%p27, %r659, %r22;
	@%p27 bra 	$L__BB1_20;
$L__BB1_29:
	bar.sync 	0;
	setp.lt.s32 	%p28, %r213, 1;
	@%p28 bra 	$L__BB1_35;
	and.b32  	%r61, %r663, 31;
	add.s32 	%r305, %r10, 31;
	shr.u32 	%r62, %r305, 5;
	shr.u32 	%r306, %r663, 3;
	and.b32  	%r307, %r306, 124;
	add.s32 	%r63, %r8, %r307;
	shl.b32 	%r308, %r663, 2;
	and.b32  	%r309, %r308, 124;
	add.s32 	%r64, %r8, %r309;
	max.s32 	%r65, %r4, 1;
	add.s32 	%r66, %r663, %r10;
	max.s32 	%r310, %r22, %r66;
	setp.lt.s32 	%p29, %r66, %r22;
	selp.u32 	%r311, 1, 0, %p29;
	add.s32 	%r312, %r66, %r311;
	sub.s32 	%r313, %r310, %r312;
	div.u32 	%r314, %r313, %r10;
	add.s32 	%r67, %r314, %r311;
	max.u32 	%r315, %r66, 1024;
	setp.lt.u32 	%p30, %r66, 1024;
	selp.u32 	%r316, 1, 0, %p30;
	add.s32 	%r317, %r66, %r316;
	sub.s32 	%r318, %r315, %r317;
	div.u32 	%r319, %r318, %r10;
	add.s32 	%r68, %r319, %r316;
	add.s32 	%r69, %r214, -1;
	and.b32  	%r70, %r214, 7;
	and.b32  	%r71, %r214, 3;
	add.s32 	%r72, %r66, %r10;
	add.s32 	%r73, %r72, %r10;
	and.b32  	%r74, %r68, 3;
	mul.f32 	%f11, %f56, 0f00000000;
	and.b32  	%r75, %r66, 31;
	and.b32  	%r76, %r72, 31;
	shl.b32 	%r320, %r72, 2;
	and.b32  	%r321, %r320, 4092;
	add.s32 	%r77, %r8, %r321;
	and.b32  	%r78, %r214, 2147483640;
	and.b32  	%r79, %r214, 1;
	mov.b32 	%r664, 0;
$L__BB1_31:
	setp.ge.s32 	%p31, %r663, %r22;
	shl.b32 	%r92, %r664, 5;
	add.s32 	%r322, %r92, 32;
	min.s32 	%r93, %r213, %r322;
	and.b32  	%r94, %r93, 7;
	sub.s32 	%r95, %r93, %r92;
	@%p31 bra 	$L__BB1_75;
	and.b32  	%r96, %r67, 3;
	setp.eq.s32 	%p32, %r96, 3;
	mov.u32 	%r665, %r663;
	@%p32 bra 	$L__BB1_61;
	div.s32 	%r97, %r663, %r214;
	mul.lo.s32 	%r323, %r97, %r214;
	sub.s32 	%r98, %r663, %r323;
	add.s32 	%r99, %r97, %r92;
	setp.lt.s32 	%p33, %r99, %r93;
	@%p33 bra 	$L__BB1_52;
	mad.lo.s32 	%r324, %r97, %r214, %r98;
	shl.b32 	%r325, %r324, 2;
	add.s32 	%r326, %r6, %r325;
	mov.b32 	%r327, 0;
	st.shared.u32 	[%r326], %r327;
	add.s32 	%r328, %r326, %r5;
	st.shared.u32 	[%r328], %r327;
	bra.uni 	$L__BB1_53;
$L__BB1_35:
	mul.lo.s32 	%r80, %r13, %r214;
	setp.ge.s32 	%p148, %r663, %r80;
	@%p148 bra 	$L__BB1_51;
	add.s32 	%r81, %r14, 4224;
	add.s32 	%r605, %r663, %r10;
	max.s32 	%r606, %r80, %r605;
	setp.lt.s32 	%p149, %r605, %r80;
	selp.u32 	%r607, 1, 0, %p149;
	add.s32 	%r608, %r605, %r607;
	sub.s32 	%r609, %r606, %r608;
	div.u32 	%r610, %r609, %r10;
	add.s32 	%r82, %r610, %r607;
	and.b32  	%r611, %r82, 3;
	setp.eq.s32 	%p150, %r611, 3;
	@%p150 bra 	$L__BB1_41;
	add.s32 	%r612, %r82, 1;
	and.b32  	%r613, %r612, 3;
	neg.s32 	%r661, %r613;
$L__BB1_38:
	.pragma "nounroll";
	div.s32 	%r86, %r663, %r214;
	add.s32 	%r87, %r86, %r11;
	setp.ge.s32 	%p151, %r87, %r213;
	@%p151 bra 	$L__BB1_40;
	rem.s32 	%r614, %r663, %r214;
	mad.lo.s32 	%r615, %r86, %r214, %r614;
	shl.b32 	%r616, %r615, 2;
	add.s32 	%r617, %r8, %r616;
	ld.shared.f32 	%f272, [%r617+4224];
	shl.b32 	%r618, %r86, 2;
	add.s32 	%r619, %r81, %r618;
	ld.shared.f32 	%f273, [%r619+128];
	div.rn.f32 	%f271, %f272, %f273;
	// begin inline asm
	{  cvt.rn.f16.f32 %rs21, %f271;}

	// end inline asm
	mad.lo.s32 	%r620, %r87, %r214, %r614;
	cvt.s64.s32 	%rd65, %r620;
	add.s64 	%rd66, %rd65, %rd5;
	shl.b64 	%rd67, %rd66, 1;
	add.s64 	%rd68, %rd4, %rd67;
	st.global.u16 	[%rd68], %rs21;
$L__BB1_40:
	add.s32 	%r663, %r663, %r10;
	add.s32 	%r661, %r661, 1;
	setp.ne.s32 	%p152, %r661, 0;
	@%p152 bra 	$L__BB1_38;
$L__BB1_41:
	setp.lt.u32 	%p153, %r82, 3;
	@%p153 bra 	$L__BB1_51;
$L__BB1_42:
	div.s32 	%r200, %r663, %r214;
	add.s32 	%r201, %r200, %r11;
	setp.ge.s32 	%p154, %r201, %r213;
	@%p154 bra 	$L__BB1_44;
	rem.s32 	%r621, %r663, %r214;
	mad.lo.s32 	%r622, %r200, %r214, %r621;
	shl.b32 	%r623, %r622, 2;
	add.s32 	%r624, %r8, %r623;
	ld.shared.f32 	%f275, [%r624+4224];
	shl.b32 	%r625, %r200, 2;
	add.s32 	%r626, %r81, %r625;
	ld.shared.f32 	%f276, [%r626+128];
	div.rn.f32 	%f274, %f275, %f276;
	// begin inline asm
	{  cvt.rn.f16.f32 %rs22, %f274;}

	// end inline asm
	mad.lo.s32 	%r627, %r201, %r214, %r621;
	cvt.s64.s32 	%rd69, %r627;
	add.s64 	%rd70, %rd69, %rd5;
	shl.b64 	%rd71, %rd70, 1;
	add.s64 	%rd72, %rd4, %rd71;
	st.global.u16 	[%rd72], %rs22;
$L__BB1_44:
	add.s32 	%r202, %r663, %r10;
	div.s32 	%r203, %r202, %r214;
	add.s32 	%r204, %r203, %r11;
	setp.ge.s32 	%p155, %r204, %r213;
	@%p155 bra 	$L__BB1_46;
	rem.s32 	%r628, %r202, %r214;
	mad.lo.s32 	%r629, %r203, %r214, %r628;
	shl.b32 	%r630, %r629, 2;
	add.s32 	%r631, %r8, %r630;
	ld.shared.f32 	%f278, [%r631+4224];
	shl.b32 	%r632, %r203, 2;
	add.s32 	%r633, %r81, %r632;
	ld.shared.f32 	%f279, [%r633+128];
	div.rn.f32 	%f277, %f278, %f279;
	// begin inline asm
	{  cvt.rn.f16.f32 %rs23, %f277;}

	// end inline asm
	mad.lo.s32 	%r634, %r204, %r214, %r628;
	cvt.s64.s32 	%rd73, %r634;
	add.s64 	%rd74, %rd73, %rd5;
	shl.b64 	%rd75, %rd74, 1;
	add.s64 	%rd76, %rd4, %rd75;
	st.global.u16 	[%rd76], %rs23;
$L__BB1_46:
	add.s32 	%r205, %r202, %r10;
	div.s32 	%r206, %r205, %r214;
	add.s32 	%r207, %r206, %r11;
	setp.ge.s32 	%p156, %r207, %r213;
	@%p156 bra 	$L__BB1_48;
	rem.s32 	%r635, %r205, %r214;
	mad.lo.s32 	%r636, %r206, %r214, %r635;
	shl.b32 	%r637, %r636, 2;
	add.s32 	%r638, %r8, %r637;
	ld.shared.f32 	%f281, [%r638+4224];
	shl.b32 	%r639, %r206, 2;
	add.s32 	%r640, %r81, %r639;
	ld.shared.f32 	%f282, [%r640+128];
	div.rn.f32 	%f280, %f281, %f282;
	// begin inline asm
	{  cvt.rn.f16.f32 %rs24, %f280;}

	// end inline asm
	mad.lo.s32 	%r641, %r207, %r214, %r635;
	cvt.s64.s32 	%rd77, %r641;
	add.s64 	%rd78, %rd77, %rd5;
	shl.b64 	%rd79, %rd78, 1;
	add.s64 	%rd80, %rd4, %rd79;
	st.global.u16 	[%rd80], %rs24;
$L__BB1_48:
	add.s32 	%r208, %r205, %r10;
	div.s32 	%r209, %r208, %r214;
	add.s32 	%r210, %r209, %r11;
	setp.ge.s32 	%p157, %r210, %r213;
	@%p157 bra 	$L__BB1_50;
	rem.s32 	%r642, %r208, %r214;
	mad.lo.s32 	%r643, %r209, %r214, %r642;
	shl.b32 	%r644, %r643, 2;
	add.s32 	%r645, %r8, %r644;
	ld.shared.f32 	%f284, [%r645+4224];
	shl.b32 	%r646, %r209, 2;
	add.s32 	%r647, %r81, %r646;
	ld.shared.f32 	%f285, [%r647+128];
	div.rn.f32 	%f283, %f284, %f285;
	// begin inline asm
	{  cvt.rn.f16.f32 %rs25, %f283;}

	// end inline asm
	mad.lo.s32 	%r648, %r210, %r214, %r642;
	cvt.s64.s32 	%rd81, %r648;
	add.s64 	%rd82, %rd81, %rd5;
	shl.b64 	%rd83, %rd82, 1;
	add.s64 	%rd84, %rd4, %rd83;
	st.global.u16 	[%rd84], %rs25;
$L__BB1_50:
	add.s32 	%r663, %r208, %r10;
	setp.lt.s32 	%p158, %r663, %r80;
	@%p158 bra 	$L__BB1_42;
$L__BB1_51:
	ret;
$L__BB1_52:
	mad.lo.s32 	%r329, %r99, %r214, %r98;
	cvt.s64.s32 	%rd30, %r329;
	add.s64 	%rd31, %rd30, %rd5;
	shl.b64 	%rd32, %rd31, 1;
	add.s64 	%rd33, %rd3, %rd32;
	ld.global.u16 	%rs7, [%rd33];
	// begin inline asm
	{  cvt.f32.f16 %f67, %rs7;}

	// end inline asm
	mad.lo.s32 	%r330, %r97, %r214, %r98;
	shl.b32 	%r331, %r330, 2;
	add.s32 	%r332, %r6, %r331;
	st.shared.f32 	[%r332], %f67;
	add.s64 	%rd34, %rd2, %rd32;
	ld.global.u16 	%rs8, [%rd34];
	// begin inline asm
	{  cvt.f32.f16 %f68, %rs8;}

	// end inline asm
	add.s32 	%r333, %r332, %r5;
	st.shared.f32 	[%r333], %f68;
$L__BB1_53:
	setp.eq.s32 	%p34, %r96, 0;
	mov.u32 	%r665, %r66;
	@%p34 bra 	$L__BB1_61;
	div.s32 	%r100, %r66, %r214;
	mul.lo.s32 	%r334, %r100, %r214;
	sub.s32 	%r101, %r66, %r334;
	add.s32 	%r102, %r100, %r92;
	setp.lt.s32 	%p35, %r102, %r93;
	@%p35 bra 	$L__BB1_56;
	mad.lo.s32 	%r335, %r100, %r214, %r101;
	shl.b32 	%r336, %r335, 2;
	add.s32 	%r337, %r6, %r336;
	mov.b32 	%r338, 0;
	st.shared.u32 	[%r337], %r338;
	add.s32 	%r339, %r337, %r5;
	st.shared.u32 	[%r339], %r338;
	bra.uni 	$L__BB1_57;
$L__BB1_56:
	mad.lo.s32 	%r340, %r102, %r214, %r101;
	cvt.s64.s32 	%rd35, %r340;
	add.s64 	%rd36, %rd35, %rd5;
	shl.b64 	%rd37, %rd36, 1;
	add.s64 	%rd38, %rd3, %rd37;
	ld.global.u16 	%rs9, [%rd38];
	// begin inline asm
	{  cvt.f32.f16 %f69, %rs9;}

	// end inline asm
	mad.lo.s32 	%r341, %r100, %r214, %r101;
	shl.b32 	%r342, %r341, 2;
	add.s32 	%r343, %r6, %r342;
	st.shared.f32 	[%r343], %f69;
	add.s64 	%rd39, %rd2, %rd37;
	ld.global.u16 	%rs10, [%rd39];
	// begin inline asm
	{  cvt.f32.f16 %f70, %rs10;}

	// end inline asm
	add.s32 	%r344, %r343, %r5;
	st.shared.f32 	[%r344], %f70;
$L__BB1_57:
	setp.eq.s32 	%p36, %r96, 1;
	mov.u32 	%r665, %r72;
	@%p36 bra 	$L__BB1_61;
	div.s32 	%r103, %r72, %r214;
	mul.lo.s32 	%r345, %r103, %r214;
	sub.s32 	%r104, %r72, %r345;
	add.s32 	%r105, %r103, %r92;
	setp.lt.s32 	%p37, %r105, %r93;
	@%p37 bra 	$L__BB1_60;
	mad.lo.s32 	%r346, %r103, %r214, %r104;
	shl.b32 	%r347, %r346, 2;
	add.s32 	%r348, %r6, %r347;
	mov.b32 	%r349, 0;
	st.shared.u32 	[%r348], %r349;
	add.s32 	%r350, %r348, %r5;
	st.shared.u32 	[%r350], %r349;
	mov.u32 	%r665, %r73;
	bra.uni 	$L__BB1_61;
$L__BB1_60:
	mad.lo.s32 	%r351, %r105, %r214, %r104;
	cvt.s64.s32 	%rd40, %r351;
	add.s64 	%rd41, %rd40, %rd5;
	shl.b64 	%rd42, %rd41, 1;
	add.s64 	%rd43, %rd3, %rd42;
	ld.global.u16 	%rs11, [%rd43];
	// begin inline asm
	{  cvt.f32.f16 %f71, %rs11;}

	// end inline asm
	mad.lo.s32 	%r352, %r103, %r214, %r104;
	shl.b32 	%r353, %r352, 2;
	add.s32 	%r354, %r6, %r353;
	st.shared.f32 	[%r354], %f71;
	add.s64 	%rd44, %rd2, %rd42;
	ld.global.u16 	%rs12, [%rd44];
	// begin inline asm
	{  cvt.f32.f16 %f72, %rs12;}

	// end inline asm
	add.s32 	%r355, %r354, %r5;
	st.shared.f32 	[%r355], %f72;
	mov.u32 	%r665, %r73;
$L__BB1_61:
	setp.lt.u32 	%p38, %r67, 3;
	@%p38 bra 	$L__BB1_75;
$L__BB1_62:
	div.s32 	%r108, %r665, %r214;
	mul.lo.s32 	%r356, %r108, %r214;
	sub.s32 	%r109, %r665, %r356;
	add.s32 	%r110, %r108, %r92;
	setp.ge.s32 	%p39, %r110, %r93;
	@%p39 bra 	$L__BB1_64;
	mad.lo.s32 	%r362, %r110, %r214, %r109;
	cvt.s64.s32 	%rd45, %r362;
	add.s64 	%rd46, %rd45, %rd5;
	shl.b64 	%rd47, %rd46, 1;
	add.s64 	%rd48, %rd3, %rd47;
	ld.global.u16 	%rs13, [%rd48];
	// begin inline asm
	{  cvt.f32.f16 %f73, %rs13;}

	// end inline asm
	mad.lo.s32 	%r363, %r108, %r214, %r109;
	shl.b32 	%r364, %r363, 2;
	add.s32 	%r365, %r6, %r364;
	st.shared.f32 	[%r365], %f73;
	add.s64 	%rd49, %rd2, %rd47;
	ld.global.u16 	%rs14, [%rd49];
	// begin inline asm
	{  cvt.f32.f16 %f74, %rs14;}

	// end inline asm
	add.s32 	%r366, %r365, %r5;
	st.shared.f32 	[%r366], %f74;
	bra.uni 	$L__BB1_65;
$L__BB1_64:
	mad.lo.s32 	%r357, %r108, %r214, %r109;
	shl.b32 	%r358, %r357, 2;
	add.s32 	%r359, %r6, %r358;
	mov.b32 	%r360, 0;
	st.shared.u32 	[%r359], %r360;
	add.s32 	%r361, %r359, %r5;
	st.shared.u32 	[%r361], %r360;
$L__BB1_65:
	add.s32 	%r111, %r665, %r10;
	div.s32 	%r112, %r111, %r214;
	mul.lo.s32 	%r367, %r112, %r214;
	sub.s32 	%r113, %r111, %r367;
	add.s32 	%r114, %r112, %r92;
	setp.lt.s32 	%p40, %r114, %r93;
	@%p40 bra 	$L__BB1_67;
	mad.lo.s32 	%r368, %r112, %r214, %r113;
	shl.b32 	%r369, %r368, 2;
	add.s32 	%r370, %r6, %r369;
	mov.b32 	%r371, 0;
	st.shared.u32 	[%r370], %r371;
	add.s32 	%r372, %r370, %r5;
	st.shared.u32 	[%r372], %r371;
	bra.uni 	$L__BB1_68;
$L__BB1_67:
	mad.lo.s32 	%r373, %r114, %r214, %r113;
	cvt.s64.s32 	%rd50, %r373;
	add.s64 	%rd51, %rd50, %rd5;
	shl.b64 	%rd52, %rd51, 1;
	add.s64 	%rd53, %rd3, %rd52;
	ld.global.u16 	%rs15, [%rd53];
	// begin inline asm
	{  cvt.f32.f16 %f75, %rs15;}

	// end inline asm
	mad.lo.s32 	%r374, %r112, %r214, %r113;
	shl.b32 	%r375, %r374, 2;
	add.s32 	%r376, %r6, %r375;
	st.shared.f32 	[%r376], %f75;
	add.s64 	%rd54, %rd2, %rd52;
	ld.global.u16 	%rs16, [%rd54];
	// begin inline asm
	{  cvt.f32.f16 %f76, %rs16;}

	// end inline asm
	add.s32 	%r377, %r376, %r5;
	st.shared.f32 	[%r377], %f76;
$L__BB1_68:
	add.s32 	%r115, %r111, %r10;
	div.s32 	%r116, %r115, %r214;
	mul.lo.s32 	%r378, %r116, %r214;
	sub.s32 	%r117, %r115, %r378;
	add.s32 	%r118, %r116, %r92;
	setp.lt.s32 	%p41, %r118, %r93;
	@%p41 bra 	$L__BB1_70;
	mad.lo.s32 	%r379, %r116, %r214, %r117;
	shl.b32 	%r380, %r379, 2;
	add.s32 	%r381, %r6, %r380;
	mov.b32 	%r382, 0;
	st.shared.u32 	[%r381], %r382;
	add.s32 	%r383, %r381, %r5;
	st.shared.u32 	[%r383], %r382;
	bra.uni 	$L__BB1_71;
$L__BB1_70:
	mad.lo.s32 	%r384, %r118, %r214, %r117;
	cvt.s64.s32 	%rd55, %r384;
	add.s64 	%rd56, %rd55, %rd5;
	shl.b64 	%rd57, %rd56, 1;
	add.s64 	%rd58, %rd3, %rd57;
	ld.global.u16 	%rs17, [%rd58];
	// begin inline asm
	{  cvt.f32.f16 %f77, %rs17;}

	// end inline asm
	mad.lo.s32 	%r385, %r116, %r214, %r117;
	shl.b32 	%r386, %r385, 2;
	add.s32 	%r387, %r6, %r386;
	st.shared.f32 	[%r387], %f77;
	add.s64 	%rd59, %rd2, %rd57;
	ld.global.u16 	%rs18, [%rd59];
	// begin inline asm
	{  cvt.f32.f16 %f78, %rs18;}

	// end inline asm
	add.s32 	%r388, %r387, %r5;
	st.shared.f32 	[%r388], %f78;
$L__BB1_71:
	add.s32 	%r119, %r115, %r10;
	div.s32 	%r120, %r119, %r214;
	mul.lo.s32 	%r389, %r120, %r214;
	sub.s32 	%r121, %r119, %r389;
	add.s32 	%r122, %r120, %r92;
	setp.lt.s32 	%p42, %r122, %r93;
	@%p42 bra 	$L__BB1_73;
	mad.lo.s32 	%r390, %r120, %r214, %r121;
	shl.b32 	%r391, %r390, 2;
	add.s32 	%r392, %r6, %r391;
	mov.b32 	%r393, 0;
	st.shared.u32 	[%r392], %r393;
	add.s32 	%r394, %r392, %r5;
	st.shared.u32 	[%r394], %r393;
	bra.uni 	$L__BB1_74;
$L__BB1_73:
	mad.lo.s32 	%r395, %r122, %r214, %r121;
	cvt.s64.s32 	%rd60, %r395;
	add.s64 	%rd61, %rd60, %rd5;
	shl.b64 	%rd62, %rd61, 1;
	add.s64 	%rd63, %rd3, %rd62;
	ld.global.u16 	%rs19, [%rd63];
	// begin inline asm
	{  cvt.f32.f16 %f79, %rs19;}

	// end inline asm
	mad.lo.s32 	%r396, %r120, %r214, %r121;
	shl.b32 	%r397, %r396, 2;
	add.s32 	%r398, %r6, %r397;
	st.shared.f32 	[%r398], %f79;
	add.s64 	%rd64, %rd2, %rd62;
	ld.global.u16 	%rs20, [%rd64];
	// begin inline asm
	{  cvt.f32.f16 %f80, %rs20;}

	// end inline asm
	add.s32 	%r399, %r398, %r5;
	st.shared.f32 	[%r399], %f80;
$L__BB1_74:
	add.s32 	%r665, %r119, %r10;
	setp.lt.s32 	%p43, %r665, %r22;
	@%p43 bra 	$L__BB1_62;
$L__BB1_75:
	setp.lt.s32 	%p44, %r214, 1;
	bar.sync 	0;
	@%p44 bra 	$L__BB1_92;
	mov.u32 	%r667, %r663;
$L__BB1_77:
	shr.u32 	%r125, %r667, 5;
	and.b32  	%r126, %r667, 31;
	add.s32 	%r127, %r125, %r11;
	add.s32 	%r128, %r126, %r92;
	setp.lt.s32 	%p85, %r127, %r12;
	setp.gt.s32 	%p86, %r213, %r128;
	and.pred  	%p87, %p85, %p86;
	@%p87 bra 	$L__BB1_80;
	and.b32  	%r464, %r667, 992;
	or.b32  	%r465, %r464, %r126;
	shl.b32 	%r466, %r465, 2;
	add.s32 	%r467, %r8, %r466;
	mov.b32 	%r468, -8388608;
	st.shared.u32 	[%r467], %r468;
$L__BB1_79:
	add.s32 	%r667, %r667, %r10;
	setp.lt.u32 	%p97, %r667, 1024;
	@%p97 bra 	$L__BB1_77;
	bra.uni 	$L__BB1_117;
$L__BB1_80:
	setp.lt.u32 	%p88, %r69, 7;
	mul.lo.s32 	%r132, %r125, %r214;
	mul.lo.s32 	%r133, %r126, %r214;
	mov.f32 	%f298, 0f00000000;
	mov.b32 	%r670, 0;
	@%p88 bra 	$L__BB1_83;
	mov.f32 	%f298, 0f00000000;
	mov.b32 	%r668, 0;
$L__BB1_82:
	.pragma "nounroll";
	add.s32 	%r471, %r668, %r132;
	shl.b32 	%r472, %r471, 2;
	mov.u32 	%r473, smem;
	add.s32 	%r474, %r473, %r472;
	ld.shared.f32 	%f98, [%r474];
	add.s32 	%r475, %r668, %r133;
	shl.b32 	%r476, %r475, 2;
	add.s32 	%r477, %r6, %r476;
	ld.shared.f32 	%f99, [%r477];
	fma.rn.f32 	%f100, %f98, %f99, %f298;
	ld.shared.f32 	%f101, [%r474+4];
	ld.shared.f32 	%f102, [%r477+4];
	fma.rn.f32 	%f103, %f101, %f102, %f100;
	ld.shared.f32 	%f104, [%r474+8];
	ld.shared.f32 	%f105, [%r477+8];
	fma.rn.f32 	%f106, %f104, %f105, %f103;
	ld.shared.f32 	%f107, [%r474+12];
	ld.shared.f32 	%f108, [%r477+12];
	fma.rn.f32 	%f109, %f107, %f108, %f106;
	ld.shared.f32 	%f110, [%r474+16];
	ld.shared.f32 	%f111, [%r477+16];
	fma.rn.f32 	%f112, %f110, %f111, %f109;
	ld.shared.f32 	%f113, [%r474+20];
	ld.shared.f32 	%f114, [%r477+20];
	fma.rn.f32 	%f115, %f113, %f114, %f112;
	ld.shared.f32 	%f116, [%r474+24];
	ld.shared.f32 	%f117, [%r477+24];
	fma.rn.f32 	%f118, %f116, %f117, %f115;
	ld.shared.f32 	%f119, [%r474+28];
	ld.shared.f32 	%f120, [%r477+28];
	fma.rn.f32 	%f298, %f119, %f120, %f118;
	add.s32 	%r668, %r668, 8;
	setp.eq.s32 	%p89, %r668, %r78;
	mov.u32 	%r670, %r78;
	@%p89 bra 	$L__BB1_83;
	bra.uni 	$L__BB1_82;
$L__BB1_83:
	setp.eq.s32 	%p90, %r70, 0;
	@%p90 bra 	$L__BB1_91;
	add.s32 	%r478, %r70, -1;
	setp.lt.u32 	%p91, %r478, 3;
	@%p91 bra 	$L__BB1_86;
	add.s32 	%r479, %r670, %r132;
	shl.b32 	%r480, %r479, 2;
	mov.u32 	%r481, smem;
	add.s32 	%r482, %r481, %r480;
	ld.shared.f32 	%f122, [%r482];
	add.s32 	%r483, %r670, %r133;
	shl.b32 	%r484, %r483, 2;
	add.s32 	%r485, %r6, %r484;
	ld.shared.f32 	%f123, [%r485];
	fma.rn.f32 	%f124, %f122, %f123, %f298;
	ld.shared.f32 	%f125, [%r482+4];
	ld.shared.f32 	%f126, [%r485+4];
	fma.rn.f32 	%f127, %f125, %f126, %f124;
	ld.shared.f32 	%f128, [%r482+8];
	ld.shared.f32 	%f129, [%r485+8];
	fma.rn.f32 	%f130, %f128, %f129, %f127;
	ld.shared.f32 	%f131, [%r482+12];
	ld.shared.f32 	%f132, [%r485+12];
	fma.rn.f32 	%f298, %f131, %f132, %f130;
	add.s32 	%r670, %r670, 4;
$L__BB1_86:
	setp.eq.s32 	%p92, %r71, 0;
	@%p92 bra 	$L__BB1_91;
	setp.eq.s32 	%p93, %r71, 1;
	@%p93 bra 	$L__BB1_89;
	add.s32 	%r486, %r670, %r132;
	shl.b32 	%r487, %r486, 2;
	mov.u32 	%r488, smem;
	add.s32 	%r489, %r488, %r487;
	ld.shared.f32 	%f134, [%r489];
	add.s32 	%r490, %r670, %r133;
	shl.b32 	%r491, %r490, 2;
	add.s32 	%r492, %r6, %r491;
	ld.shared.f32 	%f135, [%r492];
	fma.rn.f32 	%f136, %f134, %f135, %f298;
	ld.shared.f32 	%f137, [%r489+4];
	ld.shared.f32 	%f138, [%r492+4];
	fma.rn.f32 	%f298, %f137, %f138, %f136;
	add.s32 	%r670, %r670, 2;
$L__BB1_89:
	setp.eq.s32 	%p94, %r79, 0;
	@%p94 bra 	$L__BB1_91;
	add.s32 	%r493, %r670, %r132;
	shl.b32 	%r494, %r493, 2;
	mov.u32 	%r495, smem;
	add.s32 	%r496, %r495, %r494;
	ld.shared.f32 	%f139, [%r496];
	add.s32 	%r497, %r670, %r133;
	shl.b32 	%r498, %r497, 2;
	add.s32 	%r499, %r6, %r498;
	ld.shared.f32 	%f140, [%r499];
	fma.rn.f32 	%f298, %f139, %f140, %f298;
$L__BB1_91:
	setp.ne.s16 	%p95, %rs1, 0;
	mul.f32 	%f141, %f56, %f298;
	setp.gt.u32 	%p96, %r128, %r127;
	selp.f32 	%f142, 0fFF800000, %f141, %p96;
	selp.f32 	%f143, %f142, %f141, %p95;
	and.b32  	%r501, %r667, 992;
	or.b32  	%r502, %r501, %r126;
	shl.b32 	%r503, %r502, 2;
	add.s32 	%r504, %r8, %r503;
	st.shared.f32 	[%r504], %f143;
	bra.uni 	$L__BB1_79;
$L__BB1_92:
	setp.eq.s32 	%p45, %r74, 3;
	mov.u32 	%r672, %r663;
	@%p45 bra 	$L__BB1_102;
	shr.u32 	%r400, %r663, 5;
	add.s32 	%r139, %r400, %r11;
	setp.ge.s32 	%p46, %r139, %r12;
	add.s32 	%r140, %r61, %r92;
	setp.le.s32 	%p47, %r213, %r140;
	mov.f32 	%f299, 0fFF800000;
	or.pred  	%p48, %p46, %p47;
	@%p48 bra 	$L__BB1_95;
	setp.ne.s16 	%p49, %rs1, 0;
	setp.gt.u32 	%p50, %r140, %r139;
	selp.f32 	%f82, 0fFF800000, %f11, %p50;
	selp.f32 	%f299, %f82, %f11, %p49;
$L__BB1_95:
	setp.eq.s32 	%p51, %r74, 0;
	shl.b32 	%r403, %r663, 2;
	and.b32  	%r404, %r403, 3968;
	add.s32 	%r405, %r64, %r404;
	st.shared.f32 	[%r405], %f299;
	mov.u32 	%r672, %r66;
	@%p51 bra 	$L__BB1_102;
	shr.u32 	%r406, %r66, 5;
	add.s32 	%r141, %r406, %r11;
	setp.ge.s32 	%p52, %r141, %r12;
	add.s32 	%r142, %r75, %r92;
	setp.le.s32 	%p53, %r213, %r142;
	mov.f32 	%f300, 0fFF800000;
	or.pred  	%p54, %p52, %p53;
	@%p54 bra 	$L__BB1_98;
	setp.ne.s16 	%p55, %rs1, 0;
	setp.gt.u32 	%p56, %r142, %r141;
	selp.f32 	%f84, 0fFF800000, %f11, %p56;
	selp.f32 	%f300, %f84, %f11, %p55;
$L__BB1_98:
	setp.eq.s32 	%p57, %r74, 1;
	and.b32  	%r409, %r66, 992;
	or.b32  	%r410, %r409, %r75;
	shl.b32 	%r411, %r410, 2;
	add.s32 	%r412, %r8, %r411;
	st.shared.f32 	[%r412], %f300;
	mov.u32 	%r672, %r72;
	@%p57 bra 	$L__BB1_102;
	shr.u32 	%r413, %r72, 5;
	add.s32 	%r143, %r413, %r11;
	setp.lt.s32 	%p58, %r143, %r12;
	add.s32 	%r144, %r76, %r92;
	setp.gt.s32 	%p59, %r213, %r144;
	and.pred  	%p60, %p58, %p59;
	@%p60 bra 	$L__BB1_101;
	mov.b32 	%r415, -8388608;
	st.shared.u32 	[%r77], %r415;
	mov.u32 	%r672, %r73;
	bra.uni 	$L__BB1_102;
$L__BB1_101:
	setp.ne.s16 	%p61, %rs1, 0;
	setp.gt.u32 	%p62, %r144, %r143;
	selp.f32 	%f85, 0fFF800000, %f11, %p62;
	selp.f32 	%f86, %f85, %f11, %p61;
	st.shared.f32 	[%r77], %f86;
	mov.u32 	%r672, %r73;
$L__BB1_102:
	setp.lt.u32 	%p63, %r68, 3;
	@%p63 bra 	$L__BB1_117;
	shl.b32 	%r417, %r10, 1;
	add.s32 	%r675, %r417, %r672;
	mad.lo.s32 	%r674, %r10, 3, %r672;
	add.s32 	%r673, %r10, %r672;
$L__BB1_104:
	shr.u32 	%r418, %r672, 5;
	and.b32  	%r153, %r672, 31;
	add.s32 	%r154, %r418, %r11;
	add.s32 	%r155, %r153, %r92;
	setp.ge.s32 	%p64, %r154, %r12;
	setp.le.s32 	%p65, %r213, %r155;
	or.pred  	%p66, %p64, %p65;
	@%p66 bra 	$L__BB1_106;
	setp.ne.s16 	%p67, %rs1, 0;
	setp.gt.u32 	%p68, %r155, %r154;
	selp.f32 	%f87, 0fFF800000, %f11, %p68;
	selp.f32 	%f88, %f87, %f11, %p67;
	and.b32  	%r425, %r672, 992;
	or.b32  	%r426, %r425, %r153;
	shl.b32 	%r427, %r426, 2;
	add.s32 	%r428, %r8, %r427;
	st.shared.f32 	[%r428], %f88;
	bra.uni 	$L__BB1_107;
$L__BB1_106:
	and.b32  	%r419, %r672, 992;
	or.b32  	%r420, %r419, %r153;
	shl.b32 	%r421, %r420, 2;
	add.s32 	%r422, %r8, %r421;
	mov.b32 	%r423, -8388608;
	st.shared.u32 	[%r422], %r423;
$L__BB1_107:
	shr.u32 	%r429, %r673, 5;
	and.b32  	%r156, %r673, 31;
	add.s32 	%r157, %r429, %r11;
	add.s32 	%r158, %r156, %r92;
	setp.lt.s32 	%p69, %r157, %r12;
	setp.gt.s32 	%p70, %r213, %r158;
	and.pred  	%p71, %p69, %p70;
	@%p71 bra 	$L__BB1_109;
	and.b32  	%r430, %r673, 992;
	or.b32  	%r431, %r430, %r156;
	shl.b32 	%r432, %r431, 2;
	add.s32 	%r433, %r8, %r432;
	mov.b32 	%r434, -8388608;
	st.shared.u32 	[%r433], %r434;
	bra.uni 	$L__BB1_110;
$L__BB1_109:
	setp.ne.s16 	%p72, %rs1, 0;
	setp.gt.u32 	%p73, %r158, %r157;
	selp.f32 	%f89, 0fFF800000, %f11, %p73;
	selp.f32 	%f90, %f89, %f11, %p72;
	and.b32  	%r436, %r673, 992;
	or.b32  	%r437, %r436, %r156;
	shl.b32 	%r438, %r437, 2;
	add.s32 	%r439, %r8, %r438;
	st.shared.f32 	[%r439], %f90;
$L__BB1_110:
	add.s32 	%r159, %r672, %r10;
	shr.u32 	%r440, %r675, 5;
	and.b32  	%r160, %r675, 31;
	add.s32 	%r161, %r440, %r11;
	add.s32 	%r162, %r160, %r92;
	setp.lt.s32 	%p74, %r161, %r12;
	setp.gt.s32 	%p75, %r213, %r162;
	and.pred  	%p76, %p74, %p75;
	@%p76 bra 	$L__BB1_112;
	and.b32  	%r441, %r675, 992;
	or.b32  	%r442, %r441, %r160;
	shl.b32 	%r443, %r442, 2;
	add.s32 	%r444, %r8, %r443;
	mov.b32 	%r445, -8388608;
	st.shared.u32 	[%r444], %r445;
	bra.uni 	$L__BB1_113;
$L__BB1_112:
	setp.ne.s16 	%p77, %rs1, 0;
	setp.gt.u32 	%p78, %r162, %r161;
	selp.f32 	%f91, 0fFF800000, %f11, %p78;
	selp.f32 	%f92, %f91, %f11, %p77;
	and.b32  	%r447, %r675, 992;
	or.b32  	%r448, %r447, %r160;
	shl.b32 	%r449, %r448, 2;
	add.s32 	%r450, %r8, %r449;
	st.shared.f32 	[%r450], %f92;
$L__BB1_113:
	add.s32 	%r163, %r159, %r10;
	shr.u32 	%r451, %r674, 5;
	and.b32  	%r164, %r674, 31;
	add.s32 	%r165, %r451, %r11;
	add.s32 	%r166, %r164, %r92;
	setp.lt.s32 	%p79, %r165, %r12;
	setp.gt.s32 	%p80, %r213, %r166;
	and.pred  	%p81, %p79, %p80;
	@%p81 bra 	$L__BB1_115;
	and.b32  	%r452, %r674, 992;
	or.b32  	%r453, %r452, %r164;
	shl.b32 	%r454, %r453, 2;
	add.s32 	%r455, %r8, %r454;
	mov.b32 	%r456, -8388608;
	st.shared.u32 	[%r455], %r456;
	bra.uni 	$L__BB1_116;
$L__BB1_115:
	setp.ne.s16 	%p82, %rs1, 0;
	setp.gt.u32 	%p83, %r166, %r165;
	selp.f32 	%f93, 0fFF800000, %f11, %p83;
	selp.f32 	%f94, %f93, %f11, %p82;
	and.b32  	%r458, %r674, 992;
	or.b32  	%r459, %r458, %r164;
	shl.b32 	%r460, %r459, 2;
	add.s32 	%r461, %r8, %r460;
	st.shared.f32 	[%r461], %f94;
$L__BB1_116:
	add.s32 	%r462, %r163, %r10;
	add.s32 	%r672, %r462, %r10;
	shl.b32 	%r463, %r10, 2;
	add.s32 	%r675, %r675, %r463;
	add.s32 	%r674, %r674, %r463;
	add.s32 	%r673, %r673, %r463;
	setp.lt.u32 	%p84, %r672, 1024;
	@%p84 bra 	$L__BB1_104;
$L__BB1_117:
	setp.lt.s32 	%p98, %r13, 1;
	bar.sync 	0;
	@%p98 bra 	$L__BB1_164;
	sub.s32 	%r171, %r95, %r94;
	and.b32  	%r172, %r93, 1;
	add.s32 	%r173, %r95, -1;
	and.b32  	%r174, %r93, 3;
	mov.b32 	%r677, 0;
$L__BB1_119:
	add.s32 	%r506, %r11, %r677;
	setp.ge.s32 	%p99, %r506, %r213;
	@%p99 bra 	$L__BB1_163;
	setp.ge.s32 	%p100, %r663, %r95;
	mov.f32 	%f302, 0fFF800000;
	@%p100 bra 	$L__BB1_123;
	shl.b32 	%r176, %r677, 5;
	mov.f32 	%f302, 0fFF800000;
	mov.u32 	%r678, %r663;
$L__BB1_122:
	add.s32 	%r507, %r176, %r678;
	shl.b32 	%r508, %r507, 2;
	add.s32 	%r509, %r8, %r508;
	ld.shared.f32 	%f146, [%r509];
	max.f32 	%f302, %f302, %f146;
	add.s32 	%r678, %r678, %r10;
	setp.lt.s32 	%p101, %r678, %r95;
	@%p101 bra 	$L__BB1_122;
$L__BB1_123:
	setp.ne.s32 	%p102, %r61, 0;
	mov.b32 	%r510, %f302;
	shfl.sync.bfly.b32	%r511|%p103, %r510, 16, 31, -1;
	mov.b32 	%f147, %r511;
	max.f32 	%f148, %f302, %f147;
	mov.b32 	%r512, %f148;
	shfl.sync.bfly.b32	%r513|%p104, %r512, 8, 31, -1;
	mov.b32 	%f149, %r513;
	max.f32 	%f150, %f148, %f149;
	mov.b32 	%r514, %f150;
	shfl.sync.bfly.b32	%r515|%p105, %r514, 4, 31, -1;
	mov.b32 	%f151, %r515;
	max.f32 	%f152, %f150, %f151;
	mov.b32 	%r516, %f152;
	shfl.sync.bfly.b32	%r517|%p106, %r516, 2, 31, -1;
	mov.b32 	%f153, %r517;
	max.f32 	%f154, %f152, %f153;
	mov.b32 	%r518, %f154;
	shfl.sync.bfly.b32	%r519|%p107, %r518, 1, 31, -1;
	mov.b32 	%f155, %r519;
	max.f32 	%f31, %f154, %f155;
	@%p102 bra 	$L__BB1_125;
	st.shared.f32 	[%r63+4096], %f31;
$L__BB1_125:
	setp.gt.u32 	%p108, %r663, 31;
	bar.sync 	0;
	@%p108 bra 	$L__BB1_130;
	setp.ge.u32 	%p109, %r61, %r62;
	mov.f32 	%f303, 0fFF800000;
	@%p109 bra 	$L__BB1_128;
	ld.shared.f32 	%f303, [%r64+4096];
$L__BB1_128:
	setp.ne.s32 	%p110, %r61, 0;
	mov.b32 	%r520, %f303;
	shfl.sync.bfly.b32	%r521|%p111, %r520, 16, 31, -1;
	mov.b32 	%f157, %r521;
	max.f32 	%f158, %f303, %f157;
	mov.b32 	%r522, %f158;
	shfl.sync.bfly.b32	%r523|%p112, %r522, 8, 31, -1;
	mov.b32 	%f159, %r523;
	max.f32 	%f160, %f158, %f159;
	mov.b32 	%r524, %f160;
	shfl.sync.bfly.b32	%r525|%p113, %r524, 4, 31, -1;
	mov.b32 	%f161, %r525;
	max.f32 	%f162, %f160, %f161;
	mov.b32 	%r526, %f162;
	shfl.sync.bfly.b32	%r527|%p114, %r526, 2, 31, -1;
	mov.b32 	%f163, %r527;
	max.f32 	%f164, %f162, %f163;
	mov.b32 	%r528, %f164;
	shfl.sync.bfly.b32	%r529|%p115, %r528, 1, 31, -1;
	mov.b32 	%f165, %r529;
	max.f32 	%f34, %f164, %f165;
	@%p110 bra 	$L__BB1_130;
	st.shared.f32 	[%r8+4096], %f34;
$L__BB1_130:
	setp.ge.s32 	%p116, %r663, %r214;
	bar.sync 	0;
	ld.shared.f32 	%f166, [%r8+4096];
	shl.b32 	%r530, %r677, 2;
	add.s32 	%r179, %r14, %r530;
	ld.shared.f32 	%f167, [%r179+4224];
	max.f32 	%f35, %f167, %f166;
	sub.f32 	%f168, %f167, %f35;
	fma.rn.f32 	%f169, %f168, 0f3BBB989D, 0f3F000000;
	cvt.sat.f32.f32 	%f170, %f169;
	mov.f32 	%f171, 0f4B400001;
	mov.f32 	%f172, 0f437C0000;
	fma.rm.f32 	%f173, %f170, %f172, %f171;
	add.f32 	%f174, %f173, 0fCB40007F;
	neg.f32 	%f175, %f174;
	fma.rn.f32 	%f176, %f168, 0f3FB8AA3B, %f175;
	fma.rn.f32 	%f177, %f168, 0f32A57060, %f176;
	mov.b32 	%r531, %f173;
	shl.b32 	%r532, %r531, 23;
	mov.b32 	%f178, %r532;
	ex2.approx.ftz.f32 	%f179, %f177;
	mul.f32 	%f36, %f179, %f178;
	@%p116 bra 	$L__BB1_133;
	mul.lo.s32 	%r180, %r677, %r214;
	mov.u32 	%r679, %r663;
$L__BB1_132:
	add.s32 	%r533, %r679, %r180;
	shl.b32 	%r534, %r533, 2;
	add.s32 	%r535, %r8, %r534;
	ld.shared.f32 	%f180, [%r535+4224];
	mul.f32 	%f181, %f36, %f180;
	st.shared.f32 	[%r535+4224], %f181;
	add.s32 	%r679, %r679, %r10;
	setp.lt.s32 	%p117, %r679, %r214;
	@%p117 bra 	$L__BB1_132;
$L__BB1_133:
	setp.ne.s32 	%p118, %r663, 0;
	@%p118 bra 	$L__BB1_135;
	ld.shared.f32 	%f182, [%r179+4352];
	mul.f32 	%f183, %f36, %f182;
	st.shared.f32 	[%r179+4352], %f183;
	st.shared.f32 	[%r179+4224], %f35;
$L__BB1_135:
	bar.sync 	0;
	mov.f32 	%f305, 0f00000000;
	@%p100 bra 	$L__BB1_138;
	shl.b32 	%r183, %r677, 5;
	mov.f32 	%f305, 0f00000000;
	mov.u32 	%r680, %r663;
$L__BB1_137:
	add.s32 	%r536, %r183, %r680;
	shl.b32 	%r537, %r536, 2;
	add.s32 	%r538, %r8, %r537;
	ld.shared.f32 	%f186, [%r538];
	sub.f32 	%f187, %f186, %f35;
	fma.rn.f32 	%f188, %f187, 0f3BBB989D, 0f3F000000;
	cvt.sat.f32.f32 	%f189, %f188;
	mov.f32 	%f190, 0f4B400001;
	mov.f32 	%f191, 0f437C0000;
	fma.rm.f32 	%f192, %f189, %f191, %f190;
	add.f32 	%f193, %f192, 0fCB40007F;
	neg.f32 	%f194, %f193;
	fma.rn.f32 	%f195, %f187, 0f3FB8AA3B, %f194;
	fma.rn.f32 	%f196, %f187, 0f32A57060, %f195;
	mov.b32 	%r539, %f192;
	shl.b32 	%r540, %r539, 23;
	mov.b32 	%f197, %r540;
	ex2.approx.ftz.f32 	%f198, %f196;
	mul.f32 	%f199, %f198, %f197;
	st.shared.f32 	[%r538], %f199;
	add.f32 	%f305, %f305, %f199;
	add.s32 	%r680, %r680, %r10;
	setp.lt.s32 	%p120, %r680, %r95;
	@%p120 bra 	$L__BB1_137;
$L__BB1_138:
	setp.ne.s32 	%p121, %r61, 0;
	mov.b32 	%r541, %f305;
	shfl.sync.bfly.b32	%r542|%p122, %r541, 16, 31, -1;
	mov.b32 	%f200, %r542;
	add.f32 	%f201, %f305, %f200;
	mov.b32 	%r543, %f201;
	shfl.sync.bfly.b32	%r544|%p123, %r543, 8, 31, -1;
	mov.b32 	%f202, %r544;
	add.f32 	%f203, %f201, %f202;
	mov.b32 	%r545, %f203;
	shfl.sync.bfly.b32	%r546|%p124, %r545, 4, 31, -1;
	mov.b32 	%f204, %r546;
	add.f32 	%f205, %f203, %f204;
	mov.b32 	%r547, %f205;
	shfl.sync.bfly.b32	%r548|%p125, %r547, 2, 31, -1;
	mov.b32 	%f206, %r548;
	add.f32 	%f207, %f205, %f206;
	mov.b32 	%r549, %f207;
	shfl.sync.bfly.b32	%r550|%p126, %r549, 1, 31, -1;
	mov.b32 	%f208, %r550;
	add.f32 	%f40, %f207, %f208;
	@%p121 bra 	$L__BB1_140;
	st.shared.f32 	[%r63+4096], %f40;
$L__BB1_140:
	setp.gt.u32 	%p127, %r663, 31;
	bar.sync 	0;
	@%p127 bra 	$L__BB1_145;
	setp.ge.u32 	%p128, %r61, %r62;
	mov.f32 	%f306, 0f00000000;
	@%p128 bra 	$L__BB1_143;
	ld.shared.f32 	%f306, [%r64+4096];
$L__BB1_143:
	setp.ne.s32 	%p129, %r61, 0;
	mov.b32 	%r551, %f306;
	shfl.sync.bfly.b32	%r552|%p130, %r551, 16, 31, -1;
	mov.b32 	%f210, %r552;
	add.f32 	%f211, %f306, %f210;
	mov.b32 	%r553, %f211;
	shfl.sync.bfly.b32	%r554|%p131, %r553, 8, 31, -1;
	mov.b32 	%f212, %r554;
	add.f32 	%f213, %f211, %f212;
	mov.b32 	%r555, %f213;
	shfl.sync.bfly.b32	%r556|%p132, %r555, 4, 31, -1;
	mov.b32 	%f214, %r556;
	add.f32 	%f215, %f213, %f214;
	mov.b32 	%r557, %f215;
	shfl.sync.bfly.b32	%r558|%p133, %r557, 2, 31, -1;
	mov.b32 	%f216, %r558;
	add.f32 	%f217, %f215, %f216;
	mov.b32 	%r559, %f217;
	shfl.sync.bfly.b32	%r560|%p134, %r559, 1, 31, -1;
	mov.b32 	%f218, %r560;
	add.f32 	%f43, %f217, %f218;
	@%p129 bra 	$L__BB1_145;
	st.shared.f32 	[%r8+4096], %f43;
$L__BB1_145:
	bar.sync 	0;
	@%p118 bra 	$L__BB1_147;
	ld.shared.f32 	%f219, [%r8+4096];
	ld.shared.f32 	%f220, [%r179+4352];
	add.f32 	%f221, %f219, %f220;
	st.shared.f32 	[%r179+4352], %f221;
$L__BB1_147:
	setp.ge.s32 	%p136, %r663, %r214;
	bar.sync 	0;
	@%p136 bra 	$L__BB1_162;
	shl.b32 	%r186, %r677, 5;
	mul.lo.s32 	%r187, %r677, %r214;
	mov.u32 	%r681, %r663;
$L__BB1_149:
	setp.lt.s32 	%p137, %r95, 1;
	mov.f32 	%f314, 0f00000000;
	@%p137 bra 	$L__BB1_161;
	setp.lt.u32 	%p138, %r173, 7;
	mov.f32 	%f314, 0f00000000;
	mov.b32 	%r684, 0;
	@%p138 bra 	$L__BB1_153;
	mov.f32 	%f314, 0f00000000;
	mov.b32 	%r682, 0;
$L__BB1_152:
	.pragma "nounroll";
	add.s32 	%r563, %r186, %r682;
	shl.b32 	%r564, %r563, 2;
	add.s32 	%r565, %r8, %r564;
	ld.shared.v4.f32 	{%f226, %f227, %f228, %f229}, [%r565];
	mad.lo.s32 	%r566, %r682, %r214, %r681;
	shl.b32 	%r567, %r566, 2;
	add.s32 	%r568, %r7, %r567;
	ld.shared.f32 	%f230, [%r568];
	fma.rn.f32 	%f231, %f226, %f230, %f314;
	shl.b32 	%r569, %r214, 2;
	add.s32 	%r570, %r568, %r569;
	ld.shared.f32 	%f232, [%r570];
	fma.rn.f32 	%f233, %f227, %f232, %f231;
	add.s32 	%r571, %r570, %r569;
	ld.shared.f32 	%f234, [%r571];
	fma.rn.f32 	%f235, %f228, %f234, %f233;
	add.s32 	%r572, %r571, %r569;
	ld.shared.f32 	%f236, [%r572];
	fma.rn.f32 	%f237, %f229, %f236, %f235;
	ld.shared.v4.f32 	{%f238, %f239, %f240, %f241}, [%r565+16];
	add.s32 	%r573, %r572, %r569;
	ld.shared.f32 	%f242, [%r573];
	fma.rn.f32 	%f243, %f238, %f242, %f237;
	add.s32 	%r574, %r573, %r569;
	ld.shared.f32 	%f244, [%r574];
	fma.rn.f32 	%f245, %f239, %f244, %f243;
	add.s32 	%r575, %r574, %r569;
	ld.shared.f32 	%f246, [%r575];
	fma.rn.f32 	%f247, %f240, %f246, %f245;
	add.s32 	%r576, %r575, %r569;
	ld.shared.f32 	%f248, [%r576];
	fma.rn.f32 	%f314, %f241, %f248, %f247;
	add.s32 	%r682, %r682, 8;
	setp.ne.s32 	%p139, %r682, %r171;
	mov.u32 	%r684, %r171;
	@%p139 bra 	$L__BB1_152;
$L__BB1_153:
	setp.eq.s32 	%p140, %r94, 0;
	@%p140 bra 	$L__BB1_161;
	add.s32 	%r577, %r94, -1;
	setp.lt.u32 	%p141, %r577, 3;
	@%p141 bra 	$L__BB1_156;
	add.s32 	%r578, %r186, %r684;
	shl.b32 	%r579, %r578, 2;
	add.s32 	%r580, %r8, %r579;
	ld.shared.f32 	%f250, [%r580];
	mad.lo.s32 	%r581, %r684, %r214, %r681;
	shl.b32 	%r582, %r581, 2;
	add.s32 	%r583, %r7, %r582;
	ld.shared.f32 	%f251, [%r583];
	fma.rn.f32 	%f252, %f250, %f251, %f314;
	ld.shared.f32 	%f253, [%r580+4];
	shl.b32 	%r584, %r214, 2;
	add.s32 	%r585, %r583, %r584;
	ld.shared.f32 	%f254, [%r585];
	fma.rn.f32 	%f255, %f253, %f254, %f252;
	ld.shared.f32 	%f256, [%r580+8];
	add.s32 	%r586, %r585, %r584;
	ld.shared.f32 	%f257, [%r586];
	fma.rn.f32 	%f258, %f256, %f257, %f255;
	ld.shared.f32 	%f259, [%r580+12];
	add.s32 	%r587, %r586, %r584;
	ld.shared.f32 	%f260, [%r587];
	fma.rn.f32 	%f314, %f259, %f260, %f258;
	add.s32 	%r684, %r684, 4;
$L__BB1_156:
	setp.eq.s32 	%p142, %r174, 0;
	@%p142 bra 	$L__BB1_161;
	setp.eq.s32 	%p143, %r174, 1;
	@%p143 bra 	$L__BB1_159;
	add.s32 	%r588, %r186, %r684;
	shl.b32 	%r589, %r588, 2;
	add.s32 	%r590, %r8, %r589;
	ld.shared.f32 	%f262, [%r590];
	mad.lo.s32 	%r591, %r684, %r214, %r681;
	shl.b32 	%r592, %r591, 2;
	add.s32 	%r593, %r7, %r592;
	ld.shared.f32 	%f263, [%r593];
	fma.rn.f32 	%f264, %f262, %f263, %f314;
	ld.shared.f32 	%f265, [%r590+4];
	shl.b32 	%r594, %r214, 2;
	add.s32 	%r595, %r593, %r594;
	ld.shared.f32 	%f266, [%r595];
	fma.rn.f32 	%f314, %f265, %f266, %f264;
	add.s32 	%r684, %r684, 2;
$L__BB1_159:
	setp.eq.s32 	%p144, %r172, 0;
	@%p144 bra 	$L__BB1_161;
	add.s32 	%r596, %r186, %r684;
	shl.b32 	%r597, %r596, 2;
	add.s32 	%r598, %r8, %r597;
	ld.shared.f32 	%f267, [%r598];
	mad.lo.s32 	%r599, %r684, %r214, %r681;
	shl.b32 	%r600, %r599, 2;
	add.s32 	%r601, %r7, %r600;
	ld.shared.f32 	%f268, [%r601];
	fma.rn.f32 	%f314, %f267, %f268, %f314;
$L__BB1_161:
	add.s32 	%r602, %r681, %r187;
	shl.b32 	%r603, %r602, 2;
	add.s32 	%r604, %r8, %r603;
	ld.shared.f32 	%f269, [%r604+4224];
	add.f32 	%f270, %f314, %f269;
	st.shared.f32 	[%r604+4224], %f270;
	add.s32 	%r681, %r681, %r10;
	setp.lt.s32 	%p145, %r681, %r214;
	@%p145 bra 	$L__BB1_149;
$L__BB1_162:
	bar.sync 	0;
$L__BB1_163:
	add.s32 	%r677, %r677, 1;
	setp.ne.s32 	%p146, %r677, %r13;
	@%p146 bra 	$L__BB1_119;
$L__BB1_164:
	add.s32 	%r664, %r664, 1;
	setp.eq.s32 	%p147, %r664, %r65;
	@%p147 bra 	$L__BB1_35;
	bra.uni 	$L__BB1_31;
$L__BB1_165:
	shl.b32 	%r238, %r651, 2;
	add.s32 	%r239, %r14, %r238;
	mov.b32 	%r240, -8388608;
	st.shared.u32 	[%r239+4224], %r240;
	mov.b32 	%r241, 0;
	st.shared.u32 	[%r239+4352], %r241;
	shl.b32 	%r242, %r10, 2;
	add.s32 	%r243, %r239, %r242;
	st.shared.u32 	[%r243+4224], %r240;
	st.shared.u32 	[%r243+4352], %r241;
	add.s32 	%r244, %r243, %r242;
	st.shared.u32 	[%r244+4224], %r240;
	st.shared.u32 	[%r244+4352], %r241;
	add.s32 	%r245, %r244, %r242;
	st.shared.u32 	[%r245+4224], %r240;
	st.shared.u32 	[%r245+4352], %r241;
	add.s32 	%r651, %r242, %r651;
	setp.lt.u32 	%p10, %r651, 32;
	@%p10 bra 	$L__BB1_165;
	bra.uni 	$L__BB1_7;

}
	// .globl	_Z30flash_attention_forward_kernelI13__nv_bfloat16EvPKT_S3_S3_PS1_iiiibf
.visible .entry _Z30flash_attention_forward_kernelI13__nv_bfloat16EvPKT_S3_S3_PS1_iiiibf(
	.param .u64 .ptr .align 1 _Z30flash_attention_forward_kernelI13__nv_bfloat16EvPKT_S3_S3_PS1_iiiibf_param_0,
	.param .u64 .ptr .align 1 _Z30flash_attention_forward_kernelI13__nv_bfloat16EvPKT_S3_S3_PS1_iiiibf_param_1,
	.param .u64 .ptr .align 1 _Z30flash_attention_forward_kernelI13__nv_bfloat16EvPKT_S3_S3_PS1_iiiibf_param_2,
	.param .u64 .ptr .align 1 _Z30flash_attention_forward_kernelI13__nv_bfloat16EvPKT_S3_S3_PS1_iiiibf_param_3,
	.param .u32 _Z30flash_attention_forward_kernelI13__nv_bfloat16EvPKT_S3_S3_PS1_iiiibf_param_4,
	.param .u32 _Z30flash_attention_forward_kernelI13__nv_bfloat16EvPKT_S3_S3_PS1_iiiibf_param_5,
	.param .u32 _Z30flash_attention_forward_kernelI13__nv_bfloat16EvPKT_S3_S3_PS1_iiiibf_param_6,
	.param .u32 _Z30flash_attention_forward_kernelI13__nv_bfloat16EvPKT_S3_S3_PS1_iiiibf_param_7,
	.param .u8 _Z30flash_attention_forward_kernelI13__nv_bfloat16EvPKT_S3_S3_PS1_iiiibf_param_8,
	.param .f32 _Z30flash_attention_forward_kernelI13__nv_bfloat16EvPKT_S3_S3_PS1_iiiibf_param_9
)
{
	.reg .pred 	%p<159>;
	.reg .b16 	%rs<26>;
	.reg .b32 	%r<687>;
	.reg .b32 	%f<315>;
	.reg .b64 	%rd<85>;

	ld.param.u64 	%rd6, [_Z30flash_attention_forward_kernelI13__nv_bfloat16EvPKT_S3_S3_PS1_iiiibf_param_0];
	ld.param.u64 	%rd7, [_Z30flash_attention_forward_kernelI13__nv_bfloat16EvPKT_S3_S3_PS1_iiiibf_param_1];
	ld.param.u64 	%rd8, [_Z30flash_attention_forward_kernelI13__nv_bfloat16EvPKT_S3_S3_PS1_iiiibf_param_2];
	ld.param.u64 	%rd9, [_Z30flash_attention_forward_kernelI13__nv_bfloat16EvPKT_S3_S3_PS1_iiiibf_param_3];
	ld.param.u32 	%r215, [_Z30flash_attention_forward_kernelI13__nv_bfloat16EvPKT_S3_S3_PS1_iiiibf_param_4];
	ld.param.u32 	%r212, [_Z30flash_attention_forward_kernelI13__nv_bfloat16EvPKT_S3_S3_PS1_iiiibf_param_5];
	ld.param.u32 	%r213, [_Z30flash_attention_forward_kernelI13__nv_bfloat16EvPKT_S3_S3_PS1_iiiibf_param_6];
	ld.param.u32 	%r214, [_Z30flash_attention_forward_kernelI13__nv_bfloat16EvPKT_S3_S3_PS1_iiiibf_param_7];
	ld.param.s8 	%rs1, [_Z30flash_attention_forward_kernelI13__nv_bfloat16EvPKT_S3_S3_PS1_iiiibf_param_8];
	ld.param.f32 	%f56, [_Z30flash_attention_forward_kernelI13__nv_bfloat16EvPKT_S3_S3_PS1_iiiibf_param_9];
	cvta.to.global.u64 	%rd1, %rd6;
	cvta.to.global.u64 	%rd2, %rd8;
	cvta.to.global.u64 	%rd3, %rd7;
	cvta.to.global.u64 	%rd4, %rd9;
	mov.u32 	%r1, %ctaid.x;
	mov.u32 	%r2, %ctaid.y;
	mov.u32 	%r3, %ctaid.z;
	setp.ge.s32 	%p1, %r1, %r215;
	setp.ge.s32 	%p2, %r2, %r212;
	or.pred  	%p3, %p1, %p2;
	@%p3 bra 	$L__BB2_51;
	add.s32 	%r216, %r213, 31;
	shr.s32 	%r217, %r216, 31;
	shr.u32 	%r218, %r217, 27;
	add.s32 	%r219, %r216, %r218;
	shr.s32 	%r4, %r219, 5;
	setp.ge.s32 	%p4, %r3, %r4;
	@%p4 bra 	$L__BB2_51;
	mad.lo.s32 	%r220, %r212, %r1, %r2;
	mul.lo.s32 	%r221, %r220, %r213;
	mul.lo.s32 	%r222, %r221, %r214;
	cvt.s64.s32 	%rd5, %r222;
	shl.b32 	%r5, %r214, 7;
	mov.u32 	%r223, smem;
	add.s32 	%r6, %r223, %r5;
	add.s32 	%r7, %r6, %r5;
	add.s32 	%r8, %r7, %r5;
	mov.u32 	%r663, %tid.x;
	mov.u32 	%r10, %ntid.x;
	shl.b32 	%r11, %r3, 5;
	add.s32 	%r224, %r11, 32;
	min.s32 	%r12, %r224, %r213;
	sub.s32 	%r13, %r12, %r11;
	add.s32 	%r14, %r8, %r5;
	setp.gt.u32 	%p5, %r663, 31;
	@%p5 bra 	$L__BB2_7;
	add.s32 	%r225, %r663, %r10;
	max.u32 	%r226, %r225, 32;
	setp.lt.u32 	%p6, %r225, 32;
	selp.u32 	%r227, 1, 0, %p6;
	add.s32 	%r228, %r225, %r227;
	sub.s32 	%r229, %r226, %r228;
	div.u32 	%r230, %r229, %r10;
	add.s32 	%r15, %r230, %r227;
	and.b32  	%r231, %r15, 3;
	setp.eq.s32 	%p7, %r231, 3;
	mov.u32 	%r651, %r663;
	@%p7 bra 	$L__BB2_6;
	add.s32 	%r233, %r15, 1;
	and.b32  	%r16, %r233, 3;
	mov.b32 	%r650, 0;
	mov.u32 	%r651, %r663;
$L__BB2_5:
	.pragma "nounroll";
	shl.b32 	%r234, %r651, 2;
	add.s32 	%r235, %r14, %r234;
	mov.b32 	%r236, -8388608;
	st.shared.u32 	[%r235+4224], %r236;
	mov.b32 	%r237, 0;
	st.shared.u32 	[%r235+4352], %r237;
	add.s32 	%r651, %r651, %r10;
	add.s32 	%r650, %r650, 1;
	setp.ne.s32 	%p8, %r650, %r16;
	@%p8 bra 	$L__BB2_5;
$L__BB2_6:
	setp.lt.u32 	%p9, %r15, 3;
	@%p9 bra 	$L__BB2_7;
	bra.uni 	$L__BB2_165;
$L__BB2_7:
	shl.b32 	%r22, %r214, 5;
	setp.ge.s32 	%p11, %r663, %r22;
	@%p11 bra 	$L__BB2_13;
	add.s32 	%r246, %r663, %r10;
	max.u32 	%r247, %r22, %r246;
	setp.lt.u32 	%p12, %r246, %r22;
	selp.u32 	%r248, 1, 0, %p12;
	add.s32 	%r249, %r246, %r248;
	sub.s32 	%r250, %r247, %r249;
	div.u32 	%r251, %r250, %r10;
	add.s32 	%r23, %r251, %r248;
	and.b32  	%r252, %r23, 3;
	setp.eq.s32 	%p13, %r252, 3;
	mov.u32 	%r654, %r663;
	@%p13 bra 	$L__BB2_11;
	add.s32 	%r254, %r23, 1;
	and.b32  	%r24, %r254, 3;
	mov.b32 	%r653, 0;
	mov.u32 	%r654, %r663;
$L__BB2_10:
	.pragma "nounroll";
	shl.b32 	%r255, %r654, 2;
	add.s32 	%r256, %r8, %r255;
	mov.b32 	%r257, 0;
	st.shared.u32 	[%r256+4224], %r257;
	add.s32 	%r654, %r654, %r10;
	add.s32 	%r653, %r653, 1;
	setp.ne.s32 	%p14, %r653, %r24;
	@%p14 bra 	$L__BB2_10;
$L__BB2_11:
	setp.lt.u32 	%p15, %r23, 3;
	@%p15 bra 	$L__BB2_13;
$L__BB2_12:
	shl.b32 	%r258, %r654, 2;
	add.s32 	%r259, %r8, %r258;
	mov.b32 	%r260, 0;
	st.shared.u32 	[%r259+4224], %r260;
	shl.b32 	%r261, %r10, 2;
	add.s32 	%r262, %r259, %r261;
	st.shared.u32 	[%r262+4224], %r260;
	add.s32 	%r263, %r262, %r261;
	st.shared.u32 	[%r263+4224], %r260;
	add.s32 	%r264, %r263, %r261;
	st.shared.u32 	[%r264+4224], %r260;
	add.s32 	%r654, %r261, %r654;
	setp.lt.s32 	%p16, %r654, %r22;
	@%p16 bra 	$L__BB2_12;
$L__BB2_13:
	setp.ge.s32 	%p17, %r663, %r22;
	bar.sync 	0;
	@%p17 bra 	$L__BB2_29;
	add.s32 	%r265, %r663, %r10;
	max.u32 	%r266, %r22, %r265;
	setp.lt.u32 	%p18, %r265, %r22;
	selp.u32 	%r267, 1, 0, %p18;
	add.s32 	%r268, %r265, %r267;
	sub.s32 	%r269, %r266, %r268;
	div.u32 	%r270, %r269, %r10;
	add.s32 	%r34, %r270, %r267;
	and.b32  	%r271, %r34, 3;
	setp.eq.s32 	%p19, %r271, 3;
	mov.u32 	%r659, %r663;
	@%p19 bra 	$L__BB2_19;
	add.s32 	%r273, %r34, 1;
	and.b32  	%r35, %r273, 3;
	mov.b32 	%r658, 0;
	mov.u32 	%r659, %r663;
$L__BB2_16:
	.pragma "nounroll";
	div.s32 	%r38, %r659, %r214;
	mul.lo.s32 	%r274, %r38, %r214;
	sub.s32 	%r39, %r659, %r274;
	add.s32 	%r40, %r38, %r11;
	setp.ge.s32 	%p20, %r40, %r12;
	mov.f32 	%f286, 0f00000000;
	@%p20 bra 	$L__BB2_18;
	mad.lo.s32 	%r275, %r40, %r214, %r39;
	cvt.s64.s32 	%rd10, %r275;
	add.s64 	%rd11, %rd10, %rd5;
	shl.b64 	%rd12, %rd11, 1;
	add.s64 	%rd13, %rd1, %rd12;
	ld.global.u16 	%rs2, [%rd13];
	// begin inline asm
	{ cvt.f32.bf16 %f286, %rs2;}

	// end inline asm
$L__BB2_18:
	mad.lo.s32 	%r276, %r38, %r214, %r39;
	shl.b32 	%r277, %r276, 2;
	add.s32 	%r279, %r223, %r277;
	st.shared.f32 	[%r279], %f286;
	add.s32 	%r659, %r659, %r10;
	add.s32 	%r658, %r658, 1;
	setp.ne.s32 	%p21, %r658, %r35;
	@%p21 bra 	$L__BB2_16;
$L__BB2_19:
	setp.lt.u32 	%p22, %r34, 3;
	@%p22 bra 	$L__BB2_29;
$L__BB2_20:
	div.s32 	%r45, %r659, %r214;
	mul.lo.s32 	%r280, %r45, %r214;
	sub.s32 	%r46, %r659, %r280;
	add.s32 	%r47, %r45, %r11;
	setp.ge.s32 	%p23, %r47, %r12;
	mov.f32 	%f287, 0f00000000;
	@%p23 bra 	$L__BB2_22;
	mad.lo.s32 	%r281, %r47, %r214, %r46;
	cvt.s64.s32 	%rd14, %r281;
	add.s64 	%rd15, %rd14, %rd5;
	shl.b64 	%rd16, %rd15, 1;
	add.s64 	%rd17, %rd1, %rd16;
	ld.global.u16 	%rs3, [%rd17];
	// begin inline asm
	{ cvt.f32.bf16 %f287, %rs3;}

	// end inline asm
$L__BB2_22:
	mad.lo.s32 	%r282, %r45, %r214, %r46;
	shl.b32 	%r283, %r282, 2;
	add.s32 	%r285, %r223, %r283;
	st.shared.f32 	[%r285], %f287;
	add.s32 	%r48, %r659, %r10;
	div.s32 	%r49, %r48, %r214;
	mul.lo.s32 	%r286, %r49, %r214;
	sub.s32 	%r50, %r48, %r286;
	add.s32 	%r51, %r49, %r11;
	setp.ge.s32 	%p24, %r51, %r12;
	mov.f32 	%f288, 0f00000000;
	@%p24 bra 	$L__BB2_24;
	mad.lo.s32 	%r287, %r51, %r214, %r50;
	cvt.s64.s32 	%rd18, %r287;
	add.s64 	%rd19, %rd18, %rd5;
	shl.b64 	%rd20, %rd19, 1;
	add.s64 	%rd21, %rd1, %rd20;
	ld.global.u16 	%rs4, [%rd21];
	// begin inline asm
	{ cvt.f32.bf16 %f288, %rs4;}

	// end inline asm
$L__BB2_24:
	mad.lo.s32 	%r288, %r49, %r214, %r50;
	shl.b32 	%r289, %r288, 2;
	add.s32 	%r291, %r223, %r289;
	st.shared.f32 	[%r291], %f288;
	add.s32 	%r52, %r48, %r10;
	div.s32 	%r53, %r52, %r214;
	mul.lo.s32 	%r292, %r53, %r214;
	sub.s32 	%r54, %r52, %r292;
	add.s32 	%r55, %r53, %r11;
	setp.ge.s32 	%p25, %r55, %r12;
	mov.f32 	%f289, 0f00000000;
	@%p25 bra 	$L__BB2_26;
	mad.lo.s32 	%r293, %r55, %r214, %r54;
	cvt.s64.s32 	%rd22, %r293;
	add.s64 	%rd23, %rd22, %rd5;
	shl.b64 	%rd24, %rd23, 1;
	add.s64 	%rd25, %rd1, %rd24;
	ld.global.u16 	%rs5, [%rd25];
	// begin inline asm
	{ cvt.f32.bf16 %f289, %rs5;}

	// end inline asm
$L__BB2_26:
	mad.lo.s32 	%r294, %r53, %r214, %r54;
	shl.b32 	%r295, %r294, 2;
	add.s32 	%r297, %r223, %r295;
	st.shared.f32 	[%r297], %f289;
	add.s32 	%r56, %r52, %r10;
	div.s32 	%r57, %r56, %r214;
	mul.lo.s32 	%r298, %r57, %r214;
	sub.s32 	%r58, %r56, %r298;
	add.s32 	%r59, %r57, %r11;
	setp.ge.s32 	%p26, %r59, %r12;
	mov.f32 	%f290, 0f00000000;
	@%p26 bra 	$L__BB2_28;
	mad.lo.s32 	%r299, %r59, %r214, %r58;
	cvt.s64.s32 	%rd26, %r299;
	add.s64 	%rd27, %rd26, %rd5;
	shl.b64 	%rd28, %rd27, 1;
	add.s64 	%rd29, %rd1, %rd28;
	ld.global.u16 	%rs6, [%rd29];
	// begin inline asm
	{ cvt.f32.bf16 %f290, %rs6;}

	// end inline asm
$L__BB2_28:
	mad.lo.s32 	%r300, %r57, %r214, %r58;
	shl.b32 	%r301, %r300, 2;
	add.s32 	%r303, %r223, %r301;
	st.shared.f32 	[%r303], %f290;
	add.s32 	%r659, %r56, %r10;
	setp.lt.s32 	%p27, %r659, %r22;
	@%p27 bra 	$L__BB2_20;
$L__BB2_29:
	bar.sync 	0;
	setp.lt.s32 	%p28, %r213, 1;
	@%p28 bra 	$L__BB2_35;
	and.b32  	%r61, %r663, 31;
	add.s32 	%r305, %r10, 31;
	shr.u32 	%r62, %r305, 5;
	shr.u32 	%r306, %r663, 3;
	and.b32  	%r307, %r306, 124;
	add.s32 	%r63, %r8, %r307;
	shl.b32 	%r308, %r663, 2;
	and.b32  	%r309, %r308, 124;
	add.s32 	%r64, %r8, %r309;
	max.s32 	%r65, %r4, 1;
	add.s32 	%r66, %r663, %r10;
	max.s32 	%r310, %r22, %r66;
	setp.lt.s32 	%p29, %r66, %r22;
	selp.u32 	%r311, 1, 0, %p29;
	add.s32 	%r312, %r66, %r311;
	sub.s32 	%r313, %r310, %r312;
	div.u32 	%r314, %r313, %r10;
	add.s32 	%r67, %r314, %r311;
	max.u32 	%r315, %r66, 1024;
	setp.lt.u32 	%p30, %r66, 1024;
	selp.u32 	%r316, 1, 0, %p30;
	add.s32 	%r317, %r66, %r316;
	sub.s32 	%r318, %r315, %r317;
	div.u32 	%r319, %r318, %r10;
	add.s32 	%r68, %r319, %r316;
	add.s32 	%r69, %r214, -1;
	and.b32  	%r70, %r214, 7;
	and.b32  	%r71, %r214, 3;
	add.s32 	%r72, %r66, %r10;
	add.s32 	%r73, %r72, %r10;
	and.b32  	%r74, %r68, 3;
	mul.f32 	%f11, %f56, 0f00000000;
	and.b32  	%r75, %r66, 31;
	and.b32  	%r76, %r72, 31;
	shl.b32 	%r320, %r72, 2;
	and.b32  	%r321, %r320, 4092;
	add.s32 	%r77, %r8, %r321;
	and.b32  	%r78, %r214, 2147483640;
	and.b32  	%r79, %r214, 1;
	mov.b32 	%r664, 0;
$L__BB2_31:
	setp.ge.s32 	%p31, %r663, %r22;
	shl.b32 	%r92, %r664, 5;
	add.s32 	%r322, %r92, 32;
	min.s32 	%r93, %r213, %r322;
	and.b32  	%r94, %r93, 7;
	sub.s32 	%r95, %r93, %r92;
	@%p31 bra 	$L__BB2_75;
	and.b32  	%r96, %r67, 3;
	setp.eq.s32 	%p32, %r96, 3;
	mov.u32 	%r665, %r663;
	@%p32 bra 	$L__BB2_61;
	div.s32 	%r97, %r663, %r214;
	mul.lo.s32 	%r323, %r97, %r214;
	sub.s32 	%r98, %r663, %r323;
	add.s32 	%r99, %r97, %r92;
	setp.lt.s32 	%p33, %r99, %r93;
	@%p33 bra 	$L__BB2_52;
	mad.lo.s32 	%r324, %r97, %r214, %r98;
	shl.b32 	%r325, %r324, 2;
	add.s32 	%r326, %r6, %r325;
	mov.b32 	%r327, 0;
	st.shared.u32 	[%r326], %r327;
	add.s32 	%r328, %r326, %r5;
	st.shared.u32 	[%r328], %r327;
	bra.uni 	$L__BB2_53;
$L__BB2_35:
	mul.lo.s32 	%r80, %r13, %r214;
	setp.ge.s32 	%p148, %r663, %r80;
	@%p148 bra 	$L__BB2_51;
	add.s32 	%r81, %r14, 4224;
	add.s32 	%r605, %r663, %r10;
	max.s32 	%r606, %r80, %r605;
	setp.lt.s32 	%p149, %r605, %r80;
	selp.u32 	%r607, 1, 0, %p149;
	add.s32 	%r608, %r605, %r607;
	sub.s32 	%r609, %r606, %r608;
	div.u32 	%r610, %r609, %r10;
	add.s32 	%r82, %r610, %r607;
	and.b32  	%r611, %r82, 3;
	setp.eq.s32 	%p150, %r611, 3;
	@%p150 bra 	$L__BB2_41;
	add.s32 	%r612, %r82, 1;
	and.b32  	%r613, %r612, 3;
	neg.s32 	%r661, %r613;
$L__BB2_38:
	.pragma "nounroll";
	div.s32 	%r86, %r663, %r214;
	add.s32 	%r87, %r86, %r11;
	setp.ge.s32 	%p151, %r87, %r213;
	@%p151 bra 	$L__BB2_40;
	rem.s32 	%r614, %r663, %r214;
	mad.lo.s32 	%r615, %r86, %r214, %r614;
	shl.b32 	%r616, %r615, 2;
	add.s32 	%r617, %r8, %r616;
	ld.shared.f32 	%f272, [%r617+4224];
	shl.b32 	%r618, %r86, 2;
	add.s32 	%r619, %r81, %r618;
	ld.shared.f32 	%f273, [%r619+128];
	div.rn.f32 	%f271, %f272, %f273;
	// begin inline asm
	{  cvt.rn.bf16.f32 %rs21, %f271;}

	// end inline asm
	mad.lo.s32 	%r620, %r87, %r214, %r614;
	cvt.s64.s32 	%rd65, %r620;
	add.s64 	%rd66, %rd65, %rd5;
	shl.b64 	%rd67, %rd66, 1;
	add.s64 	%rd68, %rd4, %rd67;
	st.global.u16 	[%rd68], %rs21;
$L__BB2_40:
	add.s32 	%r663, %r663, %r10;
	add.s32 	%r661, %r661, 1;
	setp.ne.s32 	%p152, %r661, 0;
	@%p152 bra 	$L__BB2_38;
$L__BB2_41:
	setp.lt.u32 	%p153, %r82, 3;
	@%p153 bra 	$L__BB2_51;
$L__BB2_42:
	div.s32 	%r200, %r663, %r214;
	add.s32 	%r201, %r200, %r11;
	setp.ge.s32 	%p154, %r201, %r213;
	@%p154 bra 	$L__BB2_44;
	rem.s32 	%r621, %r663, %r214;
	mad.lo.s32 	%r622, %r200, %r214, %r621;
	shl.b32 	%r623, %r622, 2;
	add.s32 	%r624, %r8, %r623;
	ld.shared.f32 	%f275, [%r624+4224];
	shl.b32 	%r625, %r200, 2;
	add.s32 	%r626, %r81, %r625;
	ld.shared.f32 	%f276, [%r626+128];
	div.rn.f32 	%f274, %f275, %f276;
	// begin inline asm
	{  cvt.rn.bf16.f32 %rs22, %f274;}

	// end inline asm
	mad.lo.s32 	%r627, %r201, %r214, %r621;
	cvt.s64.s32 	%rd69, %r627;
	add.s64 	%rd70, %rd69, %rd5;
	shl.b64 	%rd71, %rd70, 1;
	add.s64 	%rd72, %rd4, %rd71;
	st.global.u16 	[%rd72], %rs22;
$L__BB2_44:
	add.s32 	%r202, %r663, %r10;
	div.s32 	%r203, %r202, %r214;
	add.s32 	%r204, %r203, %r11;
	setp.ge.s32 	%p155, %r204, %r213;
	@%p155 bra 	$L__BB2_46;
	rem.s32 	%r628, %r202, %r214;
	mad.lo.s32 	%r629, %r203, %r214, %r628;
	shl.b32 	%r630, %r629, 2;
	add.s32 	%r631, %r8, %r630;
	ld.shared.f32 	%f278, [%r631+4224];
	shl.b32 	%r632, %r203, 2;
	add.s32 	%r633, %r81, %r632;
	ld.shared.f32 	%f279, [%r633+128];
	div.rn.f32 	%f277, %f278, %f279;
	// begin inline asm
	{  cvt.rn.bf16.f32 %rs23, %f277;}

	// end inline asm
	mad.lo.s32 	%r634, %r204, %r214, %r628;
	cvt.s64.s32 	%rd73, %r634;
	add.s64 	%rd74, %rd73, %rd5;
	shl.b64 	%rd75, %rd74, 1;
	add.s64 	%rd76, %rd4, %rd75;
	st.global.u16 	[%rd76], %rs23;
$L__BB2_46:
	add.s32 	%r205, %r202, %r10;
	div.s32 	%r206, %r205, %r214;
	add.s32 	%r207, %r206, %r11;
	setp.ge.s32 	%p156, %r207, %r213;
	@%p156 bra 	$L__BB2_48;
	rem.s32 	%r635, %r205, %r214;
	mad.lo.s32 	%r636, %r206, %r214, %r635;
	shl.b32 	%r637, %r636, 2;
	add.s32 	%r638, %r8, %r637;
	ld.shared.f32 	%f281, [%r638+4224];
	shl.b32 	%r639, %r206, 2;
	add.s32 	%r640, %r81, %r639;
	ld.shared.f32 	%f282, [%r640+128];
	div.rn.f32 	%f280, %f281, %f282;
	// begin inline asm
	{  cvt.rn.bf16.f32 %rs24, %f280;}

	// end inline asm
	mad.lo.s32 	%r641, %r207, %r214, %r635;
	cvt.s64.s32 	%rd77, %r641;
	add.s64 	%rd78, %rd77, %rd5;
	shl.b64 	%rd79, %rd78, 1;
	add.s64 	%rd80, %rd4, %rd79;
	st.global.u16 	[%rd80], %rs24;
$L__BB2_48:
	add.s32 	%r208, %r205, %r10;
	div.s32 	%r209, %r208, %r214;
	add.s32 	%r210, %r209, %r11;
	setp.ge.s32 	%p157, %r210, %r213;
	@%p157 bra 	$L__BB2_50;
	rem.s32 	%r642, %r208, %r214;
	mad.lo.s32 	%r643, %r209, %r214, %r642;
	shl.b32 	%r644, %r643, 2;
	add.s32 	%r645, %r8, %r644;
	ld.shared.f32 	%f284, [%r645+4224];
	shl.b32 	%r646, %r209, 2;
	add.s32 	%r647, %r81, %r646;
	ld.shared.f32 	%f285, [%r647+128];
	div.rn.f32 	%f283, %f284, %f285;
	// begin inline asm
	{  cvt.rn.bf16.f32 %rs25, %f283;}

	// end inline asm
	mad.lo.s32 	%r648, %r210, %r214, %r642;
	cvt.s64.s32 	%rd81, %r648;
	add.s64 	%rd82, %rd81, %rd5;
	shl.b64 	%rd83, %rd82, 1;
	add.s64 	%rd84, %rd4, %rd83;
	st.global.u16 	[%rd84], %rs25;
$L__BB2_50:
	add.s32 	%r663, %r208, %r10;
	setp.lt.s32 	%p158, %r663, %r80;
	@%p158 bra 	$L__BB2_42;
$L__BB2_51:
	ret;
$L__BB2_52:
	mad.lo.s32 	%r329, %r99, %r214, %r98;
	cvt.s64.s32 	%rd30, %r329;
	add.s64 	%rd31, %rd30, %rd5;
	shl.b64 	%rd32, %rd31, 1;
	add.s64 	%rd33, %rd3, %rd32;
	ld.global.u16 	%rs7, [%rd33];
	// begin inline asm
	{ cvt.f32.bf16 %f67, %rs7;}

	// end inline asm
	mad.lo.s32 	%r330, %r97, %r214, %r98;
	shl.b32 	%r331, %r330, 2;
	add.s32 	%r332, %r6, %r331;
	st.shared.f32 	[%r332], %f67;
	add.s64 	%rd34, %rd2, %rd32;
	ld.global.u16 	%rs8, [%rd34];
	// begin inline asm
	{ cvt.f32.bf16 %f68, %rs8;}

	// end inline asm
	add.s32 	%r333, %r332, %r5;
	st.shared.f32 	[%r333], %f68;
$L__BB2_53:
	setp.eq.s32 	%p34, %r96, 0;
	mov.u32 	%r665, %r66;
	@%p34 bra 	$L__BB2_61;
	div.s32 	%r100, %r66, %r214;
	mul.lo.s32 	%r334, %r100, %r214;
	sub.s32 	%r101, %r66, %r334;
	add.s32 	%r102, %r100, %r92;
	setp.lt.s32 	%p35, %r102, %r93;
	@%p35 bra 	$L__BB2_56;
	mad.lo.s32 	%r335, %r100, %r214, %r101;
	shl.b32 	%r336, %r335, 2;
	add.s32 	%r337, %r6, %r336;
	mov.b32 	%r338, 0;
	st.shared.u32 	[%r337], %r338;
	add.s32 	%r339, %r337, %r5;
	st.shared.u32 	[%r339], %r338;
	bra.uni 	$L__BB2_57;
$L__BB2_56:
	mad.lo.s32 	%r340, %r102, %r214, %r101;
	cvt.s64.s32 	%rd35, %r340;
	add.s64 	%rd36, %rd35, %rd5;
	shl.b64 	%rd37, %rd36, 1;
	add.s64 	%rd38, %rd3, %rd37;
	ld.global.u16 	%rs9, [%rd38];
	// begin inline asm
	{ cvt.f32.bf16 %f69, %rs9;}

	// end inline asm
	mad.lo.s32 	%r341, %r100, %r214, %r101;
	shl.b32 	%r342, %r341, 2;
	add.s32 	%r343, %r6, %r342;
	st.shared.f32 	[%r343], %f69;
	add.s64 	%rd39, %rd2, %rd37;
	ld.global.u16 	%rs10, [%rd39];
	// begin inline asm
	{ cvt.f32.bf16 %f70, %rs10;}

	// end inline asm
	add.s32 	%r344, %r343, %r5;
	st.shared.f32 	[%r344], %f70;
$L__BB2_57:
	setp.eq.s32 	%p36, %r96, 1;
	mov.u32 	%r665, %r72;
	@%p36 bra 	$L__BB2_61;
	div.s32 	%r103, %r72, %r214;
	mul.lo.s32 	%r345, %r103, %r214;
	sub.s32 	%r104, %r72, %r345;
	add.s32 	%r105, %r103, %r92;
	setp.lt.s32 	%p37, %r105, %r93;
	@%p37 bra 	$L__BB2_60;
	mad.lo.s32 	%r346, %r103, %r214, %r104;
	shl.b32 	%r347, %r346, 2;
	add.s32 	%r348, %r6, %r347;
	mov.b32 	%r349, 0;
	st.shared.u32 	[%r348], %r349;
	add.s32 	%r350, %r348, %r5;
	st.shared.u32 	[%r350], %r349;
	mov.u32 	%r665, %r73;
	bra.uni 	$L__BB2_61;
$L__BB2_60:
	mad.lo.s32 	%r351, %r105, %r214, %r104;
	cvt.s64.s32 	%rd40, %r351;
	add.s64 	%rd41, %rd40, %rd5;
	shl.b64 	%rd42, %rd41, 1;
	add.s64 	%rd43, %rd3, %rd42;
	ld.global.u16 	%rs11, [%rd43];
	// begin inline asm
	{ cvt.f32.bf16 %f71, %rs11;}

	// end inline asm
	mad.lo.s32 	%r352, %r103, %r214, %r104;
	shl.b32 	%r353, %r352, 2;
	add.s32 	%r354, %r6, %r353;
	st.shared.f32 	[%r354], %f71;
	add.s64 	%rd44, %rd2, %rd42;
	ld.global.u16 	%rs12, [%rd44];
	// begin inline asm
	{ cvt.f32.bf16 %f72, %rs12;}

	// end inline asm
	add.s32 	%r355, %r354, %r5;
	st.shared.f32 	[%r355], %f72;
	mov.u32 	%r665, %r73;
$L__BB2_61:
	setp.lt.u32 	%p38, %r67, 3;
	@%p38 bra 	$L__BB2_75;
$L__BB2_62:
	div.s32 	%r108, %r665, %r214;
	mul.lo.s32 	%r356, %r108, %r214;
	sub.s32 	%r109, %r665, %r356;
	add.s32 	%r110, %r108, %r92;
	setp.ge.s32 	%p39, %r110, %r93;
	@%p39 bra 	$L__BB2_64;
	mad.lo.s32 	%r362, %r110, %r214, %r109;
	cvt.s64.s32 	%rd45, %r362;
	add.s64 	%rd46, %rd45, %rd5;
	shl.b64 	%rd47, %rd46, 1;
	add.s64 	%rd48, %rd3, %rd47;
	ld.global.u16 	%rs13, [%rd48];
	// begin inline asm
	{ cvt.f32.bf16 %f73, %rs13;}

	// end inline asm
	mad.lo.s32 	%r363, %r108, %r214, %r109;
	shl.b32 	%r364, %r363, 2;
	add.s32 	%r365, %r6, %r364;
	st.shared.f32 	[%r365], %f73;
	add.s64 	%rd49, %rd2, %rd47;
	ld.global.u16 	%rs14, [%rd49];
	// begin inline asm
	{ cvt.f32.bf16 %f74, %rs14;}

	// end inline asm
	add.s32 	%r366, %r365, %r5;
	st.shared.f32 	[%r366], %f74;
	bra.uni 	$L__BB2_65;
$L__BB2_64:
	mad.lo.s32 	%r357, %r108, %r214, %r109;
	shl.b32 	%r358, %r357, 2;
	add.s32 	%r359, %r6, %r358;
	mov.b32 	%r360, 0;
	st.shared.u32 	[%r359], %r360;
	add.s32 	%r361, %r359, %r5;
	st.shared.u32 	[%r361], %r360;
$L__BB2_65:
	add.s32 	%r111, %r665, %r10;
	div.s32 	%r112, %r111, %r214;
	mul.lo.s32 	%r367, %r112, %r214;
	sub.s32 	%r113, %r111, %r367;
	add.s32 	%r114, %r112, %r92;
	setp.lt.s32 	%p40, %r114, %r93;
	@%p40 bra 	$L__BB2_67;
	mad.lo.s32 	%r368, %r112, %r214, %r113;
	shl.b32 	%r369, %r368, 2;
	add.s32 	%r370, %r6, %r369;
	mov.b32 	%r371, 0;
	st.shared.u32 	[%r370], %r371;
	add.s32 	%r372, %r370, %r5;
	st.shared.u32 	[%r372], %r371;
	bra.uni 	$L__BB2_68;
$L__BB2_67:
	mad.lo.s32 	%r373, %r114, %r214, %r113;
	cvt.s64.s32 	%rd50, %r373;
	add.s64 	%rd51, %rd50, %rd5;
	shl.b64 	%rd52, %rd51, 1;
	add.s64 	%rd53, %rd3, %rd52;
	ld.global.u16 	%rs15, [%rd53];
	// begin inline asm
	{ cvt.f32.bf16 %f75, %rs15;}

	// end inline asm
	mad.lo.s32 	%r374, %r112, %r214, %r113;
	shl.b32 	%r375, %r374, 2;
	add.s32 	%r376, %r6, %r375;
	st.shared.f32 	[%r376], %f75;
	add.s64 	%rd54, %rd2, %rd52;
	ld.global.u16 	%rs16, [%rd54];
	// begin inline asm
	{ cvt.f32.bf16 %f76, %rs16;}

	// end inline asm
	add.s32 	%r377, %r376, %r5;
	st.shared.f32 	[%r377], %f76;
$L__BB2_68:
	add.s32 	%r115, %r111, %r10;
	div.s32 	%r116, %r115, %r214;
	mul.lo.s32 	%r378, %r116, %r214;
	sub.s32 	%r117, %r115, %r378;
	add.s32 	%r118, %r116, %r92;
	setp.lt.s32 	%p41, %r118, %r93;
	@%p41 bra 	$L__BB2_70;
	mad.lo.s32 	%r379, %r116, %r214, %r117;
	shl.b32 	%r380, %r379, 2;
	add.s32 	%r381, %r6, %r380;
	mov.b32 	%r382, 0;
	st.shared.u32 	[%r381], %r382;
	add.s32 	%r383, %r381, %r5;
	st.shared.u32 	[%r383], %r382;
	bra.uni 	$L__BB2_71;
$L__BB2_70:
	mad.lo.s32 	%r384, %r118, %r214, %r117;
	cvt.s64.s32 	%rd55, %r384;
	add.s64 	%rd56, %rd55, %rd5;
	shl.b64 	%rd57, %rd56, 1;
	add.s64 	%rd58, %rd3, %rd57;
	ld.global.u16 	%rs17, [%rd58];
	// begin inline asm
	{ cvt.f32.bf16 %f77, %rs17;}

	// end inline asm
	mad.lo.s32 	%r385, %r116, %r214, %r117;
	shl.b32 	%r386, %r385, 2;
	add.s32 	%r387, %r6, %r386;
	st.shared.f32 	[%r387], %f77;
	add.s64 	%rd59, %rd2, %rd57;
	ld.global.u16 	%rs18, [%rd59];
	// begin inline asm
	{ cvt.f32.bf16 %f78, %rs18;}

	// end inline asm
	add.s32 	%r388, %r387, %r5;
	st.shared.f32 	[%r388], %f78;
$L__BB2_71:
	add.s32 	%r119, %r115, %r10;
	div.s32 	%r120, %r119, %r214;
	mul.lo.s32 	%r389, %r120, %r214;
	sub.s32 	%r121, %r119, %r389;
	add.s32 	%r122, %r120, %r92;
	setp.lt.s32 	%p42, %r122, %r93;
	@%p42 bra 	$L__BB2_73;
	mad.lo.s32 	%r390, %r120, %r214, %r121;
	shl.b32 	%r391, %r390, 2;
	add.s32 	%r392, %r6, %r391;
	mov.b32 	%r393, 0;
	st.shared.u32 	[%r392], %r393;
	add.s32 	%r394, %r392, %r5;
	st.shared.u32 	[%r394], %r393;
	bra.uni 	$L__BB2_74;
$L__BB2_73:
	mad.lo.s32 	%r395, %r122, %r214, %r121;
	cvt.s64.s32 	%rd60, %r395;
	add.s64 	%rd61, %rd60, %rd5;
	shl.b64 	%rd62, %rd61, 1;
	add.s64 	%rd63, %rd3, %rd62;
	ld.global.u16 	%rs19, [%rd63];
	// begin inline asm
	{ cvt.f32.bf16 %f79, %rs19;}

	// end inline asm
	mad.lo.s32 	%r396, %r120, %r214, %r121;
	shl.b32 	%r397, %r396, 2;
	add.s32 	%r398, %r6, %r397;
	st.shared.f32 	[%r398], %f79;
	add.s64 	%rd64, %rd2, %rd62;
	ld.global.u16 	%rs20, [%rd64];
	// begin inline asm
	{ cvt.f32.bf16 %f80, %rs20;}

	// end inline asm
	add.s32 	%r399, %r398, %r5;
	st.shared.f32 	[%r399], %f80;
$L__BB2_74:
	add.s32 	%r665, %r119, %r10;
	setp.lt.s32 	%p43, %r665, %r22;
	@%p43 bra 	$L__BB2_62;
$L__BB2_75:
	setp.lt.s32 	%p44, %r214, 1;
	bar.sync 	0;
	@%p44 bra 	$L__BB2_92;
	mov.u32 	%r667, %r663;
$L__BB2_77:
	shr.u32 	%r125, %r667, 5;
	and.b32  	%r126, %r667, 31;
	add.s32 	%r127, %r125, %r11;
	add.s32 	%r128, %r126, %r92;
	setp.lt.s32 	%p85, %r127, %r12;
	setp.gt.s32 	%p86, %r213, %r128;
	and.pred  	%p87, %p85, %p86;
	@%p87 bra 	$L__BB2_80;
	and.b32  	%r464, %r667, 992;
	or.b32  	%r465, %r464, %r126;
	shl.b32 	%r466, %r465, 2;
	add.s32 	%r467, %r8, %r466;
	mov.b32 	%r468, -8388608;
	st.shared.u32 	[%r467], %r468;
$L__BB2_79:
	add.s32 	%r667, %r667, %r10;
	setp.lt.u32 	%p97, %r667, 1024;
	@%p97 bra 	$L__BB2_77;
	bra.uni 	$L__BB2_117;
$L__BB2_80:
	setp.lt.u32 	%p88, %r69, 7;
	mul.lo.s32 	%r132, %r125, %r214;
	mul.lo.s32 	%r133, %r126, %r214;
	mov.f32 	%f298, 0f00000000;
	mov.b32 	%r670, 0;
	@%p88 bra 	$L__BB2_83;
	mov.f32 	%f298, 0f00000000;
	mov.b32 	%r668, 0;
$L__BB2_82:
	.pragma "nounroll";
	add.s32 	%r471, %r668, %r132;
	shl.b32 	%r472, %r471, 2;
	mov.u32 	%r473, smem;
	add.s32 	%r474, %r473, %r472;
	ld.shared.f32 	%f98, [%r474];
	add.s32 	%r475, %r668, %r133;
	shl.b32 	%r476, %r475, 2;
	add.s32 	%r477, %r6, %r476;
	ld.shared.f32 	%f99, [%r477];
	fma.rn.f32 	%f100, %f98, %f99, %f298;
	ld.shared.f32 	%f101, [%r474+4];
	ld.shared.f32 	%f102, [%r477+4];
	fma.rn.f32 	%f103, %f101, %f102, %f100;
	ld.shared.f32 	%f104, [%r474+8];
	ld.shared.f32 	%f105, [%r477+8];
	fma.rn.f32 	%f106, %f104, %f105, %f103;
	ld.shared.f32 	%f107, [%r474+12];
	ld.shared.f32 	%f108, [%r477+12];
	fma.rn.f32 	%f109, %f107, %f108, %f106;
	ld.shared.f32 	%f110, [%r474+16];
	ld.shared.f32 	%f111, [%r477+16];
	fma.rn.f32 	%f112, %f110, %f111, %f109;
	ld.shared.f32 	%f113, [%r474+20];
	ld.shared.f32 	%f114, [%r477+20];
	fma.rn.f32 	%f115, %f113, %f114, %f112;
	ld.shared.f32 	%f116, [%r474+24];
	ld.shared.f32 	%f117, [%r477+24];
	fma.rn.f32 	%f118, %f116, %f117, %f115;
	ld.shared.f32 	%f119, [%r474+28];
	ld.shared.f32 	%f120, [%r477+28];
	fma.rn.f32 	%f298, %f119, %f120, %f118;
	add.s32 	%r668, %r668, 8;
	setp.eq.s32 	%p89, %r668, %r78;
	mov.u32 	%r670, %r78;
	@%p89 bra 	$L__BB2_83;
	bra.uni 	$L__BB2_82;
$L__BB2_83:
	setp.eq.s32 	%p90, %r70, 0;
	@%p90 bra 	$L__BB2_91;
	add.s32 	%r478, %r70, -1;
	setp.lt.u32 	%p91, %r478, 3;
	@%p91 bra 	$L__BB2_86;
	add.s32 	%r479, %r670, %r132;
	shl.b32 	%r480, %r479, 2;
	mov.u32 	%r481, smem;
	add.s32 	%r482, %r481, %r480;
	ld.shared.f32 	%f122, [%r482];
	add.s32 	%r483, %r670, %r133;
	shl.b32 	%r484, %r483, 2;
	add.s32 	%r485, %r6, %r484;
	ld.shared.f32 	%f123, [%r485];
	fma.rn.f32 	%f124, %f122, %f123, %f298;
	ld.shared.f32 	%f125, [%r482+4];
	ld.shared.f32 	%f126, [%r485+4];
	fma.rn.f32 	%f127, %f125, %f126, %f124;
	ld.shared.f32 	%f128, [%r482+8];
	ld.shared.f32 	%f129, [%r485+8];
	fma.rn.f32 	%f130, %f128, %f129, %f127;
	ld.shared.f32 	%f131, [%r482+12];
	ld.shared.f32 	%f132, [%r485+12];
	fma.rn.f32 	%f298, %f131, %f132, %f130;
	add.s32 	%r670, %r670, 4;
$L__BB2_86:
	setp.eq.s32 	%p92, %r71, 0;
	@%p92 bra 	$L__BB2_91;
	setp.eq.s32 	%p93, %r71, 1;
	@%p93 bra 	$L__BB2_89;
	add.s32 	%r486, %r670, %r132;
	shl.b32 	%r487, %r486, 2;
	mov.u32 	%r488, smem;
	add.s32 	%r489, %r488, %r487;
	ld.shared.f32 	%f134, [%r489];
	add.s32 	%r490, %r670, %r133;
	shl.b32 	%r491, %r490, 2;
	add.s32 	%r492, %r6, %r491;
	ld.shared.f32 	%f135, [%r492];
	fma.rn.f32 	%f136, %f134, %f135, %f298;
	ld.shared.f32 	%f137, [%r489+4];
	ld.shared.f32 	%f138, [%r492+4];
	fma.rn.f32 	%f298, %f137, %f138, %f136;
	add.s32 	%r670, %r670, 2;
$L__BB2_89:
	setp.eq.s32 	%p94, %r79, 0;
	@%p94 bra 	$L__BB2_91;
	add.s32 	%r493, %r670, %r132;
	shl.b32 	%r494, %r493, 2;
	mov.u32 	%r495, smem;
	add.s32 	%r496, %r495, %r494;
	ld.shared.f32 	%f139, [%r496];
	add.s32 	%r497, %r670, %r133;
	shl.b32 	%r498, %r497, 2;
	add.s32 	%r499, %r6, %r498;
	ld.shared.f32 	%f140, [%r499];
	fma.rn.f32 	%f298, %f139, %f140, %f298;
$L__BB2_91:
	setp.ne.s16 	%p95, %rs1, 0;
	mul.f32 	%f141, %f56, %f298;
	setp.gt.u32 	%p96, %r128, %r127;
	selp.f32 	%f142, 0fFF800000, %f141, %p96;
	selp.f32 	%f143, %f142, %f141, %p95;
	and.b32  	%r501, %r667, 992;
	or.b32  	%r502, %r501, %r126;
	shl.b32 	%r503, %r502, 2;
	add.s32 	%r504, %r8, %r503;
	st.shared.f32 	[%r504], %f143;
	bra.uni 	$L__BB2_79;
$L__BB2_92:
	setp.eq.s32 	%p45, %r74, 3;
	mov.u32 	%r672, %r663;
	@%p45 bra 	$L__BB2_102;
	shr.u32 	%r400, %r663, 5;
	add.s32 	%r139, %r400, %r11;
	setp.ge.s32 	%p46, %r139, %r12;
	add.s32 	%r140, %r61, %r92;
	setp.le.s32 	%p47, %r213, %r140;
	mov.f32 	%f299, 0fFF800000;
	or.pred  	%p48, %p46, %p47;
	@%p48 bra 	$L__BB2_95;
	setp.ne.s16 	%p49, %rs1, 0;
	setp.gt.u32 	%p50, %r140, %r139;
	selp.f32 	%f82, 0fFF800000, %f11, %p50;
	selp.f32 	%f299, %f82, %f11, %p49;
$L__BB2_95:
	setp.eq.s32 	%p51, %r74, 0;
	shl.b32 	%r403, %r663, 2;
	and.b32  	%r404, %r403, 3968;
	add.s32 	%r405, %r64, %r404;
	st.shared.f32 	[%r405], %f299;
	mov.u32 	%r672, %r66;
	@%p51 bra 	$L__BB2_102;
	shr.u32 	%r406, %r66, 5;
	add.s32 	%r141, %r406, %r11;
	setp.ge.s32 	%p52, %r141, %r12;
	add.s32 	%r142, %r75, %r92;
	setp.le.s32 	%p53, %r213, %r142;
	mov.f32 	%f300, 0fFF800000;
	or.pred  	%p54, %p52, %p53;
	@%p54 bra 	$L__BB2_98;
	setp.ne.s16 	%p55, %rs1, 0;
	setp.gt.u32 	%p56, %r142, %r141;
	selp.f32 	%f84, 0fFF800000, %f11, %p56;
	selp.f32 	%f300, %f84, %f11, %p55;
$L__BB2_98:
	setp.eq.s32 	%p57, %r74, 1;
	and.b32  	%r409, %r66, 992;
	or.b32  	%r410, %r409, %r75;
	shl.b32 	%r411, %r410, 2;
	add.s32 	%r412, %r8, %r411;
	st.shared.f32 	[%r412], %f300;
	mov.u32 	%r672, %r72;
	@%p57 bra 	$L__BB2_102;
	shr.u32 	%r413, %r72, 5;
	add.s32 	%r143, %r413, %r11;
	setp.lt.s32 	%p58, %r143, %r12;
	add.s32 	%r144, %r76, %r92;
	setp.gt.s32 	%p59, %r213, %r144;
	and.pred  	%p60, %p58, %p59;
	@%p60 bra 	$L__BB2_101;
	mov.b32 	%r415, -8388608;
	st.shared.u32 	[%r77], %r415;
	mov.u32 	%r672, %r73;
	bra.uni 	$L__BB2_102;
$L__BB2_101:
	setp.ne.s16 	%p61, %rs1, 0;
	setp.gt.u32 	%p62, %r144, %r143;
	selp.f32 	%f85, 0fFF800000, %f11, %p62;
	selp.f32 	%f86, %f85, %f11, %p61;
	st.shared.f32 	[%r77], %f86;
	mov.u32 	%r672, %r73;
$L__BB2_102:
	setp.lt.u32 	%p63, %r68, 3;
	@%p63 bra 	$L__BB2_117;
	shl.b32 	%r417, %r10, 1;
	add.s32 	%r675, %r417, %r672;
	mad.lo.s32 	%r674, %r10, 3, %r672;
	add.s32 	%r673, %r10, %r672;
$L__BB2_104:
	shr.u32 	%r418, %r672, 5;
	and.b32  	%r153, %r672, 31;
	add.s32 	%r154, %r418, %r11;
	add.s32 	%r155, %r153, %r92;
	setp.ge.s32 	%p64, %r154, %r12;
	setp.le.s32 	%p65, %r213, %r155;
	or.pred  	%p66, %p64, %p65;
	@%p66 bra 	$L__BB2_106;
	setp.ne.s16 	%p67, %rs1, 0;
	setp.gt.u32 	%p68, %r155, %r154;
	selp.f32 	%f87, 0fFF800000, %f11, %p68;
	selp.f32 	%f88, %f87, %f11, %p67;
	and.b32  	%r425, %r672, 992;
	or.b32  	%r426, %r425, %r153;
	shl.b32 	%r427, %r426, 2;
	add.s32 	%r428, %r8, %r427;
	st.shared.f32 	[%r428], %f88;
	bra.uni 	$L__BB2_107;
$L__BB2_106:
	and.b32  	%r419, %r672, 992;
	or.b32  	%r420, %r419, %r153;
	shl.b32 	%r421, %r420, 2;
	add.s32 	%r422, %r8, %r421;
	mov.b32 	%r423, -8388608;
	st.shared.u32 	[%r422], %r423;
$L__BB2_107:
	shr.u32 	%r429, %r673, 5;
	and.b32  	%r156, %r673, 31;
	add.s32 	%r157, %r429, %r11;
	add.s32 	%r158, %r156, %r92;
	setp.lt.s32 	%p69, %r157, %r12;
	setp.gt.s32 	%p70, %r213, %r158;
	and.pred  	%p71, %p69, %p70;
	@%p71 bra 	$L__BB2_109;
	and.b32  	%r430, %r673, 992;
	or.b32  	%r431, %r430, %r156;
	shl.b32 	%r432, %r431, 2;
	add.s32 	%r433, %r8, %r432;
	mov.b32 	%r434, -8388608;
	st.shared.u32 	[%r433], %r434;
	bra.uni 	$L__BB2_110;
$L__BB2_109:
	setp.ne.s16 	%p72, %rs1, 0;
	setp.gt.u32 	%p73, %r158, %r157;
	selp.f32 	%f89, 0fFF800000, %f11, %p73;
	selp.f32 	%f90, %f89, %f11, %p72;
	and.b32  	%r436, %r673, 992;
	or.b32  	%r437, %r436, %r156;
	shl.b32 	%r438, %r437, 2;
	add.s32 	%r439, %r8, %r438;
	st.shared.f32 	[%r439], %f90;
$L__BB2_110:
	add.s32 	%r159, %r672, %r10;
	shr.u32 	%r440, %r675, 5;
	and.b32  	%r160, %r675, 31;
	add.s32 	%r161, %r440, %r11;
	add.s32 	%r162, %r160, %r92;
	setp.lt.s32 	%p74, %r161, %r12;
	setp.gt.s32 	%p75, %r213, %r162;
	and.pred  	%p76, %p74, %p75;
	@%p76 bra 	$L__BB2_112;
	and.b32  	%r441, %r675, 992;
	or.b32  	%r442, %r441, %r160;
	shl.b32 	%r443, %r442, 2;
	add.s32 	%r444, %r8, %r443;
	mov.b32 	%r445, -8388608;
	st.shared.u32 	[%r444], %r445;
	bra.uni 	$L__BB2_113;
$L__BB2_112:
	setp.ne.s16 	%p77, %rs1, 0;
	setp.gt.u32 	%p78, %r162, %r161;
	selp.f32 	%f91, 0fFF800000, %f11, %p78;
	selp.f32 	%f92, %f91, %f11, %p77;
	and.b32  	%r447, %r675, 992;
	or.b32  	%r448, %r447, %r160;
	shl.b32 	%r449, %r448, 2;
	add.s32 	%r450, %r8, %r449;
	st.shared.f32 	[%r450], %f92;
$L__BB2_113:
	add.s32 	%r163, %r159, %r10;
	shr.u32 	%r451, %r674, 5;
	and.b32  	%r164, %r674, 31;
	add.s32 	%r165, %r451, %r11;
	add.s32 	%r166, %r164, %r92;
	setp.lt.s32 	%p79, %r165, %r12;
	setp.gt.s32 	%p80, %r213, %r166;
	and.pred  	%p81, %p79, %p80;
	@%p81 bra 	$L__BB2_115;
	and.b32  	%r452, %r674, 992;
	or.b32  	%r453, %r452, %r164;
	shl.b32 	%r454, %r453, 2;
	add.s32 	%r455, %r8, %r454;
	mov.b32 	%r456, -8388608;
	st.shared.u32 	[%r455], %r456;
	bra.uni 	$L__BB2_116;
$L__BB2_115:
	setp.ne.s16 	%p82, %rs1, 0;
	setp.gt.u32 	%p83, %r166, %r165;
	selp.f32 	%f93, 0fFF800000, %f11, %p83;
	selp.f32 	%f94, %f93, %f11, %p82;
	and.b32  	%r458, %r674, 992;
	or.b32  	%r459, %r458, %r164;
	shl.b32 	%r460, %r459, 2;
	add.s32 	%r461, %r8, %r460;
	st.shared.f32 	[%r461], %f94;
$L__BB2_116:
	add.s32 	%r462, %r163, %r10;
	add.s32 	%r672, %r462, %r10;
	shl.b32 	%r463, %r10, 2;
	add.s32 	%r675, %r675, %r463;
	add.s32 	%r674, %r674, %r463;
	add.s32 	%r673, %r673, %r463;
	setp.lt.u32 	%p84, %r672, 1024;
	@%p84 bra 	$L__BB2_104;
$L__BB2_117:
	setp.lt.s32 	%p98, %r13, 1;
	bar.sync 	0;
	@%p98 bra 	$L__BB2_164;
	sub.s32 	%r171, %r95, %r94;
	and.b32  	%r172, %r93, 1;
	add.s32 	%r173, %r95, -1;
	and.b32  	%r174, %r93, 3;
	mov.b32 	%r677, 0;
$L__BB2_119:
	add.s32 	%r506, %r11, %r677;
	setp.ge.s32 	%p99, %r506, %r213;
	@%p99 bra 	$L__BB2_163;
	setp.ge.s32 	%p100, %r663, %r95;
	mov.f32 	%f302, 0fFF800000;
	@%p100 bra 	$L__BB2_123;
	shl.b32 	%r176, %r677, 5;
	mov.f32 	%f302, 0fFF800000;
	mov.u32 	%r678, %r663;
$L__BB2_122:
	add.s32 	%r507, %r176, %r678;
	shl.b32 	%r508, %r507, 2;
	add.s32 	%r509, %r8, %r508;
	ld.shared.f32 	%f146, [%r509];
	max.f32 	%f302, %f302, %f146;
	add.s32 	%r678, %r678, %r10;
	setp.lt.s32 	%p101, %r678, %r95;
	@%p101 bra 	$L__BB2_122;
$L__BB2_123:
	setp.ne.s32 	%p102, %r61, 0;
	mov.b32 	%r510, %f302;
	shfl.sync.bfly.b32	%r511|%p103, %r510, 16, 31, -1;
	mov.b32 	%f147, %r511;
	max.f32 	%f148, %f302, %f147;
	mov.b32 	%r512, %f148;
	shfl.sync.bfly.b32	%r513|%p104, %r512, 8, 31, -1;
	mov.b32 	%f149, %r513;
	max.f32 	%f150, %f148, %f149;
	mov.b32 	%r514, %f150;
	shfl.sync.bfly.b32	%r515|%p105, %r514, 4, 31, -1;
	mov.b32 	%f151, %r515;
	max.f32 	%f152, %f150, %f151;
	mov.b32 	%r516, %f152;
	shfl.sync.bfly.b32	%r517|%p106, %r516, 2, 31, -1;
	mov.b32 	%f153, %r517;
	max.f32 	%f154, %f152, %f153;
	mov.b32 	%r518, %f154;
	shfl.sync.bfly.b32	%r519|%p107, %r518, 1, 31, -1;
	mov.b32 	%f155, %r519;
	max.f32 	%f31, %f154, %f155;
	@%p102 bra 	$L__BB2_125;
	st.shared.f32 	[%r63+4096], %f31;
$L__BB2_125:
	setp.gt.u32 	%p108, %r663, 31;
	bar.sync 	0;
	@%p108 bra 	$L__BB2_130;
	setp.ge.u32 	%p109, %r61, %r62;
	mov.f32 	%f303, 0fFF800000;
	@%p109 bra 	$L__BB2_128;
	ld.shared.f32 	%f303, [%r64+4096];
$L__BB2_128:
	setp.ne.s32 	%p110, %r61, 0;
	mov.b32 	%r520, %f303;
	shfl.sync.bfly.b32	%r521|%p111, %r520, 16, 31, -1;
	mov.b32 	%f157, %r521;
	max.f32 	%f158, %f303, %f157;
	mov.b32 	%r522, %f158;
	shfl.sync.bfly.b32	%r523|%p112, %r522, 8, 31, -1;
	mov.b32 	%f159, %r523;
	max.f32 	%f160, %f158, %f159;
	mov.b32 	%r524, %f160;
	shfl.sync.bfly.b32	%r525|%p113, %r524, 4, 31, -1;
	mov.b32 	%f161, %r525;
	max.f32 	%f162, %f160, %f161;
	mov.b32 	%r526, %f162;
	shfl.sync.bfly.b32	%r527|%p114, %r526, 2, 31, -1;
	mov.b32 	%f163, %r527;
	max.f32 	%f164, %f162, %f163;
	mov.b32 	%r528, %f164;
	shfl.sync.bfly.b32	%r529|%p115, %r528, 1, 31, -1;
	mov.b32 	%f165, %r529;
	max.f32 	%f34, %f164, %f165;
	@%p110 bra 	$L__BB2_130;
	st.shared.f32 	[%r8+4096], %f34;
$L__BB2_130:
	setp.ge.s32 	%p116, %r663, %r214;
	bar.sync 	0;
	ld.shared.f32 	%f166, [%r8+4096];
	shl.b32 	%r530, %r677, 2;
	add.s32 	%r179, %r14, %r530;
	ld.shared.f32 	%f167, [%r179+4224];
	max.f32 	%f35, %f167, %f166;
	sub.f32 	%f168, %f167, %f35;
	fma.rn.f32 	%f169, %f168, 0f3BBB989D, 0f3F000000;
	cvt.sat.f32.f32 	%f170, %f169;
	mov.f32 	%f171, 0f4B400001;
	mov.f32 	%f172, 0f437C0000;
	fma.rm.f32 	%f173, %f170, %f172, %f171;
	add.f32 	%f174, %f173, 0fCB40007F;
	neg.f32 	%f175, %f174;
	fma.rn.f32 	%f176, %f168, 0f3FB8AA3B, %f175;
	fma.rn.f32 	%f177, %f168, 0f32A57060, %f176;
	mov.b32 	%r531, %f173;
	shl.b32 	%r532, %r531, 23;
	mov.b32 	%f178, %r532;
	ex2.approx.ftz.f32 	%f179, %f177;
	mul.f32 	%f36, %f179, %f178;
	@%p116 bra 	$L__BB2_133;
	mul.lo.s32 	%r180, %r677, %r214;
	mov.u32 	%r679, %r663;
$L__BB2_132:
	add.s32 	%r533, %r679, %r180;
	shl.b32 	%r534, %r533, 2;
	add.s32 	%r535, %r8, %r534;
	ld.shared.f32 	%f180, [%r535+4224];
	mul.f32 	%f181, %f36, %f180;
	st.shared.f32 	[%r535+4224], %f181;
	add.s32 	%r679, %r679, %r10;
	setp.lt.s32 	%p117, %r679, %r214;
	@%p117 bra 	$L__BB2_132;
$L__BB2_133:
	setp.ne.s32 	%p118, %r663, 0;
	@%p118 bra 	$L__BB2_135;
	ld.shared.f32 	%f182, [%r179+4352];
	mul.f32 	%f183, %f36, %f182;
	st.shared.f32 	[%r179+4352], %f183;
	st.shared.f32 	[%r179+4224], %f35;
$L__BB2_135:
	bar.sync 	0;
	mov.f32 	%f305, 0f00000000;
	@%p100 bra 	$L__BB2_138;
	shl.b32 	%r183, %r677, 5;
	mov.f32 	%f305, 0f00000000;
	mov.u32 	%r680, %r663;
$L__BB2_137:
	add.s32 	%r536, %r183, %r680;
	shl.b32 	%r537, %r536, 2;
	add.s32 	%r538, %r8, %r537;
	ld.shared.f32 	%f186, [%r538];
	sub.f32 	%f187, %f186, %f35;
	fma.rn.f32 	%f188, %f187, 0f3BBB989D, 0f3F000000;
	cvt.sat.f32.f32 	%f189, %f188;
	mov.f32 	%f190, 0f4B400001;
	mov.f32 	%f191, 0f437C0000;
	fma.rm.f32 	%f192, %f189, %f191, %f190;
	add.f32 	%f193, %f192, 0fCB40007F;
	neg.f32 	%f194, %f193;
	fma.rn.f32 	%f195, %f187, 0f3FB8AA3B, %f194;
	fma.rn.f32 	%f196, %f187, 0f32A57060, %f195;
	mov.b32 	%r539, %f192;
	shl.b32 	%r540, %r539, 23;
	mov.b32 	%f197, %r540;
	ex2.approx.ftz.f32 	%f198, %f196;
	mul.f32 	%f199, %f198, %f197;
	st.shared.f32 	[%r538], %f199;
	add.f32 	%f305, %f305, %f199;
	add.s32 	%r680, %r680, %r10;
	setp.lt.s32 	%p120, %r680, %r95;
	@%p120 bra 	$L__BB2_137;
$L__BB2_138:
	setp.ne.s32 	%p121, %r61, 0;
	mov.b32 	%r541, %f305;
	shfl.sync.bfly.b32	%r542|%p122, %r541, 16, 31, -1;
	mov.b32 	%f200, %r542;
	add.f32 	%f201, %f305, %f200;
	mov.b32 	%r543, %f201;
	shfl.sync.bfly.b32	%r544|%p123, %r543, 8, 31, -1;
	mov.b32 	%f202, %r544;
	add.f32 	%f203, %f201, %f202;
	mov.b32 	%r545, %f203;
	shfl.sync.bfly.b32	%r546|%p124, %r545, 4, 31, -1;
	mov.b32 	%f204, %r546;
	add.f32 	%f205, %f203, %f204;
	mov.b32 	%r547, %f205;
	shfl.sync.bfly.b32	%r548|%p125, %r547, 2, 31, -1;
	mov.b32 	%f206, %r548;
	add.f32 	%f207, %f205, %f206;
	mov.b32 	%r549, %f207;
	shfl.sync.bfly.b32	%r550|%p126, %r549, 1, 31, -1;
	mov.b32 	%f208, %r550;
	add.f32 	%f40, %f207, %f208;
	@%p121 bra 	$L__BB2_140;
	st.shared.f32 	[%r63+4096], %f40;
$L__BB2_140:
	setp.gt.u32 	%p127, %r663, 31;
	bar.sync 	0;
	@%p127 bra 	$L__BB2_145;
	setp.ge.u32 	%p128, %r61, %r62;
	mov.f32 	%f306, 0f00000000;
	@%p128 bra 	$L__BB2_143;
	ld.shared.f32 	%f306, [%r64+4096];
$L__BB2_143:
	setp.ne.s32 	%p129, %r61, 0;
	mov.b32 	%r551, %f306;
	shfl.sync.bfly.b32	%r552|%p130, %r551, 16, 31, -1;
	mov.b32 	%f210, %r552;
	add.f32 	%f211, %f306, %f210;
	mov.b32 	%r553, %f211;
	shfl.sync.bfly.b32	%r554|%p131, %r553, 8, 31, -1;
	mov.b32 	%f212, %r554;
	add.f32 	%f213, %f211, %f212;
	mov.b32 	%r555, %f213;
	shfl.sync.bfly.b32	%r556|%p132, %r555, 4, 31, -1;
	mov.b32 	%f214, %r556;
	add.f32 	%f215, %f213, %f214;
	mov.b32 	%r557, %f215;
	shfl.sync.bfly.b32	%r558|%p133, %r557, 2, 31, -1;
	mov.b32 	%f216, %r558;
	add.f32 	%f217, %f215, %f216;
	mov.b32 	%r559, %f217;
	shfl.sync.bfly.b32	%r560|%p134, %r559, 1, 31, -1;
	mov.b32 	%f218, %r560;
	add.f32 	%f43, %f217, %f218;
	@%p129 bra 	$L__BB2_145;
	st.shared.f32 	[%r8+4096], %f43;
$L__BB2_145:
	bar.sync 	0;
	@%p118 bra 	$L__BB2_147;
	ld.shared.f32 	%f219, [%r8+4096];
	ld.shared.f32 	%f220, [%r179+4352];
	add.f32 	%f221, %f219, %f220;
	st.shared.f32 	[%r179+4352], %f221;
$L__BB2_147:
	setp.ge.s32 	%p136, %r663, %r214;
	bar.sync 	0;
	@%p136 bra 	$L__BB2_162;
	shl.b32 	%r186, %r677, 5;
	mul.lo.s32 	%r187, %r677, %r214;
	mov.u32 	%r681, %r663;
$L__BB2_149:
	setp.lt.s32 	%p137, %r95, 1;
	mov.f32 	%f314, 0f00000000;
	@%p137 bra 	$L__BB2_161;
	setp.lt.u32 	%p138, %r173, 7;
	mov.f32 	%f314, 0f00000000;
	mov.b32 	%r684, 0;
	@%p138 bra 	$L__BB2_153;
	mov.f32 	%f314, 0f00000000;
	mov.b32 	%r682, 0;
$L__BB2_152:
	.pragma "nounroll";
	add.s32 	%r563, %r186, %r682;
	shl.b32 	%r564, %r563, 2;
	add.s32 	%r565, %r8, %r564;
	ld.shared.v4.f32 	{%f226, %f227, %f228, %f229}, [%r565];
	mad.lo.s32 	%r566, %r682, %r214, %r681;
	shl.b32 	%r567, %r566, 2;
	add.s32 	%r568, %r7, %r567;
	ld.shared.f32 	%f230, [%r568];
	fma.rn.f32 	%f231, %f226, %f230, %f314;
	shl.b32 	%r569, %r214, 2;
	add.s32 	%r570, %r568, %r569;
	ld.shared.f32 	%f232, [%r570];
	fma.rn.f32 	%f233, %f227, %f232, %f231;
	add.s32 	%r571, %r570, %r569;
	ld.shared.f32 	%f234, [%r571];
	fma.rn.f32 	%f235, %f228, %f234, %f233;
	add.s32 	%r572, %r571, %r569;
	ld.shared.f32 	%f236, [%r572];
	fma.rn.f32 	%f237, %f229, %f236, %f235;
	ld.shared.v4.f32 	{%f238, %f239, %f240, %f241}, [%r565+16];
	add.s32 	%r573, %r572, %r569;
	ld.shared.f32 	%f242, [%r573];
	fma.rn.f32 	%f243, %f238, %f242, %f237;
	add.s32 	%r574, %r573, %r569;
	ld.shared.f32 	%f244, [%r574];
	fma.rn.f32 	%f245, %f239, %f244, %f243;
	add.s32 	%r575, %r574, %r569;
	ld.shared.f32 	%f246, [%r575];
	fma.rn.f32 	%f247, %f240, %f246, %f245;
	add.s32 	%r576, %r575, %r569;
	ld.shared.f32 	%f248, [%r576];
	fma.rn.f32 	%f314, %f241, %f248, %f247;
	add.s32 	%r682, %r682, 8;
	setp.ne.s32 	%p139, %r682, %r171;
	mov.u32 	%r684, %r171;
	@%p139 bra 	$L__BB2_152;
$L__BB2_153:
	setp.eq.s32 	%p140, %r94, 0;
	@%p140 bra 	$L__BB2_161;
	add.s32 	%r577, %r94, -1;
	setp.lt.u32 	%p141, %r577, 3;
	@%p141 bra 	$L__BB2_156;
	add.s32 	%r578, %r186, %r684;
	shl.b32 	%r579, %r578, 2;
	add.s32 	%r580, %r8, %r579;
	ld.shared.f32 	%f250, [%r580];
	mad.lo.s32 	%r581, %r684, %r214, %r681;
	shl.b32 	%r582, %r581, 2;
	add.s32 	%r583, %r7, %r582;
	ld.shared.f32 	%f251, [%r583];
	fma.rn.f32 	%f252, %f250, %f251, %f314;
	ld.shared.f32 	%f253, [%r580+4];
	shl.b32 	%r584, %r214, 2;
	add.s32 	%r585, %r583, %r584;
	ld.shared.f32 	%f254, [%r585];
	fma.rn.f32 	%f255, %f253, %f254, %f252;
	ld.shared.f32 	%f256, [%r580+8];
	add.s32 	%r586, %r585, %r584;
	ld.shared.f32 	%f257, [%r586];
	fma.rn.f32 	%f258, %f256, %f257, %f255;
	ld.shared.f32 	%f259, [%r580+12];
	add.s32 	%r587, %r586, %r584;
	ld.shared.f32 	%f260, [%r587];
	fma.rn.f32 	%f314, %f259, %f260, %f258;
	add.s32 	%r684, %r684, 4;
$L__BB2_156:
	setp.eq.s32 	%p142, %r174, 0;
	@%p142 bra 	$L__BB2_161;
	setp.eq.s32 	%p143, %r174, 1;
	@%p143 bra 	$L__BB2_159;
	add.s32 	%r588, %r186, %r684;
	shl.b32 	%r589, %r588, 2;
	add.s32 	%r590, %r8, %r589;
	ld.shared.f32 	%f262, [%r590];
	mad.lo.s32 	%r591, %r684, %r214, %r681;
	shl.b32 	%r592, %r591, 2;
	add.s32 	%r593, %r7, %r592;
	ld.shared.f32 	%f263, [%r593];
	fma.rn.f32 	%f264, %f262, %f263, %f314;
	ld.shared.f32 	%f265, [%r590+4];
	shl.b32 	%r594, %r214, 2;
	add.s32 	%r595, %r593, %r594;
	ld.shared.f32 	%f266, [%r595];
	fma.rn.f32 	%f314, %f265, %f266, %f264;
	add.s32 	%r684, %r684, 2;
$L__BB2_159:
	setp.eq.s32 	%p144, %r172, 0;
	@%p144 bra 	$L__BB2_161;
	add.s32 	%r596, %r186, %r684;
	shl.b32 	%r597, %r596, 2;
	add.s32 	%r598, %r8, %r597;
	ld.shared.f32 	%f267, [%r598];
	mad.lo.s32 	%r599, %r684, %r214, %r681;
	shl.b32 	%r600, %r599, 2;
	add.s32 	%r601, %r7, %r600;
	ld.shared.f32 	%f268, [%r601];
	fma.rn.f32 	%f314, %f267, %f268, %f314;
$L__BB2_161:
	add.s32 	%r602, %r681, %r187;
	shl.b32 	%r603, %r602, 2;
	add.s32 	%r604, %r8, %r603;
	ld.shared.f32 	%f269, [%r604+4224];
	add.f32 	%f270, %f314, %f269;
	st.shared.f32 	[%r604+4224], %f270;
	add.s32 	%r681, %r681, %r10;
	setp.lt.s32 	%p145, %r681, %r214;
	@%p145 bra 	$L__BB2_149;
$L__BB2_162:
	bar.sync 	0;
$L__BB2_163:
	add.s32 	%r677, %r677, 1;
	setp.ne.s32 	%p146, %r677, %r13;
	@%p146 bra 	$L__BB2_119;
$L__BB2_164:
	add.s32 	%r664, %r664, 1;
	setp.eq.s32 	%p147, %r664, %r65;
	@%p147 bra 	$L__BB2_35;
	bra.uni 	$L__BB2_31;
$L__BB2_165:
	shl.b32 	%r238, %r651, 2;
	add.s32 	%r239, %r14, %r238;
	mov.b32 	%r240, -8388608;
	st.shared.u32 	[%r239+4224], %r240;
	mov.b32 	%r241, 0;
	st.shared.u32 	[%r239+4352], %r241;
	shl.b32 	%r242, %r10, 2;
	add.s32 	%r243, %r239, %r242;
	st.shared.u32 	[%r243+4224], %r240;
	st.shared.u32 	[%r243+4352], %r241;
	add.s32 	%r244, %r243, %r242;
	st.shared.u32 	[%r244+4224], %r240;
	st.shared.u32 	[%r244+4352], %r241;
	add.s32 	%r245, %r244, %r242;
	st.shared.u32 	[%r245+4224], %r240;
	st.shared.u32 	[%r245+4352], %r241;
	add.s32 	%r651, %r242, %r651;
	setp.lt.u32 	%p10, %r651, 32;
	@%p10 bra 	$L__BB2_165;
	bra.uni 	$L__BB2_7;

}


// ===== COMPILED SASS (sm_100) =====

	.target	sm_100

	.elftype	@"ET_EXEC"


//--------------------- .note.nv.tkinfo           --------------------------
	.section	.note.nv.tkinfo,"",@"SHT_NOTE"
	.sectionflags	@"SHF_NOTE_NV_TKINFO"
	.tkinfo
        /*0018*/ 	.word	0x00000002
        /*0030*/ 	.string	""
        /*0030*/ 	.string	"ptxas"
        /*0030*/ 	.string	"Cuda compilation tools, release 13.0, V13.0.88"
        /*0030*/ 	.string	"Build cuda_13.0.r13.0/compiler.36424714_0"
        /*0030*/ 	.string	"-arch sm_100 -m 64 "



//--------------------- .note.nv.cuinfo           --------------------------
	.section	.note.nv.cuinfo,"",@"SHT_NOTE"
	.sectionflags	@"SHF_NOTE_NV_CUINFO"
        /*0018*/ 	.short	0x0002
        /*001a*/ 	.short	0x0064
        /*001c*/ 	.short	0x0082
	.zero		2


//--------------------- .nv.info                  --------------------------
	.section	.nv.info,"",@"SHT_CUDA_INFO"
	.align	4


	//----- nvinfo : EIATTR_REGCOUNT
	.align		4
        /*0000*/ 	.byte	0x04, 0x2f
        /*0002*/ 	.short	(.L_1 - .L_0)
	.align		4
.L_0:
        /*0004*/ 	.word	index@(_Z30flash_attention_forward_kernelIfEvPKT_S2_S2_PS0_iiiibf)
        /*0008*/ 	.word	0x00000020


	//----- nvinfo : EIATTR_FRAME_SIZE
	.align		4
.L_1:
        /*000c*/ 	.byte	0x04, 0x11
        /*000e*/ 	.short	(.L_3 - .L_2)
	.align		4
.L_2:
        /*0010*/ 	.word	index@($__internal_2_$__cuda_sm3x_div_rn_noftz_f32_slowpath)
        /*0014*/ 	.word	0x00000000


	//----- nvinfo : EIATTR_FRAME_SIZE
	.align		4
.L_3:
        /*0018*/ 	.byte	0x04, 0x11
        /*001a*/ 	.short	(.L_5 - .L_4)
	.align		4
.L_4:
        /*001c*/ 	.word	index@(_Z30flash_attention_forward_kernelIfEvPKT_S2_S2_PS0_iiiibf)
        /*0020*/ 	.word	0x00000000


	//----- nvinfo : EIATTR_REGCOUNT
	.align		4
.L_5:
        /*0024*/ 	.byte	0x04, 0x2f
        /*0026*/ 	.short	(.L_7 - .L_6)
	.align		4
.L_6:
        /*0028*/ 	.word	index@(_Z30flash_attention_forward_kernelI6__halfEvPKT_S3_S3_PS1_iiiibf)
        /*002c*/ 	.word	0x00000020


	//----- nvinfo : EIATTR_FRAME_SIZE
	.align		4
.L_7:
        /*0030*/ 	.byte	0x04, 0x11
        /*0032*/ 	.short	(.L_9 - .L_8)
	.align		4
.L_8:
        /*0034*/ 	.word	index@($__internal_1_$__cuda_sm3x_div_rn_noftz_f32_slowpath)
        /*0038*/ 	.word	0x00000000


	//----- nvinfo : EIATTR_FRAME_SIZE
	.align		4
.L_9:
        /*003c*/ 	.byte	0x04, 0x11
        /*003e*/ 	.short	(.L_11 - .L_10)
	.align		4
.L_10:
        /*0040*/ 	.word	index@(_Z30flash_attention_forward_kernelI6__halfEvPKT_S3_S3_PS1_iiiibf)
        /*0044*/ 	.word	0x00000000


	//----- nvinfo : EIATTR_REGCOUNT
	.align		4
.L_11:
        /*0048*/ 	.byte	0x04, 0x2f
        /*004a*/ 	.short	(.L_13 - .L_12)
	.align		4
.L_12:
        /*004c*/ 	.word	index@(_Z30flash_attention_forward_kernelI13__nv_bfloat16EvPKT_S3_S3_PS1_iiiibf)
        /*0050*/ 	.word	0x00000020


	//----- nvinfo : EIATTR_FRAME_SIZE
	.align		4
.L_13:
        /*0054*/ 	.byte	0x04, 0x11
        /*0056*/ 	.short	(.L_15 - .L_14)
	.align		4
.L_14:
        /*0058*/ 	.word	index@($__internal_0_$__cuda_sm3x_div_rn_noftz_f32_slowpath)
        /*005c*/ 	.word	0x00000000


	//----- nvinfo : EIATTR_FRAME_SIZE
	.align		4
.L_15:
        /*0060*/ 	.byte	0x04, 0x11
        /*0062*/ 	.short	(.L_17 - .L_16)
	.align		4
.L_16:
        /*0064*/ 	.word	index@(_Z30flash_attention_forward_kernelI13__nv_bfloat16EvPKT_S3_S3_PS1_iiiibf)
        /*0068*/ 	.word	0x00000000


	//----- nvinfo : EIATTR_MIN_STACK_SIZE
	.align		4
.L_17:
        /*006c*/ 	.byte	0x04, 0x12
        /*006e*/ 	.short	(.L_19 - .L_18)
	.align		4
.L_18:
        /*0070*/ 	.word	index@(_Z30flash_attention_forward_kernelI13__nv_bfloat16EvPKT_S3_S3_PS1_iiiibf)
        /*0074*/ 	.word	0x00000000


	//----- nvinfo : EIATTR_MIN_STACK_SIZE
	.align		4
.L_19:
        /*0078*/ 	.byte	0x04, 0x12
        /*007a*/ 	.short	(.L_21 - .L_20)
	.align		4
.L_20:
        /*007c*/ 	.word	index@(_Z30flash_attention_forward_kernelI6__halfEvPKT_S3_S3_PS1_iiiibf)
        /*0080*/ 	.word	0x00000000


	//----- nvinfo : EIATTR_MIN_STACK_SIZE
	.align		4
.L_21:
        /*0084*/ 	.byte	0x04, 0x12
        /*0086*/ 	.short	(.L_23 - .L_22)
	.align		4
.L_22:
        /*0088*/ 	.word	index@(_Z30flash_attention_forward_kernelIfEvPKT_S2_S2_PS0_iiiibf)
        /*008c*/ 	.word	0x00000000
.L_23:


//--------------------- .nv.compat                --------------------------
	.section	.nv.compat,"",@"SHT_CUDA_COMPAT_INFO"
	.align	4
        /*0000*/ 	.byte	0x02, 0x09, 0x00, 0x00, 0x02, 0x02, 0x01, 0x00, 0x02, 0x05, 0x05, 0x00, 0x03, 0x07, 0x01, 0x01
        /*0010*/ 	.byte	0x02, 0x03, 0x00, 0x00, 0x02, 0x06, 0x01, 0x00, 0x04, 0x0b, 0x08, 0x00, 0x01, 0x00, 0x00, 0x00
        /*0020*/ 	.byte	0x00, 0x00, 0x00, 0x00


//--------------------- .nv.info._Z30flash_attention_forward_kernelI13__nv_bfloat16EvPKT_S3_S3_PS1_iiiibf --------------------------
	.section	.nv.info._Z30flash_attention_forward_kernelI13__nv_bfloat16EvPKT_S3_S3_PS1_iiiibf,"",@"SHT_CUDA_INFO"
	.sectionflags	@""
	.align	4


	//----- nvinfo : EIATTR_CUDA_API_VERSION
	.align		4
        /*0000*/ 	.byte	0x04, 0x37
        /*0002*/ 	.short	(.L_25 - .L_24)
.L_24:
        /*0004*/ 	.word	0x00000082


	//----- nvinfo : EIATTR_KPARAM_INFO
	.align		4
.L_25:
        /*0008*/ 	.byte	0x04, 0x17
        /*000a*/ 	.short	(.L_27 - .L_26)
.L_26:
        /*000c*/ 	.word	0x00000000
        /*0010*/ 	.short	0x0009
        /*0012*/ 	.short	0x0034
        /*0014*/ 	.byte	0x00, 0xf0, 0x11, 0x00


	//----- nvinfo : EIATTR_KPARAM_INFO
	.align		4
.L_27:
        /*0018*/ 	.byte	0x04, 0x17
        /*001a*/ 	.short	(.L_29 - .L_28)
.L_28:
        /*001c*/ 	.word	0x00000000
        /*0020*/ 	.short	0x0008
        /*0022*/ 	.short	0x0030
        /*0024*/ 	.byte	0x00, 0xf0, 0x05, 0x00


	//----- nvinfo : EIATTR_KPARAM_INFO
	.align		4
.L_29:
        /*0028*/ 	.byte	0x04, 0x17
        /*002a*/ 	.short	(.L_31 - .L_30)
.L_30:
        /*002c*/ 	.word	0x00000000
        /*0030*/ 	.short	0x0007
        /*0032*/ 	.short	0x002c
        /*0034*/ 	.byte	0x00, 0xf0, 0x11, 0x00


	//----- nvinfo : EIATTR_KPARAM_INFO
	.align		4
.L_31:
        /*0038*/ 	.byte	0x04, 0x17
        /*003a*/ 	.short	(.L_33 - .L_32)
.L_32:
        /*003c*/ 	.word	0x00000000
        /*0040*/ 	.short	0x0006
        /*0042*/ 	.short	0x0028
        /*0044*/ 	.byte	0x00, 0xf0, 0x11, 0x00


	//----- nvinfo : EIATTR_KPARAM_INFO
	.align		4
.L_33:
        /*0048*/ 	.byte	0x04, 0x17
        /*004a*/ 	.short	(.L_35 - .L_34)
.L_34:
        /*004c*/ 	.word	0x00000000
        /*0050*/ 	.short	0x0005
        /*0052*/ 	.short	0x0024
        /*0054*/ 	.byte	0x00, 0xf0, 0x11, 0x00


	//----- nvinfo : EIATTR_KPARAM_INFO
	.align		4
.L_35:
        /*0058*/ 	.byte	0x04, 0x17
        /*005a*/ 	.short	(.L_37 - .L_36)
.L_36:
        /*005c*/ 	.word	0x00000000
        /*0060*/ 	.short	0x0004
        /*0062*/ 	.short	0x0020
        /*0064*/ 	.byte	0x00, 0xf0, 0x11, 0x00


	//----- nvinfo : EIATTR_KPARAM_INFO
	.align		4
.L_37:
        /*0068*/ 	.byte	0x04, 0x17
        /*006a*/ 	.short	(.L_39 - .L_38)
.L_38:
        /*006c*/ 	.word	0x00000000
        /*0070*/ 	.short	0x0003
        /*0072*/ 	.short	0x0018
        /*0074*/ 	.byte	0x00, 0xf5, 0x21, 0x00


	//----- nvinfo : EIATTR_KPARAM_INFO
	.align		4
.L_39:
        /*0078*/ 	.byte	0x04, 0x17
        /*007a*/ 	.short	(.L_41 - .L_40)
.L_40:
        /*007c*/ 	.word	0x00000000
        /*0080*/ 	.short	0x0002
        /*0082*/ 	.short	0x0010
        /*0084*/ 	.byte	0x00, 0xf5, 0x21, 0x00


	//----- nvinfo : EIATTR_KPARAM_INFO
	.align		4
.L_41:
        /*0088*/ 	.byte	0x04, 0x17
        /*008a*/ 	.short	(.L_43 - .L_42)
.L_42:
        /*008c*/ 	.word	0x00000000
        /*0090*/ 	.short	0x0001
        /*0092*/ 	.short	0x0008
        /*0094*/ 	.byte	0x00, 0xf5, 0x21, 0x00


	//----- nvinfo : EIATTR_KPARAM_INFO
	.align		4
.L_43:
        /*0098*/ 	.byte	0x04, 0x17
        /*009a*/ 	.short	(.L_45 - .L_44)
.L_44:
        /*009c*/ 	.word	0x00000000
        /*00a0*/ 	.short	0x0000
        /*00a2*/ 	.short	0x0000
        /*00a4*/ 	.byte	0x00, 0xf5, 0x21, 0x00


	//----- nvinfo : EIATTR_SPARSE_MMA_MASK
	.align		4
.L_45:
        /*00a8*/ 	.byte	0x03, 0x50
        /*00aa*/ 	.short	0x0000


	//----- nvinfo : EIATTR_MAXREG_COUNT
	.align		4
        /*00ac*/ 	.byte	0x03, 0x1b
        /*00ae*/ 	.short	0x00ff


	//----- nvinfo : EIATTR_NUM_BARRIERS
	.align		4
        /*00b0*/ 	.byte	0x02, 0x4c
        /*00b2*/ 	.byte	0x01
	.zero		1


	//----- nvinfo : EIATTR_MERCURY_ISA_VERSION
	.align		4
        /*00b4*/ 	.byte	0x03, 0x5f
        /*00b6*/ 	.short	0x0101


	//----- nvinfo : EIATTR_COOP_GROUP_MASK_REGIDS
	.align		4
        /*00b8*/ 	.byte	0x04, 0x29
        /*00ba*/ 	.short	(.L_47 - .L_46)


	//   ....[0]....
.L_46:
        /*00bc*/ 	.word	0xffffffff


	//   ....[1]....
        /*00c0*/ 	.word	0xffffffff


	//   ....[2]....
        /*00c4*/ 	.word	0xffffffff


	//   ....[3]....
        /*00c8*/ 	.word	0xffffffff


	//   ....[4]....
        /*00cc*/ 	.word	0xffffffff


	//   ....[5]....
        /*00d0*/ 	.word	0xffffffff


	//   ....[6]....
        /*00d4*/ 	.word	0xffffffff


	//   ....[7]....
        /*00d8*/ 	.word	0xffffffff


	//   ....[8]....
        /*00dc*/ 	.word	0xffffffff


	//   ....[9]....
        /*00e0*/ 	.word	0xffffffff


	//   ....[10]....
        /*00e4*/ 	.word	0xffffffff


	//   ....[11]....
        /*00e8*/ 	.word	0xffffffff


	//   ....[12]....
        /*00ec*/ 	.word	0xffffffff


	//   ....[13]....
        /*00f0*/ 	.word	0xffffffff


	//   ....[14]....
        /*00f4*/ 	.word	0xffffffff


	//   ....[15]....
        /*00f8*/ 	.word	0xffffffff


	//   ....[16]....
        /*00fc*/ 	.word	0xffffffff


	//   ....[17]....
        /*0100*/ 	.word	0xffffffff


	//   ....[18]....
        /*0104*/ 	.word	0xffffffff


	//   ....[19]....
        /*0108*/ 	.word	0xffffffff


	//   ....[20]....
        /*010c*/ 	.word	0x0500000a


	//   ....[21]....
        /*0110*/ 	.word	0x0500000a


	//   ....[22]....
        /*0114*/ 	.word	0x0500000a


	//   ....[23]....
        /*0118*/ 	.word	0x0500000a


	//   ....[24]....
        /*011c*/ 	.word	0x0500000a


	//   ....[25]....
        /*0120*/ 	.word	0x0500000a


	//   ....[26]....
        /*0124*/ 	.word	0x0500000a


	//   ....[27]....
        /*0128*/ 	.word	0x0500000a


	//   ....[28]....
        /*012c*/ 	.word	0x0500000a


	//   ....[29]....
        /*0130*/ 	.word	0x0500000a


	//----- nvinfo : EIATTR_COOP_GROUP_INSTR_OFFSETS
	.align		4
.L_47:
        /*0134*/ 	.byte	0x04, 0x28
        /*0136*/ 	.short	(.L_49 - .L_48)


	//   ....[0]....
.L_48:
        /*0138*/ 	.word	0x00004a10


	//   ....[1]....
        /*013c*/ 	.word	0x00004a50


	//   ....[2]....
        /*0140*/ 	.word	0x00004a70


	//   ....[3]....
        /*0144*/ 	.word	0x00004a90


	//   ....[4]....
        /*0148*/ 	.word	0x00004ab0


	//   ....[5]....
        /*014c*/ 	.word	0x00004b50


	//   ....[6]....
        /*0150*/ 	.word	0x00004b70


	//   ....[7]....
        /*0154*/ 	.word	0x00004b90


	//   ....[8]....
        /*0158*/ 	.word	0x00004bb0


	//   ....[9]....
        /*015c*/ 	.word	0x00004bd0


	//   ....[10]....
        /*0160*/ 	.word	0x00004fc0


	//   ....[11]....
        /*0164*/ 	.word	0x00005000


	//   ....[12]....
        /*0168*/ 	.word	0x00005020


	//   ....[13]....
        /*016c*/ 	.word	0x00005040


	//   ....[14]....
        /*0170*/ 	.word	0x00005060


	//   ....[15]....
        /*0174*/ 	.word	0x00005100


	//   ....[16]....
        /*0178*/ 	.word	0x00005120


	//   ....[17]....
        /*017c*/ 	.word	0x00005140


	//   ....[18]....
        /*0180*/ 	.word	0x00005160


	//   ....[19]....
        /*0184*/ 	.word	0x00005180


	//   ....[20]....
        /*0188*/ 	.word	0x00007110


	//   ....[21]....
        /*018c*/ 	.word	0x00007180


	//   ....[22]....
        /*0190*/ 	.word	0x000071f0


	//   ....[23]....
        /*0194*/ 	.word	0x00007260


	//   ....[24]....
        /*0198*/ 	.word	0x000072d0


	//   ....[25]....
        /*019c*/ 	.word	0x00007360


	//   ....[26]....
        /*01a0*/ 	.word	0x000073d0


	//   ....[27]....
        /*01a4*/ 	.word	0x00007440


	//   ....[28]....
        /*01a8*/ 	.word	0x000074b0


	//   ....[29]....
        /*01ac*/ 	.word	0x00007520


	//----- nvinfo : EIATTR_VRC_CTA_INIT_COUNT
	.align		4
.L_49:
        /*01b0*/ 	.byte	0x02, 0x4a
	.zero		1
	.zero		1


	//----- nvinfo : EIATTR_EXIT_INSTR_OFFSETS
	.align		4
        /*01b4*/ 	.byte	0x04, 0x1c
        /*01b6*/ 	.short	(.L_51 - .L_50)


	//   ....[0]....
.L_50:
        /*01b8*/ 	.word	0x00000070


	//   ....[1]....
        /*01bc*/ 	.word	0x00000100


	//   ....[2]....
        /*01c0*/ 	.word	0x000059e0


	//   ....[3]....
        /*01c4*/ 	.word	0x000060a0


	//   ....[4]....
        /*01c8*/ 	.word	0x000070b0


	//----- nvinfo : EIATTR_CRS_STACK_SIZE
	.align		4
.L_51:
        /*01cc*/ 	.byte	0x04, 0x1e
        /*01ce*/ 	.short	(.L_53 - .L_52)
.L_52:
        /*01d0*/ 	.word	0x00000000


	//----- nvinfo : EIATTR_CBANK_PARAM_SIZE
	.align		4
.L_53:
        /*01d4*/ 	.byte	0x03, 0x19
        /*01d6*/ 	.short	0x0038


	//----- nvinfo : EIATTR_PARAM_CBANK
	.align		4
        /*01d8*/ 	.byte	0x04, 0x0a
        /*01da*/ 	.short	(.L_55 - .L_54)
	.align		4
.L_54:
        /*01dc*/ 	.word	index@(.nv.constant0._Z30flash_attention_forward_kernelI13__nv_bfloat16EvPKT_S3_S3_PS1_iiiibf)
        /*01e0*/ 	.short	0x0380
        /*01e2*/ 	.short	0x0038


	//----- nvinfo : EIATTR_SW_WAR
	.align		4
.L_55:
        /*01e4*/ 	.byte	0x04, 0x36
        /*01e6*/ 	.short	(.L_57 - .L_56)
.L_56:
        /*01e8*/ 	.word	0x00000008
.L_57:


//--------------------- .nv.info._Z30flash_attention_forward_kernelI6__halfEvPKT_S3_S3_PS1_iiiibf --------------------------
	.section	.nv.info._Z30flash_attention_forward_kernelI6__halfEvPKT_S3_S3_PS1_iiiibf,"",@"SHT_CUDA_INFO"
	.sectionflags	@""
	.align	4


	//----- nvinfo : EIATTR_CUDA_API_VERSION
	.align		4
        /*0000*/ 	.byte	0x04, 0x37
        /*0002*/ 	.short	(.L_59 - .L_58)
.L_58:
        /*0004*/ 	.word	0x00000082


	//----- nvinfo : EIATTR_KPARAM_INFO
	.align		4
.L_59:
        /*0008*/ 	.byte	0x04, 0x17
        /*000a*/ 	.short	(.L_61 - .L_60)
.L_60:
        /*000c*/ 	.word	0x00000000
        /*0010*/ 	.short	0x0009
        /*0012*/ 	.short	0x0034
        /*0014*/ 	.byte	0x00, 0xf0, 0x11, 0x00


	//----- nvinfo : EIATTR_KPARAM_INFO
	.align		4
.L_61:
        /*0018*/ 	.byte	0x04, 0x17
        /*001a*/ 	.short	(.L_63 - .L_62)
.L_62:
        /*001c*/ 	.word	0x00000000
        /*0020*/ 	.short	0x0008
        /*0022*/ 	.short	0x0030
        /*0024*/ 	.byte	0x00, 0xf0, 0x05, 0x00


	//----- nvinfo : EIATTR_KPARAM_INFO
	.align		4
.L_63:
        /*0028*/ 	.byte	0x04, 0x17
        /*002a*/ 	.short	(.L_65 - .L_64)
.L_64:
        /*002c*/ 	.word	0x00000000
        /*0030*/ 	.short	0x0007
        /*0032*/ 	.short	0x002c
        /*0034*/ 	.byte	0x00, 0xf0, 0x11, 0x00


	//----- nvinfo : EIATTR_KPARAM_INFO
	.align		4
.L_65:
        /*0038*/ 	.byte	0x04, 0x17
        /*003a*/ 	.short	(.L_67 - .L_66)
.L_66:
        /*003c*/ 	.word	0x00000000
        /*0040*/ 	.short	0x0006
        /*0042*/ 	.short	0x0028
        /*0044*/ 	.byte	0x00, 0xf0, 0x11, 0x00


	//----- nvinfo : EIATTR_KPARAM_INFO
	.align		4
.L_67:
        /*0048*/ 	.byte	0x04, 0x17
        /*004a*/ 	.short	(.L_69 - .L_68)
.L_68:
        /*004c*/ 	.word	0x00000000
        /*0050*/ 	.short	0x0005
        /*0052*/ 	.short	0x0024
        /*0054*/ 	.byte	0x00, 0xf0, 0x11, 0x00


	//----- nvinfo : EIATTR_KPARAM_INFO
	.align		4
.L_69:
        /*0058*/ 	.byte	0x04, 0x17
        /*005a*/ 	.short	(.L_71 - .L_70)
.L_70:
        /*005c*/ 	.word	0x00000000
        /*0060*/ 	.short	0x0004
        /*0062*/ 	.short	0x0020
        /*0064*/ 	.byte	0x00, 0xf0, 0x11, 0x00


	//----- nvinfo : EIATTR_KPARAM_INFO
	.align		4
.L_71:
        /*0068*/ 	.byte	0x04, 0x17
        /*006a*/ 	.short	(.L_73 - .L_72)
.L_72:
        /*006c*/ 	.word	0x00000000
        /*0070*/ 	.short	0x0003
        /*0072*/ 	.short	0x0018
        /*0074*/ 	.byte	0x00, 0xf5, 0x21, 0x00


	//----- nvinfo : EIATTR_KPARAM_INFO
	.align		4
.L_73:
        /*0078*/ 	.byte	0x04, 0x17
        /*007a*/ 	.short	(.L_75 - .L_74)
.L_74:
        /*007c*/ 	.word	0x00000000
        /*0080*/ 	.short	0x0002
        /*0082*/ 	.short	0x0010
        /*0084*/ 	.byte	0x00, 0xf5, 0x21, 0x00


	//----- nvinfo : EIATTR_KPARAM_INFO
	.align		4
.L_75:
        /*0088*/ 	.byte	0x04, 0x17
        /*008a*/ 	.short	(.L_77 - .L_76)
.L_76:
        /*008c*/ 	.word	0x00000000
        /*0090*/ 	.short	0x0001
        /*0092*/ 	.short	0x0008
        /*0094*/ 	.byte	0x00, 0xf5, 0x21, 0x00


	//----- nvinfo : EIATTR_KPARAM_INFO
	.align		4
.L_77:
        /*0098*/ 	.byte	0x04, 0x17
        /*009a*/ 	.short	(.L_79 - .L_78)
.L_78:
        /*009c*/ 	.word	0x00000000
        /*00a0*/ 	.short	0x0000
        /*00a2*/ 	.short	0x0000
        /*00a4*/ 	.byte	0x00, 0xf5, 0x21, 0x00


	//----- nvinfo : EIATTR_SPARSE_MMA_MASK
	.align		4
.L_79:
        /*00a8*/ 	.byte	0x03, 0x50
        /*00aa*/ 	.short	0x0000


	//----- nvinfo : EIATTR_MAXREG_COUNT
	.align		4
        /*00ac*/ 	.byte	0x03, 0x1b
        /*00ae*/ 	.short	0x00ff


	//----- nvinfo : EIATTR_NUM_BARRIERS
	.align		4
        /*00b0*/ 	.byte	0x02, 0x4c
        /*00b2*/ 	.byte	0x01
	.zero		1


	//----- nvinfo : EIATTR_MERCURY_ISA_VERSION
	.align		4
        /*00b4*/ 	.byte	0x03, 0x5f
        /*00b6*/ 	.short	0x0101


	//----- nvinfo : EIATTR_COOP_GROUP_MASK_REGIDS
	.align		4
        /*00b8*/ 	.byte	0x04, 0x29
        /*00ba*/ 	.short	(.L_81 - .L_80)


	//   ....[0]....
.L_80:
        /*00bc*/ 	.word	0xffffffff


	//   ....[1]....
        /*00c0*/ 	.word	0xffffffff


	//   ....[2]....
        /*00c4*/ 	.word	0xffffffff


	//   ....[3]....
        /*00c8*/ 	.word	0xffffffff


	//   ....[4]....
        /*00cc*/ 	.word	0xffffffff


	//   ....[5]....
        /*00d0*/ 	.word	0xffffffff


	//   ....[6]....
        /*00d4*/ 	.word	0xffffffff


	//   ....[7]....
        /*00d8*/ 	.word	0xffffffff


	//   ....[8]....
        /*00dc*/ 	.word	0xffffffff


	//   ....[9]....
        /*00e0*/ 	.word	0xffffffff


	//   ....[10]....
        /*00e4*/ 	.word	0xffffffff


	//   ....[11]....
        /*00e8*/ 	.word	0xffffffff


	//   ....[12]....
        /*00ec*/ 	.word	0xffffffff


	//   ....[13]....
        /*00f0*/ 	.word	0xffffffff


	//   ....[14]....
        /*00f4*/ 	.word	0xffffffff


	//   ....[15]....
        /*00f8*/ 	.word	0xffffffff


	//   ....[16]....
        /*00fc*/ 	.word	0xffffffff


	//   ....[17]....
        /*0100*/ 	.word	0xffffffff


	//   ....[18]....
        /*0104*/ 	.word	0xffffffff


	//   ....[19]....
        /*0108*/ 	.word	0xffffffff


	//   ....[20]....
        /*010c*/ 	.word	0x0500000a


	//   ....[21]....
        /*0110*/ 	.word	0x0500000a


	//   ....[22]....
        /*0114*/ 	.word	0x0500000a


	//   ....[23]....
        /*0118*/ 	.word	0x0500000a


	//   ....[24]....
        /*011c*/ 	.word	0x0500000a


	//   ....[25]....
        /*0120*/ 	.word	0x0500000a


	//   ....[26]....
        /*0124*/ 	.word	0x0500000a


	//   ....[27]....
        /*0128*/ 	.word	0x0500000a


	//   ....[28]....
        /*012c*/ 	.word	0x0500000a


	//   ....[29]....
        /*0130*/ 	.word	0x0500000a


	//----- nvinfo : EIATTR_COOP_GROUP_INSTR_OFFSETS
	.align		4
.L_81:
        /*0134*/ 	.byte	0x04, 0x28
        /*0136*/ 	.short	(.L_83 - .L_82)


	//   ....[0]....
.L_82:
        /*0138*/ 	.word	0x00004a10


	//   ....[1]....
        /*013c*/ 	.word	0x00004a50


	//   ....[2]....
        /*0140*/ 	.word	0x00004a70


	//   ....[3]....
        /*0144*/ 	.word	0x00004a90


	//   ....[4]....
        /*0148*/ 	.word	0x00004ab0


	//   ....[5]....
        /*014c*/ 	.word	0x00004b50


	//   ....[6]....
        /*0150*/ 	.word	0x00004b70


	//   ....[7]....
        /*0154*/ 	.word	0x00004b90


	//   ....[8]....
        /*0158*/ 	.word	0x00004bb0


	//   ....[9]....
        /*015c*/ 	.word	0x00004bd0


	//   ....[10]....
        /*0160*/ 	.word	0x00004fc0


	//   ....[11]....
        /*0164*/ 	.word	0x00005000


	//   ....[12]....
        /*0168*/ 	.word	0x00005020


	//   ....[13]....
        /*016c*/ 	.word	0x00005040


	//   ....[14]....
        /*0170*/ 	.word	0x00005060


	//   ....[15]....
        /*0174*/ 	.word	0x00005100


	//   ....[16]....
        /*0178*/ 	.word	0x00005120


	//   ....[17]....
        /*017c*/ 	.word	0x00005140


	//   ....[18]....
        /*0180*/ 	.word	0x00005160


	//   ....[19]....
        /*0184*/ 	.word	0x00005180


	//   ....[20]....
        /*0188*/ 	.word	0x00007110


	//   ....[21]....
        /*018c*/ 	.word	0x00007180


	//   ....[22]....
        /*0190*/ 	.word	0x000071f0


	//   ....[23]....
        /*0194*/ 	.word	0x00007260


	//   ....[24]....
        /*0198*/ 	.word	0x000072d0


	//   ....[25]....
        /*019c*/ 	.word	0x00007360


	//   ....[26]....
        /*01a0*/ 	.word	0x000073d0


	//   ....[27]....
        /*01a4*/ 	.word	0x00007440


	//   ....[28]....
        /*01a8*/ 	.word	0x000074b0


	//   ....[29]....
        /*01ac*/ 	.word	0x00007520


	//----- nvinfo : EIATTR_VRC_CTA_INIT_COUNT
	.align		4
.L_83:
        /*01b0*/ 	.byte	0x02, 0x4a
	.zero		1
	.zero		1


	//----- nvinfo : EIATTR_EXIT_INSTR_OFFSETS
	.align		4
        /*01b4*/ 	.byte	0x04, 0x1c
        /*01b6*/ 	.short	(.L_85 - .L_84)


	//   ....[0]....
.L_84:
        /*01b8*/ 	.word	0x00000070


	//   ....[1]....
        /*01bc*/ 	.word	0x00000100


	//   ....[2]....
        /*01c0*/ 	.word	0x000059e0


	//   ....[3]....
        /*01c4*/ 	.word	0x000060a0


	//   ....[4]....
        /*01c8*/ 	.word	0x000070b0


	//----- nvinfo : EIATTR_CRS_STACK_SIZE
	.align		4
.L_85:
        /*01cc*/ 	.byte	0x04, 0x1e
        /*01ce*/ 	.short	(.L_87 - .L_86)
.L_86:
        /*01d0*/ 	.word	0x00000000


	//----- nvinfo : EIATTR_CBANK_PARAM_SIZE
	.align		4
.L_87:
        /*01d4*/ 	.byte	0x03, 0x19
        /*01d6*/ 	.short	0x0038


	//----- nvinfo : EIATTR_PARAM_CBANK
	.align		4
        /*01d8*/ 	.byte	0x04, 0x0a
        /*01da*/ 	.short	(.L_89 - .L_88)
	.align		4
.L_88:
        /*01dc*/ 	.word	index@(.nv.constant0._Z30flash_attention_forward_kernelI6__halfEvPKT_S3_S3_PS1_iiiibf)
        /*01e0*/ 	.short	0x0380
        /*01e2*/ 	.short	0x0038


	//----- nvinfo : EIATTR_SW_WAR
	.align		4
.L_89:
        /*01e4*/ 	.byte	0x04, 0x36
        /*01e6*/ 	.short	(.L_91 - .L_90)
.L_90:
        /*01e8*/ 	.word	0x00000008
.L_91:


//--------------------- .nv.info._Z30flash_attention_forward_kernelIfEvPKT_S2_S2_PS0_iiiibf --------------------------
	.section	.nv.info._Z30flash_attention_forward_kernelIfEvPKT_S2_S2_PS0_iiiibf,"",@"SHT_CUDA_INFO"
	.sectionflags	@""
	.align	4


	//----- nvinfo : EIATTR_CUDA_API_VERSION
	.align		4
        /*0000*/ 	.byte	0x04, 0x37
        /*0002*/ 	.short	(.L_93 - .L_92)
.L_92:
        /*0004*/ 	.word	0x00000082


	//----- nvinfo : EIATTR_KPARAM_INFO
	.align		4
.L_93:
        /*0008*/ 	.byte	0x04, 0x17
        /*000a*/ 	.short	(.L_95 - .L_94)
.L_94:
        /*000c*/ 	.word	0x00000000
        /*0010*/ 	.short	0x0009
        /*0012*/ 	.short	0x0034
        /*0014*/ 	.byte	0x00, 0xf0, 0x11, 0x00


	//----- nvinfo : EIATTR_KPARAM_INFO
	.align		4
.L_95:
        /*0018*/ 	.byte	0x04, 0x17
        /*001a*/ 	.short	(.L_97 - .L_96)
.L_96:
        /*001c*/ 	.word	0x00000000
        /*0020*/ 	.short	0x0008
        /*0022*/ 	.short	0x0030
        /*0024*/ 	.byte	0x00, 0xf0, 0x05, 0x00


	//----- nvinfo : EIATTR_KPARAM_INFO
	.align		4
.L_97:
        /*0028*/ 	.byte	0x04, 0x17
        /*002a*/ 	.short	(.L_99 - .L_98)
.L_98:
        /*002c*/ 	.word	0x00000000
        /*0030*/ 	.short	0x0007
        /*0032*/ 	.short	0x002c
        /*0034*/ 	.byte	0x00, 0xf0, 0x11, 0x00


	//----- nvinfo : EIATTR_KPARAM_INFO
	.align		4
.L_99:
        /*0038*/ 	.byte	0x04, 0x17
        /*003a*/ 	.short	(.L_101 - .L_100)
.L_100:
        /*003c*/ 	.word	0x00000000
        /*0040*/ 	.short	0x0006
        /*0042*/ 	.short	0x0028
        /*0044*/ 	.byte	0x00, 0xf0, 0x11, 0x00


	//----- nvinfo : EIATTR_KPARAM_INFO
	.align		4
.L_101:
        /*0048*/ 	.byte	0x04, 0x17
        /*004a*/ 	.short	(.L_103 - .L_102)
.L_102:
        /*004c*/ 	.word	0x00000000
        /*0050*/ 	.short	0x0005
        /*0052*/ 	.short	0x0024
        /*0054*/ 	.byte	0x00, 0xf0, 0x11, 0x00


	//----- nvinfo : EIATTR_KPARAM_INFO
	.align		4
.L_103:
        /*0058*/ 	.byte	0x04, 0x17
        /*005a*/ 	.short	(.L_105 - .L_104)
.L_104:
        /*005c*/ 	.word	0x00000000
        /*0060*/ 	.short	0x0004
        /*0062*/ 	.short	0x0020
        /*0064*/ 	.byte	0x00, 0xf0, 0x11, 0x00


	//----- nvinfo : EIATTR_KPARAM_INFO
	.align		4
.L_105:
        /*0068*/ 	.byte	0x04, 0x17
        /*006a*/ 	.short	(.L_107 - .L_106)
.L_106:
        /*006c*/ 	.word	0x00000000
        /*0070*/ 	.short	0x0003
        /*0072*/ 	.short	0x0018
        /*0074*/ 	.byte	0x00, 0xf5, 0x21, 0x00


	//----- nvinfo : EIATTR_KPARAM_INFO
	.align		4
.L_107:
        /*0078*/ 	.byte	0x04, 0x17
        /*007a*/ 	.short	(.L_109 - .L_108)
.L_108:
        /*007c*/ 	.word	0x00000000
        /*0080*/ 	.short	0x0002
        /*0082*/ 	.short	0x0010
        /*0084*/ 	.byte	0x00, 0xf5, 0x21, 0x00


	//----- nvinfo : EIATTR_KPARAM_INFO
	.align		4
.L_109:
        /*0088*/ 	.byte	0x04, 0x17
        /*008a*/ 	.short	(.L_111 - .L_110)
.L_110:
        /*008c*/ 	.word	0x00000000
        /*0090*/ 	.short	0x0001
        /*0092*/ 	.short	0x0008
        /*0094*/ 	.byte	0x00, 0xf5, 0x21, 0x00


	//----- nvinfo : EIATTR_KPARAM_INFO
	.align		4
.L_111:
        /*0098*/ 	.byte	0x04, 0x17
        /*009a*/ 	.short	(.L_113 - .L_112)
.L_112:
        /*009c*/ 	.word	0x00000000
        /*00a0*/ 	.short	0x0000
        /*00a2*/ 	.short	0x0000
        /*00a4*/ 	.byte	0x00, 0xf5, 0x21, 0x00


	//----- nvinfo : EIATTR_SPARSE_MMA_MASK
	.align		4
.L_113:
        /*00a8*/ 	.byte	0x03, 0x50
        /*00aa*/ 	.short	0x0000


	//----- nvinfo : EIATTR_MAXREG_COUNT
	.align		4
        /*00ac*/ 	.byte	0x03, 0x1b
        /*00ae*/ 	.short	0x00ff


	//----- nvinfo : EIATTR_NUM_BARRIERS
	.align		4
        /*00b0*/ 	.byte	0x02, 0x4c
        /*00b2*/ 	.byte	0x01
	.zero		1


	//----- nvinfo : EIATTR_MERCURY_ISA_VERSION
	.align		4
        /*00b4*/ 	.byte	0x03, 0x5f
        /*00b6*/ 	.short	0x0101


	//----- nvinfo : EIATTR_COOP_GROUP_MASK_REGIDS
	.align		4
        /*00b8*/ 	.byte	0x04, 0x29
        /*00ba*/ 	.short	(.L_115 - .L_114)


	//   ....[0]....
.L_114:
        /*00bc*/ 	.word	0xffffffff


	//   ....[1]....
        /*00c0*/ 	.word	0xffffffff


	//   ....[2]....
        /*00c4*/ 	.word	0xffffffff


	//   ....[3]....
        /*00c8*/ 	.word	0xffffffff


	//   ....[4]....
        /*00cc*/ 	.word	0xffffffff


	//   ....[5]....
        /*00d0*/ 	.word	0xffffffff


	//   ....[6]....
        /*00d4*/ 	.word	0xffffffff


	//   ....[7]....
        /*00d8*/ 	.word	0xffffffff


	//   ....[8]....
        /*00dc*/ 	.word	0xffffffff


	//   ....[9]....
        /*00e0*/ 	.word	0xffffffff


	//   ....[10]....
        /*00e4*/ 	.word	0xffffffff


	//   ....[11]....
        /*00e8*/ 	.word	0xffffffff


	//   ....[12]....
        /*00ec*/ 	.word	0xffffffff


	//   ....[13]....
        /*00f0*/ 	.word	0xffffffff


	//   ....[14]....
        /*00f4*/ 	.word	0xffffffff


	//   ....[15]....
        /*00f8*/ 	.word	0xffffffff


	//   ....[16]....
        /*00fc*/ 	.word	0xffffffff


	//   ....[17]....
        /*0100*/ 	.word	0xffffffff


	//   ....[18]....
        /*0104*/ 	.word	0xffffffff


	//   ....[19]....
        /*0108*/ 	.word	0xffffffff


	//   ....[20]....
        /*010c*/ 	.word	0x0500000a


	//   ....[21]....
        /*0110*/ 	.word	0x0500000a


	//   ....[22]....
        /*0114*/ 	.word	0x0500000a


	//   ....[23]....
        /*0118*/ 	.word	0x0500000a


	//   ....[24]....
        /*011c*/ 	.word	0x0500000a


	//   ....[25]....
        /*0120*/ 	.word	0x0500000a


	//   ....[26]....
        /*0124*/ 	.word	0x0500000a


	//   ....[27]....
        /*0128*/ 	.word	0x0500000a


	//   ....[28]....
        /*012c*/ 	.word	0x0500000a


	//   ....[29]....
        /*0130*/ 	.word	0x0500000a


	//----- nvinfo : EIATTR_COOP_GROUP_INSTR_OFFSETS
	.align		4
.L_115:
        /*0134*/ 	.byte	0x04, 0x28
        /*0136*/ 	.short	(.L_117 - .L_116)


	//   ....[0]....
.L_116:
        /*0138*/ 	.word	0x00004760


	//   ....[1]....
        /*013c*/ 	.word	0x000047a0


	//   ....[2]....
        /*0140*/ 	.word	0x000047c0


	//   ....[3]....
        /*0144*/ 	.word	0x000047e0


	//   ....[4]....
        /*0148*/ 	.word	0x00004800


	//   ....[5]....
        /*014c*/ 	.word	0x000048a0


	//   ....[6]....
        /*0150*/ 	.word	0x000048c0


	//   ....[7]....
        /*0154*/ 	.word	0x000048e0


	//   ....[8]....
        /*0158*/ 	.word	0x00004900


	//   ....[9]....
        /*015c*/ 	.word	0x00004920


	//   ....[10]....
        /*0160*/ 	.word	0x00004d10


	//   ....[11]....
        /*0164*/ 	.word	0x00004d50


	//   ....[12]....
        /*0168*/ 	.word	0x00004d70


	//   ....[13]....
        /*016c*/ 	.word	0x00004d90


	//   ....[14]....
        /*0170*/ 	.word	0x00004db0


	//   ....[15]....
        /*0174*/ 	.word	0x00004e50


	//   ....[16]....
        /*0178*/ 	.word	0x00004e70


	//   ....[17]....
        /*017c*/ 	.word	0x00004e90


	//   ....[18]....
        /*0180*/ 	.word	0x00004eb0


	//   ....[19]....
        /*0184*/ 	.word	0x00004ed0


	//   ....[20]....
        /*0188*/ 	.word	0x00006e10


	//   ....[21]....
        /*018c*/ 	.word	0x00006e80


	//   ....[22]....
        /*0190*/ 	.word	0x00006ef0


	//   ....[23]....
        /*0194*/ 	.word	0x00006f60


	//   ....[24]....
        /*0198*/ 	.word	0x00006fd0


	//   ....[25]....
        /*019c*/ 	.word	0x00007060


	//   ....[26]....
        /*01a0*/ 	.word	0x000070d0


	//   ....[27]....
        /*01a4*/ 	.word	0x00007140


	//   ....[28]....
        /*01a8*/ 	.word	0x000071b0


	//   ....[29]....
        /*01ac*/ 	.word	0x00007220


	//----- nvinfo : EIATTR_VRC_CTA_INIT_COUNT
	.align		4
.L_117:
        /*01b0*/ 	.byte	0x02, 0x4a
	.zero		1
	.zero		1


	//----- nvinfo : EIATTR_EXIT_INSTR_OFFSETS
	.align		4
        /*01b4*/ 	.byte	0x04, 0x1c
        /*01b6*/ 	.short	(.L_119 - .L_118)


	//   ....[0]....
.L_118:
        /*01b8*/ 	.word	0x00000070


	//   ....[1]....
        /*01bc*/ 	.word	0x00000100


	//   ....[2]....
        /*01c0*/ 	.word	0x00005740


	//   ....[3]....
        /*01c4*/ 	.word	0x00005de0


	//   ....[4]....
        /*01c8*/ 	.word	0x00006db0


	//----- nvinfo : EIATTR_CRS_STACK_SIZE
	.align		4
.L_119:
        /*01cc*/ 	.byte	0x04, 0x1e
        /*01ce*/ 	.short	(.L_121 - .L_120)
.L_120:
        /*01d0*/ 	.word	0x00000000


	//----- nvinfo : EIATTR_CBANK_PARAM_SIZE
	.align		4
.L_121:
        /*01d4*/ 	.byte	0x03, 0x19
        /*01d6*/ 	.short	0x0038


	//----- nvinfo : EIATTR_PARAM_CBANK
	.align		4
        /*01d8*/ 	.byte	0x04, 0x0a
        /*01da*/ 	.short	(.L_123 - .L_122)
	.align		4
.L_122:
        /*01dc*/ 	.word	index@(.nv.constant0._Z30flash_attention_forward_kernelIfEvPKT_S2_S2_PS0_iiiibf)
        /*01e0*/ 	.short	0x0380
        /*01e2*/ 	.short	0x0038


	//----- nvinfo : EIATTR_SW_WAR
	.align		4
.L_123:
        /*01e4*/ 	.byte	0x04, 0x36
        /*01e6*/ 	.short	(.L_125 - .L_124)
.L_124:
        /*01e8*/ 	.word	0x00000008
.L_125:


//--------------------- .nv.callgraph             --------------------------
	.section	.nv.callgraph,"",@"SHT_CUDA_CALLGRAPH"
	.align	4
	.sectionentsize	8
	.align		4
        /*0000*/ 	.word	0x00000000
	.align		4
        /*0004*/ 	.word	0xffffffff
	.align		4
        /*0008*/ 	.word	0x00000000
	.align		4
        /*000c*/ 	.word	0xfffffffe
	.align		4
        /*0010*/ 	.word	0x00000000
	.align		4
        /*0014*/ 	.word	0xfffffffd
	.align		4
        /*0018*/ 	.word	0x00000000
	.align		4
        /*001c*/ 	.word	0xfffffffc


//--------------------- .text._Z30flash_attention_forward_kernelI13__nv_bfloat16EvPKT_S3_S3_PS1_iiiibf --------------------------
	.section	.text._Z30flash_attention_forward_kernelI13__nv_bfloat16EvPKT_S3_S3_PS1_iiiibf,"ax",@progbits
	.align	128
        .global         _Z30flash_attention_forward_kernelI13__nv_bfloat16EvPKT_S3_S3_PS1_iiiibf
        .type           _Z30flash_attention_forward_kernelI13__nv_bfloat16EvPKT_S3_S3_PS1_iiiibf,@function
        .size           _Z30flash_attention_forward_kernelI13__nv_bfloat16EvPKT_S3_S3_PS1_iiiibf,(.L_x_410 - _Z30flash_attention_forward_kernelI13__nv_bfloat16EvPKT_S3_S3_PS1_iiiibf)
        .other          _Z30flash_attention_forward_kernelI13__nv_bfloat16EvPKT_S3_S3_PS1_iiiibf,@"STO_CUDA_ENTRY STV_DEFAULT"
_Z30flash_attention_forward_kernelI13__nv_bfloat16EvPKT_S3_S3_PS1_iiiibf:
.text._Z30flash_attention_forward_kernelI13__nv_bfloat16EvPKT_S3_S3_PS1_iiiibf:
[----:B------:R-:W-:Y:S08]  /*0000*/  LDC R1, c[0x0][0x37c] ;  /* 0x0000df00ff017b82 */ /* 0x000ff00000000800 */
[----:B------:R-:W0:Y:S01]  /*0010*/  S2UR UR7, SR_CTAID.Y ;  /* 0x00000000000779c3 */ /* 0x000e220000002600 */
[----:B------:R-:W0:Y:S07]  /*0020*/  LDCU.64 UR14, c[0x0][0x3a0] ;  /* 0x00007400ff0e77ac */ /* 0x000e2e0008000a00 */
[----:B------:R-:W1:Y:S01]  /*0030*/  S2UR UR6, SR_CTAID.X ;  /* 0x00000000000679c3 */ /* 0x000e620000002500 */
[----:B0-----:R-:W-:-:S04]  /*0040*/  UISETP.GE.AND UP0, UPT, UR7, UR15, UPT ;  /* 0x0000000f0700728c */ /* 0x001fc8000bf06270 */
[----:B-1----:R-:W-:-:S06]  /*0050*/  UISETP.GE.OR UP0, UPT, UR6, UR14, UP0 ;  /* 0x0000000e0600728c */ /* 0x002fcc0008706670 */
[----:B------:R-:W-:-:S13]  /*0060*/  PLOP3.LUT P0, PT, PT, PT, UP0, 0x80, 0x8 ;  /* 0x000000000008781c */ /* 0x000fda0003f0f008 */
[----:B------:R-:W-:Y:S05]  /*0070*/  @P0 EXIT ;  /* 0x000000000000094d */ /* 0x000fea0003800000 */
[----:B------:R-:W0:Y:S01]  /*0080*/  LDCU UR10, c[0x0][0x3a8] ;  /* 0x00007500ff0a77ac */ /* 0x000e220008000800 */
[----:B------:R-:W1:Y:S01]  /*0090*/  S2UR UR9, SR_CTAID.Z ;  /* 0x00000000000979c3 */ /* 0x000e620000002700 */
[----:B0-----:R-:W-:-:S04]  /*00a0*/  UIADD3 UR4, UPT, UPT, UR10, 0x1f, URZ ;  /* 0x0000001f0a047890 */ /* 0x001fc8000fffe0ff */
[----:B------:R-:W-:-:S04]  /*00b0*/  USHF.R.S32.HI UR5, URZ, 0x1f, UR4 ;  /* 0x0000001fff057899 */ /* 0x000fc80008011404 */
[----:B------:R-:W-:-:S04]  /*00c0*/  ULEA.HI UR5, UR5, UR4, URZ, 0x5 ;  /* 0x0000000405057291 */ /* 0x000fc8000f8f28ff */
[----:B------:R-:W-:-:S04]  /*00d0*/  USHF.R.S32.HI UR5, URZ, 0x5, UR5 ;  /* 0x00000005ff057899 */ /* 0x000fc80008011405 */
[----:B-1----:R-:W-:-:S06]  /*00e0*/  UISETP.GE.AND UP0, UPT, UR9, UR5, UPT ;  /* 0x000000050900728c */ /* 0x002fcc000bf06270 */
[----:B------:R-:W-:-:S13]  /*00f0*/  PLOP3.LUT P0, PT, PT, PT, UP0, 0x80, 0x8 ;  /* 0x000000000008781c */ /* 0x000fda0003f0f008 */
[----:B------:R-:W-:Y:S05]  /*0100*/  @P0 EXIT ;  /* 0x000000000000094d */ /* 0x000fea0003800000 */
[----:B------:R-:W0:Y:S01]  /*0110*/  LDCU UR4, c[0x0][0x3ac] ;  /* 0x00007580ff0477ac */ /* 0x000e220008000800 */
[----:B------:R-:W1:Y:S01]  /*0120*/  S2UR UR8, SR_CgaCtaId ;  /* 0x00000000000879c3 */ /* 0x000e620000008800 */
[----:B------:R-:W2:Y:S01]  /*0130*/  S2R R0, SR_TID.X ;  /* 0x0000000000007919 */ /* 0x000ea20000002100 */
[----:B------:R-:W-:Y:S01]  /*0140*/  BSSY.RECONVERGENT B0, `(.L_x_0) ;  /* 0x0000056000007945 */ /* 0x000fe20003800200 */
[----:B------:R-:W-:Y:S01]  /*0150*/  USHF.L.U32 UR5, UR9, 0x5, URZ ;  /* 0x0000000509057899 */ /* 0x000fe200080006ff */
[----:B------:R-:W3:Y:S05]  /*0160*/  LDCU UR17, c[0x0][0x360] ;  /* 0x00006c00ff1177ac */ /* 0x000eea0008000800 */
[----:B------:R-:W-:-:S02]  /*0170*/  IMAD.U32 R3, RZ, RZ, UR5 ;  /* 0x00000005ff037e24 */ /* 0x000fc4000f8e00ff */
[----:B0-----:R-:W-:Y:S01]  /*0180*/  IMAD.U32 R12, RZ, RZ, UR4 ;  /* 0x00000004ff0c7e24 */ /* 0x001fe2000f8e00ff */
[----:B------:R-:W-:-:S04]  /*0190*/  UMOV UR4, 0x400 ;  /* 0x0000040000047882 */ /* 0x000fc80000000000 */
[----:B------:R-:W-:Y:S01]  /*01a0*/  R2UR UR11, R12 ;  /* 0x000000000c0b72ca */ /* 0x000fe200000e0000 */
[----:B-1----:R-:W-:Y:S02]  /*01b0*/  ULEA UR8, UR8, UR4, 0x18 ;  /* 0x0000000408087291 */ /* 0x002fe4000f8ec0ff */
[----:B------:R-:W-:-:S04]  /*01c0*/  UIMAD UR4, UR6, UR15, UR7 ;  /* 0x0000000f060472a4 */ /* 0x000fc8000f8e0207 */
[----:B------:R-:W-:Y:S01]  /*01d0*/  UIMAD UR4, UR4, UR10, URZ ;  /* 0x0000000a040472a4 */ /* 0x000fe2000f8e02ff */
[----:B--2---:R-:W-:-:S05]  /*01e0*/  ISETP.GT.U32.AND P0, PT, R0, 0x1f, PT ;  /* 0x0000001f0000780c */ /* 0x004fca0003f04070 */
[----:B------:R-:W-:Y:S02]  /*01f0*/  ULEA UR13, UR11, UR8, 0x7 ;  /* 0x000000080b0d7291 */ /* 0x000fe4000f8e38ff */
[----:B------:R-:W-:-:S04]  /*0200*/  UIMAD UR6, UR4, UR11, URZ ;  /* 0x0000000b040672a4 */ /* 0x000fc8000f8e02ff */
[----:B------:R-:W-:Y:S01]  /*0210*/  LEA R2, R12, UR13, 0x7 ;  /* 0x0000000d0c027c11 */ /* 0x000fe2000f8e38ff */
[----:B------:R-:W-:-:S03]  /*0220*/  USHF.R.S32.HI UR19, URZ, 0x1f, UR6 ;  /* 0x0000001fff137899 */ /* 0x000fc60008011406 */
[----:B------:R-:W-:Y:S01]  /*0230*/  R2UR UR16, R2 ;  /* 0x00000000021072ca */ /* 0x000fe200000e0000 */
[----:B------:R-:W-:-:S05]  /*0240*/  IMAD.U32 R2, RZ, RZ, UR10 ;  /* 0x0000000aff027e24 */ /* 0x000fca000f8e00ff */
[----:B------:R-:W-:-:S04]  /*0250*/  VIADDMNMX R2, R3, 0x20, R2, PT ;  /* 0x0000002003027846 */ /* 0x000fc80003800102 */
[----:B------:R-:W-:-:S03]  /*0260*/  R2UR UR20, R2 ;  /* 0x00000000021472ca */ /* 0x000fc600000e0000 */
[----:B------:R-:W-:-:S04]  /*0270*/  ULEA UR18, UR11, UR16, 0x7 ;  /* 0x000000100b127291 */ /* 0x000fc8000f8e38ff */
[----:B------:R-:W-:Y:S01]  /*0280*/  ULEA UR7, UR11, UR18, 0x7 ;  /* 0x000000120b077291 */ /* 0x000fe2000f8e38ff */
[----:B---3--:R-:W-:Y:S11]  /*0290*/  @P0 BRA `(.L_x_1) ;  /* 0x0000000400000947 */ /* 0x008ff60003800000 */
[----:B------:R-:W0:Y:S01]  /*02a0*/  I2F.U32.RP R7, UR17 ;  /* 0x0000001100077d06 */ /* 0x000e220008209000 */
[----:B------:R-:W-:Y:S01]  /*02b0*/  VIADD R4, R0, UR17 ;  /* 0x0000001100047c36 */ /* 0x000fe20008000000 */
[----:B------:R-:W-:Y:S01]  /*02c0*/  ISETP.NE.U32.AND P2, PT, RZ, UR17, PT ;  /* 0x00000011ff007c0c */ /* 0x000fe2000bf45070 */
[----:B------:R-:W-:Y:S03]  /*02d0*/  BSSY.RECONVERGENT B1, `(.L_x_2) ;  /* 0x0000027000017945 */ /* 0x000fe60003800200 */
[C---:B------:R-:W-:Y:S02]  /*02e0*/  ISETP.GE.U32.AND P0, PT, R4.reuse, 0x20, PT ;  /* 0x000000200400780c */ /* 0x040fe40003f06070 */
[----:B------:R-:W-:Y:S02]  /*02f0*/  VIMNMX.U32 R5, PT, PT, R4, 0x20, !PT ;  /* 0x0000002004057848 */ /* 0x000fe40007fe0000 */
[----:B------:R-:W-:-:S04]  /*0300*/  SEL R6, RZ, 0x1, P0 ;  /* 0x00000001ff067807 */ /* 0x000fc80000000000 */
[----:B------:R-:W-:Y:S01]  /*0310*/  IADD3 R5, PT, PT, R5, -R4, -R6 ;  /* 0x8000000405057210 */ /* 0x000fe20007ffe806 */
[----:B0-----:R-:W0:Y:S02]  /*0320*/  MUFU.RCP R7, R7 ;  /* 0x0000000700077308 */ /* 0x001e240000001000 */
[----:B0-----:R-:W-:-:S06]  /*0330*/  VIADD R2, R7, 0xffffffe ;  /* 0x0ffffffe07027836 */ /* 0x001fcc0000000000 */
[----:B------:R0:W1:Y:S02]  /*0340*/  F2I.FTZ.U32.TRUNC.NTZ R3, R2 ;  /* 0x0000000200037305 */ /* 0x000064000021f000 */
[----:B0-----:R-:W-:Y:S02]  /*0350*/  IMAD.MOV.U32 R2, RZ, RZ, RZ ;  /* 0x000000ffff027224 */ /* 0x001fe400078e00ff */
[----:B-1----:R-:W-:-:S04]  /*0360*/  IMAD.MOV R9, RZ, RZ, -R3 ;  /* 0x000000ffff097224 */ /* 0x002fc800078e0a03 */
[----:B------:R-:W-:-:S04]  /*0370*/  IMAD R9, R9, UR17, RZ ;  /* 0x0000001109097c24 */ /* 0x000fc8000f8e02ff */
[----:B------:R-:W-:-:S06]  /*0380*/  IMAD.HI.U32 R8, R3, R9, R2 ;  /* 0x0000000903087227 */ /* 0x000fcc00078e0002 */
[----:B------:R-:W-:-:S05]  /*0390*/  IMAD.HI.U32 R3, R8, R5, RZ ;  /* 0x0000000508037227 */ /* 0x000fca00078e00ff */
[----:B------:R-:W-:-:S05]  /*03a0*/  IADD3 R2, PT, PT, -R3, RZ, RZ ;  /* 0x000000ff03027210 */ /* 0x000fca0007ffe1ff */
[----:B------:R-:W-:-:S05]  /*03b0*/  IMAD R5, R2, UR17, R5 ;  /* 0x0000001102057c24 */ /* 0x000fca000f8e0205 */
[----:B------:R-:W-:-:S13]  /*03c0*/  ISETP.GE.U32.AND P0, PT, R5, UR17, PT ;  /* 0x0000001105007c0c */ /* 0x000fda000bf06070 */
[----:B------:R-:W-:Y:S02]  /*03d0*/  @P0 VIADD R5, R5, -UR17 ;  /* 0x8000001105050c36 */ /* 0x000fe40008000000 */
[----:B------:R-:W-:-:S03]  /*03e0*/  @P0 VIADD R3, R3, 0x1 ;  /* 0x0000000103030836 */ /* 0x000fc60000000000 */
[----:B------:R-:W-:-:S13]  /*03f0*/  ISETP.GE.U32.AND P1, PT, R5, UR17, PT ;  /* 0x0000001105007c0c */ /* 0x000fda000bf26070 */
[----:B------:R-:W-:Y:S01]  /*0400*/  @P1 VIADD R3, R3, 0x1 ;  /* 0x0000000103031836 */ /* 0x000fe20000000000 */
[----:B------:R-:W-:-:S05]  /*0410*/  @!P2 LOP3.LUT R3, RZ, UR17, RZ, 0x33, !PT ;  /* 0x00000011ff03ac12 */ /* 0x000fca000f8e33ff */
[----:B------:R-:W-:-:S05]  /*0420*/  IMAD.IADD R3, R6, 0x1, R3 ;  /* 0x0000000106037824 */ /* 0x000fca00078e0203 */
[C---:B------:R-:W-:Y:S02]  /*0430*/  LOP3.LUT R2, R3.reuse, 0x3, RZ, 0xc0, !PT ;  /* 0x0000000303027812 */ /* 0x040fe400078ec0ff */
[----:B------:R-:W-:Y:S02]  /*0440*/  ISETP.GE.U32.AND P1, PT, R3, 0x3, PT ;  /* 0x000000030300780c */ /* 0x000fe40003f26070 */
[----:B------:R-:W-:Y:S01]  /*0450*/  ISETP.NE.AND P0, PT, R2, 0x3, PT ;  /* 0x000000030200780c */ /* 0x000fe20003f05270 */
[----:B------:R-:W-:-:S12]  /*0460*/  IMAD.MOV.U32 R2, RZ, RZ, R0 ;  /* 0x000000ffff027224 */ /* 0x000fd800078e0000 */
[----:B------:R-:W-:Y:S05]  /*0470*/  @!P0 BRA `(.L_x_3) ;  /* 0x0000000000308947 */ /* 0x000fea0003800000 */
[----:B------:R-:W-:Y:S01]  /*0480*/  VIADD R3, R3, 0x1 ;  /* 0x0000000103037836 */ /* 0x000fe20000000000 */
[----:B------:R-:W-:Y:S01]  /*0490*/  MOV R2, R0 ;  /* 0x0000000000027202 */ /* 0x000fe20000000f00 */
[----:B------:R-:W-:Y:S02]  /*04a0*/  IMAD.MOV.U32 R4, RZ, RZ, RZ ;  /* 0x000000ffff047224 */ /* 0x000fe400078e00ff */
[----:B------:R-:W-:Y:S01]  /*04b0*/  IMAD.MOV.U32 R6, RZ, RZ, -0x800000 ;  /* 0xff800000ff067424 */ /* 0x000fe200078e00ff */
[----:B------:R-:W-:-:S07]  /*04c0*/  LOP3.LUT R5, R3, 0x3, RZ, 0xc0, !PT ;  /* 0x0000000303057812 */ /* 0x000fce00078ec0ff */
.L_x_4:
[----:B------:R-:W-:Y:S01]  /*04d0*/  LEA R3, R2, UR7, 0x2 ;  /* 0x0000000702037c11 */ /* 0x000fe2000f8e10ff */
[----:B------:R-:W-:Y:S02]  /*04e0*/  VIADD R4, R4, 0x1 ;  /* 0x0000000104047836 */ /* 0x000fe40000000000 */
[----:B------:R-:W-:Y:S02]  /*04f0*/  VIADD R2, R2, UR17 ;  /* 0x0000001102027c36 */ /* 0x000fe40008000000 */
[----:B------:R0:W-:Y:S01]  /*0500*/  STS [R3+0x1080], R6 ;  /* 0x0010800603007388 */ /* 0x0001e20000000800 */
[----:B------:R-:W-:-:S03]  /*0510*/  ISETP.NE.AND P0, PT, R4, R5, PT ;  /* 0x000000050400720c */ /* 0x000fc60003f05270 */
[----:B------:R0:W-:Y:S10]  /*0520*/  STS [R3+0x1100], RZ ;  /* 0x001100ff03007388 */ /* 0x0001f40000000800 */
[----:B0-----:R-:W-:Y:S05]  /*0530*/  @P0 BRA `(.L_x_4) ;  /* 0xfffffffc00e40947 */ /* 0x001fea000383ffff */
.L_x_3:
[----:B------:R-:W-:Y:S05]  /*0540*/  BSYNC.RECONVERGENT B1 ;  /* 0x0000000000017941 */ /* 0x000fea0003800200 */
.L_x_2:
[----:B------:R-:W-:Y:S05]  /*0550*/  @!P1 BRA `(.L_x_1) ;  /* 0x0000000000509947 */ /* 0x000fea0003800000 */
[----:B------:R-:W-:-:S07]  /*0560*/  IMAD.MOV.U32 R7, RZ, RZ, -0x800000 ;  /* 0xff800000ff077424 */ /* 0x000fce00078e00ff */
.L_x_5:
[----:B0-----:R-:W-:Y:S01]  /*0570*/  LEA R6, R2, UR7, 0x2 ;  /* 0x0000000702067c11 */ /* 0x001fe2000f8e10ff */
[----:B------:R-:W-:Y:S01]  /*0580*/  IMAD.U32 R3, RZ, RZ, UR17 ;  /* 0x00000011ff037e24 */ /* 0x000fe2000f8e00ff */
[----:B------:R-:W-:Y:S01]  /*0590*/  MOV R5, UR17 ;  /* 0x0000001100057c02 */ /* 0x000fe20008000f00 */
[----:B------:R-:W-:Y:S02]  /*05a0*/  IMAD.U32 R4, RZ, RZ, UR17 ;  /* 0x00000011ff047e24 */ /* 0x000fe4000f8e00ff */
[----:B------:R-:W-:Y:S01]  /*05b0*/  IMAD R3, R3, 0x4, R6 ;  /* 0x0000000403037824 */ /* 0x000fe200078e0206 */
[----:B------:R0:W-:Y:S01]  /*05c0*/  STS [R6+0x1080], R7 ;  /* 0x0010800706007388 */ /* 0x0001e20000000800 */
[----:B------:R-:W-:Y:S02]  /*05d0*/  IMAD.U32 R9, RZ, RZ, UR17 ;  /* 0x00000011ff097e24 */ /* 0x000fe4000f8e00ff */
[----:B------:R-:W-:Y:S01]  /*05e0*/  IMAD R4, R4, 0x4, R3 ;  /* 0x0000000404047824 */ /* 0x000fe200078e0203 */
[----:B------:R0:W-:Y:S01]  /*05f0*/  STS [R6+0x1100], RZ ;  /* 0x001100ff06007388 */ /* 0x0001e20000000800 */
[----:B------:R-:W-:-:S02]  /*0600*/  IMAD R2, R9, 0x4, R2 ;  /* 0x0000000409027824 */ /* 0x000fc400078e0202 */
[----:B------:R-:W-:Y:S01]  /*0610*/  IMAD R5, R5, 0x4, R4 ;  /* 0x0000000405057824 */ /* 0x000fe200078e0204 */
[----:B------:R0:W-:Y:S02]  /*0620*/  STS [R3+0x1080], R7 ;  /* 0x0010800703007388 */ /* 0x0001e40000000800 */
[----:B------:R-:W-:Y:S02]  /*0630*/  ISETP.GE.U32.AND P0, PT, R2, 0x20, PT ;  /* 0x000000200200780c */ /* 0x000fe40003f06070 */
[----:B------:R0:W-:Y:S04]  /*0640*/  STS [R3+0x1100], RZ ;  /* 0x001100ff03007388 */ /* 0x0001e80000000800 */
[----:B------:R0:W-:Y:S04]  /*0650*/  STS [R4+0x1080], R7 ;  /* 0x0010800704007388 */ /* 0x0001e80000000800 */
[----:B------:R0:W-:Y:S04]  /*0660*/  STS [R4+0x1100], RZ ;  /* 0x001100ff04007388 */ /* 0x0001e80000000800 */
[----:B------:R0:W-:Y:S04]  /*0670*/  STS [R5+0x1080], R7 ;  /* 0x0010800705007388 */ /* 0x0001e80000000800 */
[----:B------:R0:W-:Y:S01]  /*0680*/  STS [R5+0x1100], RZ ;  /* 0x001100ff05007388 */ /* 0x0001e20000000800 */
[----:B------:R-:W-:Y:S05]  /*0690*/  @!P0 BRA `(.L_x_5) ;  /* 0xfffffffc00b48947 */ /* 0x000fea000383ffff */
.L_x_1:
[----:B------:R-:W-:Y:S05]  /*06a0*/  BSYNC.RECONVERGENT B0 ;  /* 0x0000000000007941 */ /* 0x000fea0003800200 */
.L_x_0:
[----:B0-----:R-:W-:Y:S01]  /*06b0*/  IMAD.SHL.U32 R3, R12, 0x20, RZ ;  /* 0x000000200c037824 */ /* 0x001fe200078e00ff */
[----:B------:R-:W-:Y:S04]  /*06c0*/  BSSY.RECONVERGENT B0, `(.L_x_6) ;  /* 0x000003c000007945 */ /* 0x000fe80003800200 */
[----:B------:R-:W-:-:S13]  /*06d0*/  ISETP.GE.AND P0, PT, R0, R3, PT ;  /* 0x000000030000720c */ /* 0x000fda0003f06270 */
[----:B------:R-:W-:Y:S05]  /*06e0*/  @P0 BRA `(.L_x_7) ;  /* 0x0000000000e40947 */ /* 0x000fea0003800000 */
[----:B------:R-:W0:Y:S01]  /*06f0*/  I2F.U32.RP R8, UR17 ;  /* 0x0000001100087d06 */ /* 0x000e220008209000 */
[----:B------:R-:W-:Y:S01]  /*0700*/  IADD3 R6, PT, PT, R0, UR17, RZ ;  /* 0x0000001100067c10 */ /* 0x000fe2000fffe0ff */
[----:B------:R-:W-:Y:S01]  /*0710*/  BSSY.RECONVERGENT B1, `(.L_x_8) ;  /* 0x0000026000017945 */ /* 0x000fe20003800200 */
[----:B------:R-:W-:Y:S02]  /*0720*/  ISETP.NE.U32.AND P2, PT, RZ, UR17, PT ;  /* 0x00000011ff007c0c */ /* 0x000fe4000bf45070 */
[CC--:B------:R-:W-:Y:S02]  /*0730*/  ISETP.GE.U32.AND P0, PT, R6.reuse, R3.reuse, PT ;  /* 0x000000030600720c */ /* 0x0c0fe40003f06070 */
[----:B------:R-:W-:Y:S02]  /*0740*/  VIMNMX.U32 R2, PT, PT, R6, R3, !PT ;  /* 0x0000000306027248 */ /* 0x000fe40007fe0000 */
        /* <DEDUP_REMOVED lines=9> */
[----:B------:R-:W-:-:S04]  /*07e0*/  IMAD.HI.U32 R4, R9, R2, RZ ;  /* 0x0000000209047227 */ /* 0x000fc800078e00ff */
[----:B------:R-:W-:-:S04]  /*07f0*/  IMAD.MOV R5, RZ, RZ, -R4 ;  /* 0x000000ffff057224 */ /* 0x000fc800078e0a04 */
        /* <DEDUP_REMOVED lines=13> */
[----:B------:R-:W-:Y:S01]  /*08d0*/  IADD3 R4, PT, PT, R4, 0x1, RZ ;  /* 0x0000000104047810 */ /* 0x000fe20007ffe0ff */
[----:B------:R-:W-:Y:S02]  /*08e0*/  IMAD.MOV.U32 R5, RZ, RZ, RZ ;  /* 0x000000ffff057224 */ /* 0x000fe400078e00ff */
[----:B------:R-:W-:Y:S01]  /*08f0*/  IMAD.MOV.U32 R2, RZ, RZ, R0 ;  /* 0x000000ffff027224 */ /* 0x000fe200078e0000 */
[----:B------:R-:W-:-:S07]  /*0900*/  LOP3.LUT R6, R4, 0x3, RZ, 0xc0, !PT ;  /* 0x0000000304067812 */ /* 0x000fce00078ec0ff */
.L_x_10:
[C---:B------:R-:W-:Y:S01]  /*0910*/  LEA R4, R2.reuse, UR18, 0x2 ;  /* 0x0000001202047c11 */ /* 0x040fe2000f8e10ff */
[----:B------:R-:W-:Y:S02]  /*0920*/  VIADD R5, R5, 0x1 ;  /* 0x0000000105057836 */ /* 0x000fe40000000000 */
[----:B------:R-:W-:Y:S02]  /*0930*/  VIADD R2, R2, UR17 ;  /* 0x0000001102027c36 */ /* 0x000fe40008000000 */
[----:B------:R0:W-:Y:S01]  /*0940*/  STS [R4+0x1080], RZ ;  /* 0x001080ff04007388 */ /* 0x0001e20000000800 */
[----:B------:R-:W-:-:S13]  /*0950*/  ISETP.NE.AND P0, PT, R5, R6, PT ;  /* 0x000000060500720c */ /* 0x000fda0003f05270 */
[----:B0-----:R-:W-:Y:S05]  /*0960*/  @P0 BRA `(.L_x_10) ;  /* 0xfffffffc00e80947 */ /* 0x001fea000383ffff */
.L_x_9:
[----:B------:R-:W-:Y:S05]  /*0970*/  BSYNC.RECONVERGENT B1 ;  /* 0x0000000000017941 */ /* 0x000fea0003800200 */
.L_x_8:
[----:B------:R-:W-:Y:S05]  /*0980*/  @!P1 BRA `(.L_x_7) ;  /* 0x00000000003c9947 */ /* 0x000fea0003800000 */
.L_x_11:
[----:B------:R-:W-:Y:S01]  /*0990*/  LEA R7, R2, UR18, 0x2 ;  /* 0x0000001202077c11 */ /* 0x000fe2000f8e10ff */
[----:B------:R-:W-:Y:S01]  /*09a0*/  IMAD.U32 R4, RZ, RZ, UR17 ;  /* 0x00000011ff047e24 */ /* 0x000fe2000f8e00ff */
[----:B------:R-:W-:Y:S01]  /*09b0*/  MOV R6, UR17 ;  /* 0x0000001100067c02 */ /* 0x000fe20008000f00 */
[----:B------:R-:W-:Y:S02]  /*09c0*/  IMAD.U32 R5, RZ, RZ, UR17 ;  /* 0x00000011ff057e24 */ /* 0x000fe4000f8e00ff */
[----:B------:R-:W-:Y:S01]  /*09d0*/  IMAD R4, R4, 0x4, R7 ;  /* 0x0000000404047824 */ /* 0x000fe200078e0207 */
[----:B------:R0:W-:Y:S01]  /*09e0*/  STS [R7+0x1080], RZ ;  /* 0x001080ff07007388 */ /* 0x0001e20000000800 */
[----:B------:R-:W-:Y:S02]  /*09f0*/  IMAD.U32 R9, RZ, RZ, UR17 ;  /* 0x00000011ff097e24 */ /* 0x000fe4000f8e00ff */
[----:B------:R-:W-:Y:S01]  /*0a00*/  IMAD R5, R5, 0x4, R4 ;  /* 0x0000000405057824 */ /* 0x000fe200078e0204 */
[----:B------:R0:W-:Y:S01]  /*0a10*/  STS [R4+0x1080], RZ ;  /* 0x001080ff04007388 */ /* 0x0001e20000000800 */
[----:B------:R-:W-:-:S02]  /*0a20*/  IMAD R2, R9, 0x4, R2 ;  /* 0x0000000409027824 */ /* 0x000fc400078e0202 */
[----:B------:R-:W-:Y:S01]  /*0a30*/  IMAD R6, R6, 0x4, R5 ;  /* 0x0000000406067824 */ /* 0x000fe200078e0205 */
[----:B------:R0:W-:Y:S02]  /*0a40*/  STS [R5+0x1080], RZ ;  /* 0x001080ff05007388 */ /* 0x0001e40000000800 */
[----:B------:R-:W-:Y:S02]  /*0a50*/  ISETP.GE.AND P0, PT, R2, R3, PT ;  /* 0x000000030200720c */ /* 0x000fe40003f06270 */
[----:B------:R0:W-:Y:S11]  /*0a60*/  STS [R6+0x1080], RZ ;  /* 0x001080ff06007388 */ /* 0x0001f60000000800 */
[----:B0-----:R-:W-:Y:S05]  /*0a70*/  @!P0 BRA `(.L_x_11) ;  /* 0xfffffffc00c48947 */ /* 0x001fea000383ffff */
.L_x_7:
[----:B------:R-:W-:Y:S05]  /*0a80*/  BSYNC.RECONVERGENT B0 ;  /* 0x0000000000007941 */ /* 0x000fea0003800200 */
.L_x_6:
[----:B------:R-:W-:Y:S01]  /*0a90*/  BAR.SYNC.DEFER_BLOCKING 0x0 ;  /* 0x0000000000007b1d */ /* 0x000fe20000010000 */
[----:B------:R-:W-:-:S05]  /*0aa0*/  ISETP.GE.AND P0, PT, R0, R3, PT ;  /* 0x000000030000720c */ /* 0x000fca0003f06270 */
[----:B------:R-:W0:Y:S01]  /*0ab0*/  LDCU.64 UR14, c[0x0][0x358] ;  /* 0x00006b00ff0e77ac */ /* 0x000e220008000a00 */
[----:B------:R-:W-:Y:S07]  /*0ac0*/  BSSY.RECONVERGENT B0, `(.L_x_12) ;  /* 0x00000e7000007945 */ /* 0x000fee0003800200 */
[----:B------:R-:W-:Y:S05]  /*0ad0*/  @P0 BRA `(.L_x_13) ;  /* 0x0000000c00940947 */ /* 0x000fea0003800000 */
[----:B------:R-:W1:Y:S01]  /*0ae0*/  I2F.U32.RP R8, UR17 ;  /* 0x0000001100087d06 */ /* 0x000e620008209000 */
[----:B------:R-:W-:Y:S01]  /*0af0*/  VIADD R2, R0, UR17 ;  /* 0x0000001100027c36 */ /* 0x000fe20008000000 */
[----:B------:R-:W-:Y:S01]  /*0b00*/  ISETP.NE.U32.AND P2, PT, RZ, UR17, PT ;  /* 0x00000011ff007c0c */ /* 0x000fe2000bf45070 */
[----:B------:R-:W-:Y:S03]  /*0b10*/  BSSY.RECONVERGENT B1, `(.L_x_14) ;  /* 0x000004d000017945 */ /* 0x000fe60003800200 */
[CC--:B------:R-:W-:Y:S02]  /*0b20*/  ISETP.GE.U32.AND P0, PT, R2.reuse, R3.reuse, PT ;  /* 0x000000030200720c */ /* 0x0c0fe40003f06070 */
[----:B------:R-:W-:Y:S02]  /*0b30*/  VIMNMX.U32 R7, PT, PT, R2, R3, !PT ;  /* 0x0000000302077248 */ /* 0x000fe40007fe0000 */
[----:B------:R-:W-:-:S04]  /*0b40*/  SEL R6, RZ, 0x1, P0 ;  /* 0x00000001ff067807 */ /* 0x000fc80000000000 */
[----:B------:R-:W-:Y:S01]  /*0b50*/  IADD3 R7, PT, PT, R7, -R2, -R6 ;  /* 0x8000000207077210 */ /* 0x000fe20007ffe806 */
[----:B-1----:R-:W1:Y:S02]  /*0b60*/  MUFU.RCP R8, R8 ;  /* 0x0000000800087308 */ /* 0x002e640000001000 */
[----:B-1----:R-:W-:-:S06]  /*0b70*/  VIADD R4, R8, 0xffffffe ;  /* 0x0ffffffe08047836 */ /* 0x002fcc0000000000 */
[----:B------:R1:W2:Y:S02]  /*0b80*/  F2I.FTZ.U32.TRUNC.NTZ R5, R4 ;  /* 0x0000000400057305 */ /* 0x0002a4000021f000 */
[----:B-1----:R-:W-:Y:S02]  /*0b90*/  HFMA2 R4, -RZ, RZ, 0, 0 ;  /* 0x00000000ff047431 */ /* 0x002fe400000001ff */
[----:B--2---:R-:W-:-:S04]  /*0ba0*/  IMAD.MOV R9, RZ, RZ, -R5 ;  /* 0x000000ffff097224 */ /* 0x004fc800078e0a05 */
[----:B------:R-:W-:-:S04]  /*0bb0*/  IMAD R9, R9, UR17, RZ ;  /* 0x0000001109097c24 */ /* 0x000fc8000f8e02ff */
[----:B------:R-:W-:-:S06]  /*0bc0*/  IMAD.HI.U32 R8, R5, R9, R4 ;  /* 0x0000000905087227 */ /* 0x000fcc00078e0004 */
[----:B------:R-:W-:-:S04]  /*0bd0*/  IMAD.HI.U32 R5, R8, R7, RZ ;  /* 0x0000000708057227 */ /* 0x000fc800078e00ff */
[----:B------:R-:W-:-:S04]  /*0be0*/  IMAD.MOV R2, RZ, RZ, -R5 ;  /* 0x000000ffff027224 */ /* 0x000fc800078e0a05 */
[----:B------:R-:W-:Y:S02]  /*0bf0*/  IMAD R2, R2, UR17, R7 ;  /* 0x0000001102027c24 */ /* 0x000fe4000f8e0207 */
[----:B------:R-:W-:-:S03]  /*0c00*/  IMAD.MOV.U32 R7, RZ, RZ, R0 ;  /* 0x000000ffff077224 */ /* 0x000fc600078e0000 */
        /* <DEDUP_REMOVED lines=9> */
[----:B------:R-:W-:-:S13]  /*0ca0*/  ISETP.NE.AND P1, PT, R2, 0x3, PT ;  /* 0x000000030200780c */ /* 0x000fda0003f25270 */
[----:B------:R-:W-:Y:S05]  /*0cb0*/  @!P1 BRA `(.L_x_15) ;  /* 0x0000000000c89947 */ /* 0x000fea0003800000 */
[----:B------:R-:W-:Y:S01]  /*0cc0*/  IABS R2, R12 ;  /* 0x0000000c00027213 */ /* 0x000fe20000000000 */
[----:B------:R-:W-:Y:S01]  /*0cd0*/  VIADD R9, R6, 0x1 ;  /* 0x0000000106097836 */ /* 0x000fe20000000000 */
[----:B------:R-:W1:Y:S01]  /*0ce0*/  LDC R12, c[0x0][0x3ac] ;  /* 0x0000eb00ff0c7b82 */ /* 0x000e620000000800 */
[----:B------:R-:W-:Y:S01]  /*0cf0*/  IMAD.MOV.U32 R6, RZ, RZ, RZ ;  /* 0x000000ffff067224 */ /* 0x000fe200078e00ff */
[----:B------:R-:W2:Y:S01]  /*0d00*/  I2F.RP R4, R2 ;  /* 0x0000000200047306 */ /* 0x000ea20000209400 */
[----:B------:R-:W-:Y:S01]  /*0d10*/  IMAD.MOV.U32 R8, RZ, RZ, RZ ;  /* 0x000000ffff087224 */ /* 0x000fe200078e00ff */
[----:B------:R-:W-:-:S06]  /*0d20*/  LOP3.LUT R9, R9, 0x3, RZ, 0xc0, !PT ;  /* 0x0000000309097812 */ /* 0x000fcc00078ec0ff */
[----:B--2---:R-:W2:Y:S02]  /*0d30*/  MUFU.RCP R4, R4 ;  /* 0x0000000400047308 */ /* 0x004ea40000001000 */
[----:B--2---:R-:W-:-:S06]  /*0d40*/  VIADD R5, R4, 0xffffffe ;  /* 0x0ffffffe04057836 */ /* 0x004fcc0000000000 */
[----:B------:R-:W2:Y:S02]  /*0d50*/  F2I.FTZ.U32.TRUNC.NTZ R7, R5 ;  /* 0x0000000500077305 */ /* 0x000ea4000021f000 */
[----:B--2---:R-:W-:-:S05]  /*0d60*/  IADD3 R11, PT, PT, RZ, -R7, RZ ;  /* 0x80000007ff0b7210 */ /* 0x004fca0007ffe0ff */
[----:B------:R-:W-:-:S04]  /*0d70*/  IMAD R11, R11, R2, RZ ;  /* 0x000000020b0b7224 */ /* 0x000fc800078e02ff */
[----:B------:R-:W-:-:S04]  /*0d80*/  IMAD.HI.U32 R6, R7, R11, R6 ;  /* 0x0000000b07067227 */ /* 0x000fc800078e0006 */
[----:B-1----:R-:W-:-:S07]  /*0d90*/  IMAD.MOV.U32 R7, RZ, RZ, R0 ;  /* 0x000000ffff077224 */ /* 0x002fce00078e0000 */
.L_x_16:
[----:B------:R-:W-:Y:S02]  /*0da0*/  IABS R5, R7 ;  /* 0x0000000700057213 */ /* 0x000fe40000000000 */
[----:B------:R-:W-:-:S03]  /*0db0*/  IABS R14, R12 ;  /* 0x0000000c000e7213 */ /* 0x000fc60000000000 */
[----:B------:R-:W-:-:S04]  /*0dc0*/  IMAD.HI.U32 R4, R6, R5, RZ ;  /* 0x0000000506047227 */ /* 0x000fc800078e00ff */
[----:B-1----:R-:W-:-:S04]  /*0dd0*/  IMAD.MOV R10, RZ, RZ, -R4 ;  /* 0x000000ffff0a7224 */ /* 0x002fc800078e0a04 */
[----:B------:R-:W-:-:S05]  /*0de0*/  IMAD R5, R14, R10, R5 ;  /* 0x0000000a0e057224 */ /* 0x000fca00078e0205 */
[----:B------:R-:W-:-:S13]  /*0df0*/  ISETP.GT.U32.AND P2, PT, R2, R5, PT ;  /* 0x000000050200720c */ /* 0x000fda0003f44070 */
[----:B------:R-:W-:Y:S02]  /*0e00*/  @!P2 IMAD.IADD R5, R5, 0x1, -R14 ;  /* 0x000000010505a824 */ /* 0x000fe400078e0a0e */
[----:B------:R-:W-:Y:S01]  /*0e10*/  @!P2 VIADD R4, R4, 0x1 ;  /* 0x000000010404a836 */ /* 0x000fe20000000000 */
[----:B------:R-:W-:Y:S02]  /*0e20*/  ISETP.NE.AND P2, PT, R12, RZ, PT ;  /* 0x000000ff0c00720c */ /* 0x000fe40003f45270 */
[----:B------:R-:W-:Y:S02]  /*0e30*/  ISETP.GE.U32.AND P1, PT, R5, R2, PT ;  /* 0x000000020500720c */ /* 0x000fe40003f26070 */
[----:B------:R-:W-:-:S04]  /*0e40*/  LOP3.LUT R5, R7, R12, RZ, 0x3c, !PT ;  /* 0x0000000c07057212 */ /* 0x000fc800078e3cff */
[----:B------:R-:W-:-:S07]  /*0e50*/  ISETP.GE.AND P3, PT, R5, RZ, PT ;  /* 0x000000ff0500720c */ /* 0x000fce0003f66270 */
[----:B------:R-:W-:-:S05]  /*0e60*/  @P1 IADD3 R4, PT, PT, R4, 0x1, RZ ;  /* 0x0000000104041810 */ /* 0x000fca0007ffe0ff */
[----:B------:R-:W-:-:S04]  /*0e70*/  IMAD.MOV.U32 R13, RZ, RZ, R4 ;  /* 0x000000ffff0d7224 */ /* 0x000fc800078e0004 */
[----:B------:R-:W-:Y:S01]  /*0e80*/  @!P3 IMAD.MOV R13, RZ, RZ, -R13 ;  /* 0x000000ffff0db224 */ /* 0x000fe200078e0a0d */
[----:B------:R-:W-:-:S05]  /*0e90*/  @!P2 LOP3.LUT R13, RZ, R12, RZ, 0x33, !PT ;  /* 0x0000000cff0da212 */ /* 0x000fca00078e33ff */
[----:B------:R-:W-:Y:S02]  /*0ea0*/  VIADD R11, R13, UR5 ;  /* 0x000000050d0b7c36 */ /* 0x000fe40008000000 */
[----:B------:R-:W-:-:S03]  /*0eb0*/  IMAD.MOV R10, RZ, RZ, -R13 ;  /* 0x000000ffff0a7224 */ /* 0x000fc600078e0a0d */
[----:B------:R-:W-:Y:S01]  /*0ec0*/  ISETP.GE.AND P1, PT, R11, UR20, PT ;  /* 0x000000140b007c0c */ /* 0x000fe2000bf26270 */
[----:B------:R-:W-:-:S12]  /*0ed0*/  IMAD R15, R12, R10, R7 ;  /* 0x0000000a0c0f7224 */ /* 0x000fd800078e0207 */
[----:B------:R-:W1:Y:S01]  /*0ee0*/  @!P1 LDC.64 R4, c[0x0][0x380] ;  /* 0x0000e000ff049b82 */ /* 0x000e620000000a00 */
[----:B------:R-:W-:-:S05]  /*0ef0*/  @!P1 IMAD R10, R11, R12, R15 ;  /* 0x0000000c0b0a9224 */ /* 0x000fca00078e020f */
[----:B------:R-:W-:-:S04]  /*0f00*/  @!P1 IADD3 R11, P2, PT, R10, UR6, RZ ;  /* 0x000000060a0b9c10 */ /* 0x000fc8000ff5e0ff */
[----:B------:R-:W-:Y:S02]  /*0f10*/  @!P1 LEA.HI.X.SX32 R10, R10, UR19, 0x1, P2 ;  /* 0x000000130a0a9c11 */ /* 0x000fe400090f0eff */
[----:B-1----:R-:W-:-:S04]  /*0f20*/  @!P1 LEA R4, P2, R11, R4, 0x1 ;  /* 0x000000040b049211 */ /* 0x002fc800078408ff */
[----:B------:R-:W-:-:S05]  /*0f30*/  @!P1 LEA.HI.X R5, R11, R5, R10, 0x1, P2 ;  /* 0x000000050b059211 */ /* 0x000fca00010f0c0a */
[----:B0-----:R-:W2:Y:S01]  /*0f40*/  @!P1 LDG.E.U16 R4, desc[UR14][R4.64] ;  /* 0x0000000e04049981 */ /* 0x001ea2000c1e1500 */
[----:B------:R-:W-:Y:S01]  /*0f50*/  IMAD R11, R13, R12, R15 ;  /* 0x0000000c0d0b7224 */ /* 0x000fe200078e020f */
[----:B------:R-:W-:Y:S01]  /*0f60*/  IADD3 R7, PT, PT, R7, UR17, RZ ;  /* 0x0000001107077c10 */ /* 0x000fe2000fffe0ff */
[----:B------:R-:W-:Y:S02]  /*0f70*/  IMAD.MOV.U32 R10, RZ, RZ, RZ ;  /* 0x000000ffff0a7224 */ /* 0x000fe400078e00ff */
[----:B------:R-:W-:Y:S01]  /*0f80*/  VIADD R8, R8, 0x1 ;  /* 0x0000000108087836 */ /* 0x000fe20000000000 */
[----:B------:R-:W-:Y:S01]  /*0f90*/  LEA R11, R11, UR8, 0x2 ;  /* 0x000000080b0b7c11 */ /* 0x000fe2000f8e10ff */
[----:B--2---:R-:W-:-:S03]  /*0fa0*/  @!P1 IMAD.U32 R10, R4, 0x10000, RZ ;  /* 0x00010000040a9824 */ /* 0x004fc600078e00ff */
[----:B------:R-:W-:Y:S02]  /*0fb0*/  ISETP.NE.AND P1, PT, R8, R9, PT ;  /* 0x000000090800720c */ /* 0x000fe40003f25270 */
[----:B------:R1:W-:Y:S11]  /*0fc0*/  STS [R11], R10 ;  /* 0x0000000a0b007388 */ /* 0x0003f60000000800 */
[----:B------:R-:W-:Y:S05]  /*0fd0*/  @P1 BRA `(.L_x_16) ;  /* 0xfffffffc00701947 */ /* 0x000fea000383ffff */
.L_x_15:
[----:B0-----:R-:W-:Y:S05]  /*0fe0*/  BSYNC.RECONVERGENT B1 ;  /* 0x0000000000017941 */ /* 0x001fea0003800200 */
.L_x_14:
[----:B------:R-:W-:Y:S05]  /*0ff0*/  @!P0 BRA `(.L_x_13) ;  /* 0x00000008004c8947 */ /* 0x000fea0003800000 */
[----:B------:R-:W-:Y:S02]  /*1000*/  IABS R2, R12 ;  /* 0x0000000c00027213 */ /* 0x000fe40000000000 */
[----:B------:R-:W0:Y:S02]  /*1010*/  LDC R12, c[0x0][0x3ac] ;  /* 0x0000eb00ff0c7b82 */ /* 0x000e240000000800 */
[----:B------:R-:W2:Y:S08]  /*1020*/  I2F.RP R6, R2 ;  /* 0x0000000200067306 */ /* 0x000eb00000209400 */
[----:B--2---:R-:W2:Y:S02]  /*1030*/  MUFU.RCP R6, R6 ;  /* 0x0000000600067308 */ /* 0x004ea40000001000 */
[----:B--2---:R-:W-:-:S06]  /*1040*/  VIADD R4, R6, 0xffffffe ;  /* 0x0ffffffe06047836 */ /* 0x004fcc0000000000 */
[----:B------:R2:W3:Y:S02]  /*1050*/  F2I.FTZ.U32.TRUNC.NTZ R5, R4 ;  /* 0x0000000400057305 */ /* 0x0004e4000021f000 */
[----:B--2---:R-:W-:Y:S02]  /*1060*/  IMAD.MOV.U32 R4, RZ, RZ, RZ ;  /* 0x000000ffff047224 */ /* 0x004fe400078e00ff */
[----:B---3--:R-:W-:-:S04]  /*1070*/  IMAD.MOV R13, RZ, RZ, -R5 ;  /* 0x000000ffff0d7224 */ /* 0x008fc800078e0a05 */
[----:B------:R-:W-:-:S04]  /*1080*/  IMAD R13, R13, R2, RZ ;  /* 0x000000020d0d7224 */ /* 0x000fc800078e02ff */
[----:B0-----:R-:W-:-:S07]  /*1090*/  IMAD.HI.U32 R13, R5, R13, R4 ;  /* 0x0000000d050d7227 */ /* 0x001fce00078e0004 */
.L_x_17:
[-C--:B------:R-:W-:Y:S01]  /*10a0*/  IABS R6, R12.reuse ;  /* 0x0000000c00067213 */ /* 0x080fe20000000000 */
[----:B------:R-:W-:Y:S01]  /*10b0*/  VIADD R23, R7, UR17 ;  /* 0x0000001107177c36 */ /* 0x000fe20008000000 */
[----:B-1----:R-:W-:Y:S02]  /*10c0*/  IABS R11, R7 ;  /* 0x00000007000b7213 */ /* 0x002fe40000000000 */
[----:B------:R-:W0:Y:S01]  /*10d0*/  I2F.RP R9, R6 ;  /* 0x0000000600097306 */ /* 0x000e220000209400 */
[----:B------:R-:W-:Y:S02]  /*10e0*/  LOP3.LUT R27, RZ, R12, RZ, 0x33, !PT ;  /* 0x0000000cff1b7212 */ /* 0x000fe400078e33ff */
[----:B------:R-:W-:-:S04]  /*10f0*/  IMAD.HI.U32 R8, R13, R11, RZ ;  /* 0x0000000b0d087227 */ /* 0x000fc800078e00ff */
[----:B------:R-:W-:-:S04]  /*1100*/  IMAD.MOV R4, RZ, RZ, -R8 ;  /* 0x000000ffff047224 */ /* 0x000fc800078e0a08 */
[----:B------:R-:W-:Y:S01]  /*1110*/  IMAD R11, R6, R4, R11 ;  /* 0x00000004060b7224 */ /* 0x000fe200078e020b */
[----:B------:R-:W-:Y:S01]  /*1120*/  MOV R4, RZ ;  /* 0x000000ff00047202 */ /* 0x000fe20000000f00 */
[----:B0-----:R-:W0:Y:S03]  /*1130*/  MUFU.RCP R9, R9 ;  /* 0x0000000900097308 */ /* 0x001e260000001000 */
[----:B------:R-:W-:-:S13]  /*1140*/  ISETP.GT.U32.AND P1, PT, R2, R11, PT ;  /* 0x0000000b0200720c */ /* 0x000fda0003f24070 */
[--C-:B------:R-:W-:Y:S02]  /*1150*/  @!P1 IMAD.IADD R11, R11, 0x1, -R6.reuse ;  /* 0x000000010b0b9824 */ /* 0x100fe400078e0a06 */
[----:B------:R-:W-:Y:S02]  /*1160*/  @!P1 VIADD R8, R8, 0x1 ;  /* 0x0000000108089836 */ /* 0x000fe40000000000 */
[----:B0-----:R-:W-:Y:S01]  /*1170*/  VIADD R5, R9, 0xffffffe ;  /* 0x0ffffffe09057836 */ /* 0x001fe20000000000 */
[----:B------:R-:W-:Y:S02]  /*1180*/  IABS R9, R23 ;  /* 0x0000001700097213 */ /* 0x000fe40000000000 */
[----:B------:R-:W-:Y:S01]  /*1190*/  ISETP.GE.U32.AND P0, PT, R11, R2, PT ;  /* 0x000000020b00720c */ /* 0x000fe20003f06070 */
[----:B------:R-:W-:Y:S02]  /*11a0*/  IMAD.MOV.U32 R2, RZ, RZ, R6 ;  /* 0x000000ffff027224 */ /* 0x000fe400078e0006 */
[----:B------:R-:W0:Y:S10]  /*11b0*/  F2I.FTZ.U32.TRUNC.NTZ R5, R5 ;  /* 0x0000000500057305 */ /* 0x000e34000021f000 */
[----:B------:R-:W-:Y:S01]  /*11c0*/  @P0 VIADD R8, R8, 0x1 ;  /* 0x0000000108080836 */ /* 0x000fe20000000000 */
[----:B------:R-:W-:Y:S01]  /*11d0*/  ISETP.NE.AND P0, PT, R12, RZ, PT ;  /* 0x000000ff0c00720c */ /* 0x000fe20003f05270 */
[----:B0-----:R-:W-:-:S04]  /*11e0*/  IMAD.MOV R13, RZ, RZ, -R5 ;  /* 0x000000ffff0d7224 */ /* 0x001fc800078e0a05 */
[----:B------:R-:W-:-:S04]  /*11f0*/  IMAD R13, R13, R6, RZ ;  /* 0x000000060d0d7224 */ /* 0x000fc800078e02ff */
[----:B------:R-:W-:-:S04]  /*1200*/  IMAD.HI.U32 R13, R5, R13, R4 ;  /* 0x0000000d050d7227 */ /* 0x000fc800078e0004 */
[----:B------:R-:W-:Y:S02]  /*1210*/  IMAD.MOV.U32 R5, RZ, RZ, R9 ;  /* 0x000000ffff057224 */ /* 0x000fe400078e0009 */
[----:B------:R-:W-:Y:S02]  /*1220*/  VIADD R9, R23, UR17 ;  /* 0x0000001117097c36 */ /* 0x000fe40008000000 */
[----:B------:R-:W-:-:S03]  /*1230*/  IMAD.HI.U32 R4, R13, R5, RZ ;  /* 0x000000050d047227 */ /* 0x000fc600078e00ff */
[----:B------:R-:W-:Y:S01]  /*1240*/  IABS R21, R9 ;  /* 0x0000000900157213 */ /* 0x000fe20000000000 */
[----:B------:R-:W-:Y:S01]  /*1250*/  IMAD.MOV R10, RZ, RZ, -R4 ;  /* 0x000000ffff0a7224 */ /* 0x000fe200078e0a04 */
[C---:B------:R-:W-:Y:S01]  /*1260*/  LOP3.LUT R16, R9.reuse, R12, RZ, 0x3c, !PT ;  /* 0x0000000c09107212 */ /* 0x040fe200078e3cff */
[----:B------:R-:W-:Y:S02]  /*1270*/  VIADD R15, R9, UR17 ;  /* 0x00000011090f7c36 */ /* 0x000fe40008000000 */
[----:B------:R-:W-:Y:S01]  /*1280*/  IMAD R5, R6, R10, R5 ;  /* 0x0000000a06057224 */ /* 0x000fe200078e0205 */
[----:B------:R-:W-:Y:S01]  /*1290*/  LOP3.LUT R10, R7, R12, RZ, 0x3c, !PT ;  /* 0x0000000c070a7212 */ /* 0x000fe200078e3cff */
[----:B------:R-:W-:Y:S01]  /*12a0*/  IMAD.HI.U32 R11, R13, R21, RZ ;  /* 0x000000150d0b7227 */ /* 0x000fe200078e00ff */
[----:B------:R-:W-:Y:S02]  /*12b0*/  IABS R25, R15 ;  /* 0x0000000f00197213 */ /* 0x000fe40000000000 */
[----:B------:R-:W-:-:S02]  /*12c0*/  ISETP.GT.U32.AND P3, PT, R2, R5, PT ;  /* 0x000000050200720c */ /* 0x000fc40003f64070 */
[----:B------:R-:W-:Y:S02]  /*12d0*/  ISETP.GE.AND P2, PT, R10, RZ, PT ;  /* 0x000000ff0a00720c */ /* 0x000fe40003f46270 */
[----:B------:R-:W-:Y:S02]  /*12e0*/  IADD3 R10, PT, PT, -R11, RZ, RZ ;  /* 0x000000ff0b0a7210 */ /* 0x000fe40007ffe1ff */
[----:B------:R-:W-:-:S03]  /*12f0*/  ISETP.GE.AND P5, PT, R16, RZ, PT ;  /* 0x000000ff1000720c */ /* 0x000fc60003fa6270 */
[----:B------:R-:W-:Y:S02]  /*1300*/  IMAD R21, R6, R10, R21 ;  /* 0x0000000a06157224 */ /* 0x000fe400078e0215 */
[----:B------:R-:W-:Y:S02]  /*1310*/  IMAD.MOV.U32 R10, RZ, RZ, R8 ;  /* 0x000000ffff0a7224 */ /* 0x000fe400078e0008 */
[----:B------:R-:W-:Y:S01]  /*1320*/  @!P3 IMAD.IADD R5, R5, 0x1, -R6 ;  /* 0x000000010505b824 */ /* 0x000fe200078e0a06 */
[----:B------:R-:W-:Y:S01]  /*1330*/  ISETP.GT.U32.AND P6, PT, R2, R21, PT ;  /* 0x000000150200720c */ /* 0x000fe20003fc4070 */
[----:B------:R-:W-:Y:S02]  /*1340*/  @!P3 VIADD R4, R4, 0x1 ;  /* 0x000000010404b836 */ /* 0x000fe40000000000 */
[----:B------:R-:W-:Y:S01]  /*1350*/  IMAD.HI.U32 R8, R13, R25, RZ ;  /* 0x000000190d087227 */ /* 0x000fe200078e00ff */
[----:B------:R-:W-:Y:S02]  /*1360*/  ISETP.GE.U32.AND P1, PT, R5, R2, PT ;  /* 0x000000020500720c */ /* 0x000fe40003f26070 */
[----:B------:R-:W-:Y:S01]  /*1370*/  LOP3.LUT R5, R23, R12, RZ, 0x3c, !PT ;  /* 0x0000000c17057212 */ /* 0x000fe200078e3cff */
[----:B------:R-:W-:-:S03]  /*1380*/  @!P2 IMAD.MOV R10, RZ, RZ, -R10 ;  /* 0x000000ffff0aa224 */ /* 0x000fc600078e0a0a */
[----:B------:R-:W-:Y:S01]  /*1390*/  ISETP.GE.AND P4, PT, R5, RZ, PT ;  /* 0x000000ff0500720c */ /* 0x000fe20003f86270 */
[----:B------:R-:W-:Y:S01]  /*13a0*/  IMAD.MOV R5, RZ, RZ, -R8 ;  /* 0x000000ffff057224 */ /* 0x000fe200078e0a08 */
[----:B------:R-:W-:Y:S01]  /*13b0*/  SEL R17, R27, R10, !P0 ;  /* 0x0000000a1b117207 */ /* 0x000fe20004000000 */
[----:B------:R-:W-:Y:S02]  /*13c0*/  @!P6 IMAD.IADD R21, R21, 0x1, -R6 ;  /* 0x000000011515e824 */ /* 0x000fe400078e0a06 */
[----:B------:R-:W-:Y:S01]  /*13d0*/  IMAD R25, R6, R5, R25 ;  /* 0x0000000506197224 */ /* 0x000fe200078e0219 */
[----:B------:R-:W-:Y:S01]  /*13e0*/  IADD3 R14, PT, PT, R17, UR5, RZ ;  /* 0x00000005110e7c10 */ /* 0x000fe2000fffe0ff */
[----:B------:R-:W-:Y:S01]  /*13f0*/  @P1 VIADD R4, R4, 0x1 ;  /* 0x0000000104041836 */ /* 0x000fe20000000000 */
[----:B------:R-:W-:Y:S01]  /*1400*/  ISETP.GE.U32.AND P3, PT, R21, R2, PT ;  /* 0x000000021500720c */ /* 0x000fe20003f66070 */
[----:B------:R-:W-:Y:S01]  /*1410*/  @!P6 VIADD R11, R11, 0x1 ;  /* 0x000000010b0be836 */ /* 0x000fe20000000000 */
[----:B------:R-:W-:Y:S01]  /*1420*/  ISETP.GT.U32.AND P2, PT, R2, R25, PT ;  /* 0x000000190200720c */ /* 0x000fe20003f44070 */
[----:B------:R-:W-:Y:S01]  /*1430*/  IMAD.MOV R21, RZ, RZ, -R17 ;  /* 0x000000ffff157224 */ /* 0x000fe200078e0a11 */
[----:B------:R-:W-:Y:S01]  /*1440*/  ISETP.GE.AND P1, PT, R14, UR20, PT ;  /* 0x000000140e007c0c */ /* 0x000fe2000bf26270 */
[----:B------:R-:W-:-:S02]  /*1450*/  @!P4 IMAD.MOV R4, RZ, RZ, -R4 ;  /* 0x000000ffff04c224 */ /* 0x000fc400078e0a04 */
[----:B------:R-:W-:-:S03]  /*1460*/  IMAD R21, R12, R21, R7 ;  /* 0x000000150c157224 */ /* 0x000fc600078e0207 */
[----:B------:R-:W-:-:S03]  /*1470*/  SEL R19, R27, R4, !P0 ;  /* 0x000000041b137207 */ /* 0x000fc60004000000 */
[----:B------:R-:W-:Y:S02]  /*1480*/  @P3 VIADD R11, R11, 0x1 ;  /* 0x000000010b0b3836 */ /* 0x000fe40000000000 */
[----:B------:R-:W-:Y:S02]  /*1490*/  VIADD R10, R19, UR5 ;  /* 0x00000005130a7c36 */ /* 0x000fe40008000000 */
[----:B------:R-:W-:Y:S01]  /*14a0*/  @!P2 IMAD.IADD R25, R25, 0x1, -R6 ;  /* 0x000000011919a824 */ /* 0x000fe200078e0a06 */
[----:B------:R-:W-:Y:S01]  /*14b0*/  LOP3.LUT R6, R15, R12, RZ, 0x3c, !PT ;  /* 0x0000000c0f067212 */ /* 0x000fe200078e3cff */
[----:B------:R-:W0:Y:S01]  /*14c0*/  @!P1 LDC.64 R4, c[0x0][0x380] ;  /* 0x0000e000ff049b82 */ /* 0x000e220000000a00 */
[----:B------:R-:W-:Y:S01]  /*14d0*/  ISETP.GE.AND P4, PT, R10, UR20, PT ;  /* 0x000000140a007c0c */ /* 0x000fe2000bf86270 */
[----:B------:R-:W-:Y:S01]  /*14e0*/  @!P2 VIADD R8, R8, 0x1 ;  /* 0x000000010808a836 */ /* 0x000fe20000000000 */
[----:B------:R-:W-:Y:S01]  /*14f0*/  ISETP.GE.U32.AND P6, PT, R25, R2, PT ;  /* 0x000000021900720c */ /* 0x000fe20003fc6070 */
[----:B------:R-:W-:Y:S01]  /*1500*/  @!P1 IMAD R14, R14, R12, R21 ;  /* 0x0000000c0e0e9224 */ /* 0x000fe200078e0215 */
[----:B------:R-:W-:Y:S01]  /*1510*/  MOV R16, R11 ;  /* 0x0000000b00107202 */ /* 0x000fe20000000f00 */
[----:B------:R-:W-:Y:S01]  /*1520*/  IMAD.MOV R18, RZ, RZ, -R19 ;  /* 0x000000ffff127224 */ /* 0x000fe200078e0a13 */
[----:B------:R-:W-:-:S02]  /*1530*/  ISETP.GE.AND P3, PT, R6, RZ, PT ;  /* 0x000000ff0600720c */ /* 0x000fc40003f66270 */
[----:B------:R-:W-:Y:S01]  /*1540*/  @!P1 IADD3 R11, P2, PT, R14, UR6, RZ ;  /* 0x000000060e0b9c10 */ /* 0x000fe2000ff5e0ff */
[----:B------:R-:W-:Y:S02]  /*1550*/  @!P5 IMAD.MOV R16, RZ, RZ, -R16 ;  /* 0x000000ffff10d224 */ /* 0x000fe400078e0a10 */
[----:B------:R-:W-:Y:S01]  /*1560*/  IMAD R23, R12, R18, R23 ;  /* 0x000000120c177224 */ /* 0x000fe200078e0217 */
[----:B------:R-:W-:Y:S01]  /*1570*/  @!P1 LEA.HI.X.SX32 R14, R14, UR19, 0x1, P2 ;  /* 0x000000130e0e9c11 */ /* 0x000fe200090f0eff */
[----:B------:R-:W1:Y:S01]  /*1580*/  @!P4 LDC.64 R6, c[0x0][0x380] ;  /* 0x0000e000ff06cb82 */ /* 0x000e620000000a00 */
[----:B------:R-:W-:Y:S01]  /*1590*/  SEL R25, R27, R16, !P0 ;  /* 0x000000101b197207 */ /* 0x000fe20004000000 */
[----:B------:R-:W-:Y:S02]  /*15a0*/  @P6 VIADD R8, R8, 0x1 ;  /* 0x0000000108086836 */ /* 0x000fe40000000000 */
[----:B------:R-:W-:Y:S02]  /*15b0*/  @!P4 IMAD R10, R10, R12, R23 ;  /* 0x0000000c0a0ac224 */ /* 0x000fe400078e0217 */
[----:B------:R-:W-:-:S02]  /*15c0*/  VIADD R29, R25, UR5 ;  /* 0x00000005191d7c36 */ /* 0x000fc40008000000 */
[----:B------:R-:W-:Y:S01]  /*15d0*/  @!P3 IMAD.MOV R8, RZ, RZ, -R8 ;  /* 0x000000ffff08b224 */ /* 0x000fe200078e0a08 */
[----:B0-----:R-:W-:Y:S02]  /*15e0*/  @!P1 LEA R4, P5, R11, R4, 0x1 ;  /* 0x000000040b049211 */ /* 0x001fe400078a08ff */
[----:B------:R-:W-:Y:S02]  /*15f0*/  ISETP.GE.AND P2, PT, R29, UR20, PT ;  /* 0x000000141d007c0c */ /* 0x000fe4000bf46270 */
[----:B------:R-:W-:Y:S02]  /*1600*/  SEL R27, R27, R8, !P0 ;  /* 0x000000081b1b7207 */ /* 0x000fe40004000000 */
[C---:B------:R-:W-:Y:S02]  /*1610*/  @!P4 IADD3 R8, P0, PT, R10.reuse, UR6, RZ ;  /* 0x000000060a08cc10 */ /* 0x040fe4000ff1e0ff */
[----:B------:R-:W-:Y:S01]  /*1620*/  IADD3 R16, PT, PT, R27, UR5, RZ ;  /* 0x000000051b107c10 */ /* 0x000fe2000fffe0ff */
[----:B------:R-:W-:Y:S01]  /*1630*/  IMAD.MOV R18, RZ, RZ, -R27 ;  /* 0x000000ffff127224 */ /* 0x000fe200078e0a1b */
[----:B------:R-:W-:-:S02]  /*1640*/  @!P4 LEA.HI.X.SX32 R10, R10, UR19, 0x1, P0 ;  /* 0x000000130a0acc11 */ /* 0x000fc400080f0eff */
[----:B------:R-:W-:Y:S02]  /*1650*/  ISETP.GE.AND P0, PT, R16, UR20, PT ;  /* 0x0000001410007c0c */ /* 0x000fe4000bf06270 */
[C---:B-1----:R-:W-:Y:S02]  /*1660*/  @!P4 LEA R6, P3, R8.reuse, R6, 0x1 ;  /* 0x000000060806c211 */ /* 0x042fe400078608ff */
[----:B------:R-:W-:Y:S01]  /*1670*/  @!P1 LEA.HI.X R5, R11, R5, R14, 0x1, P5 ;  /* 0x000000050b059211 */ /* 0x000fe200028f0c0e */
[----:B------:R-:W-:Y:S01]  /*1680*/  IMAD.MOV R14, RZ, RZ, -R25 ;  /* 0x000000ffff0e7224 */ /* 0x000fe200078e0a19 */
[----:B------:R-:W-:Y:S02]  /*1690*/  @!P4 LEA.HI.X R7, R8, R7, R10, 0x1, P3 ;  /* 0x000000070807c211 */ /* 0x000fe400018f0c0a */
[----:B------:R-:W0:Y:S01]  /*16a0*/  @!P2 LDC.64 R10, c[0x0][0x380] ;  /* 0x0000e000ff0aab82 */ /* 0x000e220000000a00 */
[C---:B------:R-:W-:Y:S01]  /*16b0*/  IMAD R14, R12.reuse, R14, R9 ;  /* 0x0000000e0c0e7224 */ /* 0x040fe200078e0209 */
[----:B------:R1:W2:Y:S03]  /*16c0*/  @!P1 LDG.E.U16 R4, desc[UR14][R4.64] ;  /* 0x0000000e04049981 */ /* 0x0002a6000c1e1500 */
[----:B------:R-:W-:Y:S01]  /*16d0*/  @!P2 IMAD R20, R29, R12, R14 ;  /* 0x0000000c1d14a224 */ /* 0x000fe200078e020e */
[----:B------:R3:W4:Y:S01]  /*16e0*/  @!P4 LDG.E.U16 R6, desc[UR14][R6.64] ;  /* 0x0000000e0606c981 */ /* 0x000722000c1e1500 */
[----:B------:R-:W-:Y:S01]  /*16f0*/  IMAD R29, R12, R18, R15 ;  /* 0x000000120c1d7224 */ /* 0x000fe200078e020f */
[----:B------:R-:W5:Y:S02]  /*1700*/  @!P0 LDC.64 R8, c[0x0][0x380] ;  /* 0x0000e000ff088b82 */ /* 0x000f640000000a00 */
[----:B------:R-:W-:Y:S01]  /*1710*/  @!P2 IADD3 R18, P3, PT, R20, UR6, RZ ;  /* 0x000000061412ac10 */ /* 0x000fe2000ff7e0ff */
[----:B------:R-:W-:-:S03]  /*1720*/  @!P0 IMAD R16, R16, R12, R29 ;  /* 0x0000000c10108224 */ /* 0x000fc600078e021d */
[----:B------:R-:W-:Y:S02]  /*1730*/  @!P2 LEA.HI.X.SX32 R20, R20, UR19, 0x1, P3 ;  /* 0x000000131414ac11 */ /* 0x000fe400098f0eff */
[----:B0-----:R-:W-:-:S04]  /*1740*/  @!P2 LEA R10, P3, R18, R10, 0x1 ;  /* 0x0000000a120aa211 */ /* 0x001fc800078608ff */
[----:B------:R-:W-:Y:S02]  /*1750*/  @!P2 LEA.HI.X R11, R18, R11, R20, 0x1, P3 ;  /* 0x0000000b120ba211 */ /* 0x000fe400018f0c14 */
[----:B------:R-:W-:-:S03]  /*1760*/  @!P0 IADD3 R18, P3, PT, R16, UR6, RZ ;  /* 0x0000000610128c10 */ /* 0x000fc6000ff7e0ff */
[----:B------:R-:W4:Y:S01]  /*1770*/  @!P2 LDG.E.U16 R10, desc[UR14][R10.64] ;  /* 0x0000000e0a0aa981 */ /* 0x000f22000c1e1500 */
[----:B------:R-:W-:Y:S02]  /*1780*/  @!P0 LEA.HI.X.SX32 R16, R16, UR19, 0x1, P3 ;  /* 0x0000001310108c11 */ /* 0x000fe400098f0eff */
[----:B-----5:R-:W-:-:S04]  /*1790*/  @!P0 LEA R8, P3, R18, R8, 0x1 ;  /* 0x0000000812088211 */ /* 0x020fc800078608ff */
[----:B------:R-:W-:-:S05]  /*17a0*/  @!P0 LEA.HI.X R9, R18, R9, R16, 0x1, P3 ;  /* 0x0000000912098211 */ /* 0x000fca00018f0c10 */
[----:B------:R-:W5:Y:S01]  /*17b0*/  @!P0 LDG.E.U16 R8, desc[UR14][R8.64] ;  /* 0x0000000e08088981 */ /* 0x000f62000c1e1500 */
[-C--:B------:R-:W-:Y:S02]  /*17c0*/  IMAD R17, R17, R12.reuse, R21 ;  /* 0x0000000c11117224 */ /* 0x080fe400078e0215 */
[-C--:B------:R-:W-:Y:S02]  /*17d0*/  IMAD R19, R19, R12.reuse, R23 ;  /* 0x0000000c13137224 */ /* 0x080fe400078e0217 */
[-C--:B------:R-:W-:Y:S02]  /*17e0*/  IMAD R25, R25, R12.reuse, R14 ;  /* 0x0000000c19197224 */ /* 0x080fe400078e020e */
[----:B------:R-:W-:Y:S01]  /*17f0*/  IMAD R27, R27, R12, R29 ;  /* 0x0000000c1b1b7224 */ /* 0x000fe200078e021d */
[----:B------:R-:W-:Y:S01]  /*1800*/  LEA R17, R17, UR8, 0x2 ;  /* 0x0000000811117c11 */ /* 0x000fe2000f8e10ff */
[----:B------:R-:W-:Y:S01]  /*1810*/  IMAD.MOV.U32 R14, RZ, RZ, RZ ;  /* 0x000000ffff0e7224 */ /* 0x000fe200078e00ff */
[----:B------:R-:W-:Y:S01]  /*1820*/  LEA R19, R19, UR8, 0x2 ;  /* 0x0000000813137c11 */ /* 0x000fe2000f8e10ff */
[----:B------:R-:W-:-:S02]  /*1830*/  IMAD.MOV.U32 R16, RZ, RZ, RZ ;  /* 0x000000ffff107224 */ /* 0x000fc400078e00ff */
[----:B-1----:R-:W-:Y:S01]  /*1840*/  IMAD.MOV.U32 R5, RZ, RZ, RZ ;  /* 0x000000ffff057224 */ /* 0x002fe200078e00ff */
[----:B------:R-:W-:Y:S01]  /*1850*/  LEA R27, R27, UR8, 0x2 ;  /* 0x000000081b1b7c11 */ /* 0x000fe2000f8e10ff */
[----:B------:R-:W-:Y:S02]  /*1860*/  IMAD.MOV.U32 R18, RZ, RZ, RZ ;  /* 0x000000ffff127224 */ /* 0x000fe400078e00ff */
[----:B---3--:R-:W-:Y:S01]  /*1870*/  VIADD R7, R15, UR17 ;  /* 0x000000110f077c36 */ /* 0x008fe20008000000 */
[----:B--2---:R-:W-:Y:S02]  /*1880*/  @!P1 SHF.L.U32 R14, R4, 0x10, RZ ;  /* 0x00000010040e9819 */ /* 0x004fe400000006ff */
[----:B------:R-:W-:Y:S01]  /*1890*/  LEA R4, R25, UR8, 0x2 ;  /* 0x0000000819047c11 */ /* 0x000fe2000f8e10ff */
[----:B----4-:R-:W-:Y:S02]  /*18a0*/  @!P4 IMAD.U32 R16, R6, 0x10000, RZ ;  /* 0x000100000610c824 */ /* 0x010fe400078e00ff */
[----:B------:R2:W-:Y:S04]  /*18b0*/  STS [R17], R14 ;  /* 0x0000000e11007388 */ /* 0x0005e80000000800 */
[----:B------:R2:W-:Y:S01]  /*18c0*/  STS [R19], R16 ;  /* 0x0000001013007388 */ /* 0x0005e20000000800 */
[----:B------:R-:W-:-:S05]  /*18d0*/  @!P2 IMAD.U32 R5, R10, 0x10000, RZ ;  /* 0x000100000a05a824 */ /* 0x000fca00078e00ff */
[----:B------:R2:W-:Y:S01]  /*18e0*/  STS [R4], R5 ;  /* 0x0000000504007388 */ /* 0x0005e20000000800 */
[----:B-----5:R-:W-:-:S05]  /*18f0*/  @!P0 IMAD.U32 R18, R8, 0x10000, RZ ;  /* 0x0001000008128824 */ /* 0x020fca00078e00ff */
[----:B------:R2:W-:Y:S01]  /*1900*/  STS [R27], R18 ;  /* 0x000000121b007388 */ /* 0x0005e20000000800 */
[----:B------:R-:W-:-:S13]  /*1910*/  ISETP.GE.AND P0, PT, R7, R3, PT ;  /* 0x000000030700720c */ /* 0x000fda0003f06270 */
[----:B--2---:R-:W-:Y:S05]  /*1920*/  @!P0 BRA `(.L_x_17) ;  /* 0xfffffff400dc8947 */ /* 0x004fea000383ffff */
.L_x_13:
[----:B0-----:R-:W-:Y:S05]  /*1930*/  BSYNC.RECONVERGENT B0 ;  /* 0x0000000000007941 */ /* 0x001fea0003800200 */
.L_x_12:
[----:B------:R-:W0:Y:S02]  /*1940*/  LDCU UR4, c[0x0][0x3a8] ;  /* 0x00007500ff0477ac */ /* 0x000e240008000800 */
[----:B0-----:R-:W-:Y:S01]  /*1950*/  UISETP.GE.AND UP0, UPT, UR4, 0x1, UPT ;  /* 0x000000010400788c */ /* 0x001fe2000bf06270 */
[----:B------:R-:W-:Y:S08]  /*1960*/  BAR.SYNC.DEFER_BLOCKING 0x0 ;  /* 0x0000000000007b1d */ /* 0x000ff00000010000 */
[----:B------:R-:W-:Y:S05]  /*1970*/  BRA.U !UP0, `(.L_x_18) ;  /* 0x0000003d08fc7547 */ /* 0x000fea000b800000 */
[----:B------:R-:W0:Y:S01]  /*1980*/  I2F.U32.RP R6, UR17 ;  /* 0x0000001100067d06 */ /* 0x000e220008209000 */
[----:B------:R-:W-:Y:S01]  /*1990*/  IADD3 R2, PT, PT, R0, UR17, RZ ;  /* 0x0000001100027c10 */ /* 0x000fe2000fffe0ff */
[----:B------:R-:W2:Y:S01]  /*19a0*/  LDCU UR4, c[0x0][0x3b4] ;  /* 0x00007680ff0477ac */ /* 0x000ea20008000800 */
[----:B------:R-:W-:Y:S02]  /*19b0*/  SHF.R.U32.HI R15, RZ, 0x3, R0 ;  /* 0x00000003ff0f7819 */ /* 0x000fe40000011600 */
[C---:B------:R-:W-:Y:S01]  /*19c0*/  ISETP.GE.AND P0, PT, R2.reuse, R3, PT ;  /* 0x000000030200720c */ /* 0x040fe20003f06270 */
[----:B------:R-:W-:Y:S01]  /*19d0*/  UIADD3 UR8, UPT, UPT, UR17, 0x1f, URZ ;  /* 0x0000001f11087890 */ /* 0x000fe2000fffe0ff */
[C---:B------:R-:W-:Y:S02]  /*19e0*/  ISETP.GE.U32.AND P1, PT, R2.reuse, 0x400, PT ;  /* 0x000004000200780c */ /* 0x040fe40003f26070 */
[----:B------:R-:W-:Y:S01]  /*19f0*/  VIMNMX R7, PT, PT, R3, R2, !PT ;  /* 0x0000000203077248 */ /* 0x000fe20007fe0100 */
[----:B------:R-:W-:Y:S01]  /*1a00*/  USHF.R.U32.HI UR8, URZ, 0x5, UR8 ;  /* 0x00000005ff087899 */ /* 0x000fe20008011608 */
[----:B------:R-:W-:-:S02]  /*1a10*/  VIMNMX.U32 R9, PT, PT, R2, 0x400, !PT ;  /* 0x0000040002097848 */ /* 0x000fc40007fe0000 */
[----:B------:R-:W-:Y:S01]  /*1a20*/  SEL R8, RZ, 0x1, P1 ;  /* 0x00000001ff087807 */ /* 0x000fe20000800000 */
[----:B0-----:R-:W0:Y:S01]  /*1a30*/  MUFU.RCP R6, R6 ;  /* 0x0000000600067308 */ /* 0x001e220000001000 */
[----:B------:R-:W-:Y:S02]  /*1a40*/  LOP3.LUT R13, R0, 0x1f, RZ, 0xc0, !PT ;  /* 0x0000001f000d7812 */ /* 0x000fe400078ec0ff */
[----:B------:R-:W-:Y:S02]  /*1a50*/  IADD3 R9, PT, PT, R9, -R2, -R8 ;  /* 0x8000000209097210 */ /* 0x000fe40007ffe808 */
[----:B------:R-:W-:Y:S01]  /*1a60*/  LOP3.LUT R15, R15, 0x7c, RZ, 0xc0, !PT ;  /* 0x0000007c0f0f7812 */ /* 0x000fe200078ec0ff */
[----:B--2---:R-:W-:Y:S01]  /*1a70*/  FMUL R17, RZ, UR4 ;  /* 0x00000004ff117c20 */ /* 0x004fe20008400000 */
[----:B------:R-:W-:Y:S01]  /*1a80*/  UMOV UR4, URZ ;  /* 0x000000ff00047c82 */ /* 0x000fe20008000000 */
[----:B0-----:R-:W-:Y:S01]  /*1a90*/  VIADD R4, R6, 0xffffffe ;  /* 0x0ffffffe06047836 */ /* 0x001fe20000000000 */
[----:B------:R-:W-:-:S03]  /*1aa0*/  SEL R6, RZ, 0x1, P0 ;  /* 0x00000001ff067807 */ /* 0x000fc60000000000 */
[----:B------:R0:W1:Y:S01]  /*1ab0*/  F2I.FTZ.U32.TRUNC.NTZ R5, R4 ;  /* 0x0000000400057305 */ /* 0x000062000021f000 */
[----:B------:R-:W-:Y:S01]  /*1ac0*/  IADD3 R7, PT, PT, R7, -R2, -R6 ;  /* 0x8000000207077210 */ /* 0x000fe20007ffe806 */
[----:B0-----:R-:W-:Y:S02]  /*1ad0*/  IMAD.MOV.U32 R4, RZ, RZ, RZ ;  /* 0x000000ffff047224 */ /* 0x001fe400078e00ff */
[----:B-1----:R-:W-:-:S04]  /*1ae0*/  IMAD.MOV R11, RZ, RZ, -R5 ;  /* 0x000000ffff0b7224 */ /* 0x002fc800078e0a05 */
[----:B------:R-:W-:-:S04]  /*1af0*/  IMAD R11, R11, UR17, RZ ;  /* 0x000000110b0b7c24 */ /* 0x000fc8000f8e02ff */
[----:B------:R-:W-:-:S06]  /*1b00*/  IMAD.HI.U32 R10, R5, R11, R4 ;  /* 0x0000000b050a7227 */ /* 0x000fcc00078e0004 */
[----:B------:R-:W-:-:S04]  /*1b10*/  IMAD.HI.U32 R4, R10, R7, RZ ;  /* 0x000000070a047227 */ /* 0x000fc800078e00ff */
[----:B------:R-:W-:-:S04]  /*1b20*/  IMAD.HI.U32 R10, R10, R9, RZ ;  /* 0x000000090a0a7227 */ /* 0x000fc800078e00ff */
[----:B------:R-:W-:Y:S02]  /*1b30*/  IMAD.MOV R14, RZ, RZ, -R4 ;  /* 0x000000ffff0e7224 */ /* 0x000fe400078e0a04 */
[----:B------:R-:W-:Y:S02]  /*1b40*/  IMAD.MOV R16, RZ, RZ, -R10 ;  /* 0x000000ffff107224 */ /* 0x000fe400078e0a0a */
[----:B------:R-:W-:Y:S02]  /*1b50*/  IMAD R7, R14, UR17, R7 ;  /* 0x000000110e077c24 */ /* 0x000fe4000f8e0207 */
[----:B------:R-:W-:Y:S01]  /*1b60*/  IMAD R9, R16, UR17, R9 ;  /* 0x0000001110097c24 */ /* 0x000fe2000f8e0209 */
[----:B------:R-:W-:Y:S01]  /*1b70*/  IADD3 R16, PT, PT, R2, UR17, RZ ;  /* 0x0000001102107c10 */ /* 0x000fe2000fffe0ff */
[----:B------:R-:W-:Y:S01]  /*1b80*/  IMAD.SHL.U32 R14, R0, 0x4, RZ ;  /* 0x00000004000e7824 */ /* 0x000fe200078e00ff */
[----:B------:R-:W-:Y:S02]  /*1b90*/  ISETP.GE.U32.AND P0, PT, R7, UR17, PT ;  /* 0x0000001107007c0c */ /* 0x000fe4000bf06070 */
[----:B------:R-:W-:-:S02]  /*1ba0*/  ISETP.GE.U32.AND P2, PT, R9, UR17, PT ;  /* 0x0000001109007c0c */ /* 0x000fc4000bf46070 */
[----:B------:R-:W-:-:S05]  /*1bb0*/  LOP3.LUT R14, R14, 0x7c, RZ, 0xc0, !PT ;  /* 0x0000007c0e0e7812 */ /* 0x000fca00078ec0ff */
[----:B------:R-:W-:-:S04]  /*1bc0*/  VIADD R18, R14, UR18 ;  /* 0x000000120e127c36 */ /* 0x000fc80008000000 */
[----:B------:R-:W-:Y:S02]  /*1bd0*/  @P0 VIADD R7, R7, -UR17 ;  /* 0x8000001107070c36 */ /* 0x000fe40008000000 */
[----:B------:R-:W-:Y:S01]  /*1be0*/  @P2 VIADD R9, R9, -UR17 ;  /* 0x8000001109092c36 */ /* 0x000fe20008000000 */
[----:B------:R-:W-:Y:S01]  /*1bf0*/  @P2 IADD3 R10, PT, PT, R10, 0x1, RZ ;  /* 0x000000010a0a2810 */ /* 0x000fe20007ffe0ff */
[----:B------:R-:W-:Y:S01]  /*1c00*/  @P0 VIADD R4, R4, 0x1 ;  /* 0x0000000104040836 */ /* 0x000fe20000000000 */
[----:B------:R-:W-:Y:S02]  /*1c10*/  ISETP.GE.U32.AND P1, PT, R7, UR17, PT ;  /* 0x0000001107007c0c */ /* 0x000fe4000bf26070 */
[----:B------:R-:W-:Y:S01]  /*1c20*/  ISETP.GE.U32.AND P3, PT, R9, UR17, PT ;  /* 0x0000001109007c0c */ /* 0x000fe2000bf66070 */
[----:B------:R-:W-:Y:S01]  /*1c30*/  VIADD R9, R12, 0xffffffff ;  /* 0xffffffff0c097836 */ /* 0x000fe20000000000 */
[----:B------:R-:W-:Y:S02]  /*1c40*/  ISETP.NE.U32.AND P0, PT, RZ, UR17, PT ;  /* 0x00000011ff007c0c */ /* 0x000fe4000bf05070 */
[----:B------:R-:W-:-:S07]  /*1c50*/  LOP3.LUT R7, RZ, UR17, RZ, 0x33, !PT ;  /* 0x00000011ff077c12 */ /* 0x000fce000f8e33ff */
[----:B------:R-:W-:Y:S01]  /*1c60*/  @P1 VIADD R4, R4, 0x1 ;  /* 0x0000000104041836 */ /* 0x000fe20000000000 */
[----:B------:R-:W-:Y:S01]  /*1c70*/  ISETP.GE.U32.AND P1, PT, R9, 0x7, PT ;  /* 0x000000070900780c */ /* 0x000fe20003f26070 */
[----:B------:R-:W-:-:S03]  /*1c80*/  @P3 VIADD R10, R10, 0x1 ;  /* 0x000000010a0a3836 */ /* 0x000fc60000000000 */
[C---:B------:R-:W-:Y:S02]  /*1c90*/  SEL R5, R7.reuse, R4, !P0 ;  /* 0x0000000407057207 */ /* 0x040fe40004000000 */
[----:B------:R-:W-:-:S03]  /*1ca0*/  SEL R7, R7, R10, !P0 ;  /* 0x0000000a07077207 */ /* 0x000fc60004000000 */
[----:B------:R-:W-:Y:S01]  /*1cb0*/  IMAD.IADD R4, R6, 0x1, R5 ;  /* 0x0000000106047824 */ /* 0x000fe200078e0205 */
[----:B------:R-:W-:Y:S01]  /*1cc0*/  LOP3.LUT R6, R12, 0x7, RZ, 0xc0, !PT ;  /* 0x000000070c067812 */ /* 0x000fe200078ec0ff */
[----:B------:R-:W-:Y:S01]  /*1cd0*/  IMAD.IADD R5, R8, 0x1, R7 ;  /* 0x0000000108057824 */ /* 0x000fe200078e0207 */
[C---:B------:R-:W-:Y:S02]  /*1ce0*/  LOP3.LUT R7, R12.reuse, 0x3, RZ, 0xc0, !PT ;  /* 0x000000030c077812 */ /* 0x040fe400078ec0ff */
[----:B------:R-:W-:-:S07]  /*1cf0*/  LOP3.LUT R12, R12, 0x7ffffff8, RZ, 0xc0, !PT ;  /* 0x7ffffff80c0c7812 */ /* 0x000fce00078ec0ff */
.L_x_90:
[----:B0-----:R-:W0:Y:S01]  /*1d00*/  LDCU UR27, c[0x0][0x3a8] ;  /* 0x00007500ff1b77ac */ /* 0x001e220008000800 */
[----:B------:R-:W-:Y:S01]  /*1d10*/  ISETP.GE.AND P0, PT, R0, R3, PT ;  /* 0x000000030000720c */ /* 0x000fe20003f06270 */
[----:B------:R-:W-:Y:S01]  /*1d20*/  IMAD.U32 R20, RZ, RZ, UR4 ;  /* 0x00000004ff147e24 */ /* 0x000fe2000f8e00ff */
[----:B------:R-:W-:Y:S01]  /*1d30*/  BSSY.RECONVERGENT B0, `(.L_x_19) ;  /* 0x000017c000007945 */ /* 0x000fe20003800200 */
[----:B-1----:R-:W1:Y:S01]  /*1d40*/  LDCU UR10, c[0x0][0x3a8] ;  /* 0x00007500ff0a77ac */ /* 0x002e620008000800 */
[----:B------:R-:W-:Y:S01]  /*1d50*/  ULEA UR9, UR4, 0x20, 0x5 ;  /* 0x0000002004097891 */ /* 0x000fe2000f8e28ff */
[----:B--2---:R-:W2:Y:S01]  /*1d60*/  LDCU.64 UR28, c[0x0][0x388] ;  /* 0x00007100ff1c77ac */ /* 0x004ea20008000a00 */
[----:B---3--:R-:W3:Y:S01]  /*1d70*/  LDCU.64 UR30, c[0x0][0x390] ;  /* 0x00007200ff1e77ac */ /* 0x008ee20008000a00 */
[----:B0-----:R-:W-:-:S04]  /*1d80*/  UIADD3 UR11, UPT, UPT, UR27, 0x1f, URZ ;  /* 0x0000001f1b0b7890 */ /* 0x001fc8000fffe0ff */
[----:B------:R-:W-:Y:S02]  /*1d90*/  USHF.R.S32.HI UR12, URZ, 0x1f, UR11 ;  /* 0x0000001fff0c7899 */ /* 0x000fe4000801140b */
[----:B-1----:R-:W-:Y:S02]  /*1da0*/  UISETP.LT.AND UP0, UPT, UR9, UR10, UPT ;  /* 0x0000000a0900728c */ /* 0x002fe4000bf01270 */
[----:B------:R-:W-:Y:S02]  /*1db0*/  ULEA.HI UR12, UR12, UR11, URZ, 0x5 ;  /* 0x0000000b0c0c7291 */ /* 0x000fe4000f8f28ff */
[----:B------:R-:W-:Y:S02]  /*1dc0*/  USEL UR10, UR9, UR10, UP0 ;  /* 0x0000000a090a7287 */ /* 0x000fe40008000000 */
[----:B------:R-:W-:Y:S02]  /*1dd0*/  USHF.R.S32.HI UR12, URZ, 0x5, UR12 ;  /* 0x00000005ff0c7899 */ /* 0x000fe4000801140c */
[----:B------:R-:W-:-:S02]  /*1de0*/  UIMAD UR26, UR4, -0x20, UR10 ;  /* 0xffffffe0041a78a4 */ /* 0x000fc4000f8e020a */
[----:B------:R-:W-:Y:S02]  /*1df0*/  UISETP.LT.AND UP0, UPT, UR12, 0x1, UPT ;  /* 0x000000010c00788c */ /* 0x000fe4000bf01270 */
[----:B------:R-:W-:Y:S02]  /*1e00*/  UIADD3 UR4, UPT, UPT, UR4, 0x1, URZ ;  /* 0x0000000104047890 */ /* 0x000fe4000fffe0ff */
[----:B------:R-:W-:Y:S02]  /*1e10*/  USEL UR12, UR12, 0x1, !UP0 ;  /* 0x000000010c0c7887 */ /* 0x000fe4000c000000 */
[----:B------:R-:W-:Y:S02]  /*1e20*/  ULOP3.LUT UR21, UR10, 0x7, URZ, 0xc0, !UPT ;  /* 0x000000070a157892 */ /* 0x000fe4000f8ec0ff */
[----:B------:R-:W-:Y:S01]  /*1e30*/  UISETP.NE.AND UP0, UPT, UR4, UR12, UPT ;  /* 0x0000000c0400728c */ /* 0x000fe2000bf05270 */
[----:B--23--:R-:W-:Y:S10]  /*1e40*/  @P0 BRA `(.L_x_20) ;  /* 0x0000001400a80947 */ /* 0x00cff40003800000 */
[----:B------:R-:W-:Y:S01]  /*1e50*/  LOP3.LUT R26, R4, 0x3, RZ, 0xc0, !PT ;  /* 0x00000003041a7812 */ /* 0x000fe200078ec0ff */
[----:B------:R-:W-:Y:S01]  /*1e60*/  BSSY.RECONVERGENT B1, `(.L_x_21) ;  /* 0x000009c000017945 */ /* 0x000fe20003800200 */
[----:B------:R-:W-:Y:S02]  /*1e70*/  IMAD.MOV.U32 R25, RZ, RZ, R0 ;  /* 0x000000ffff197224 */ /* 0x000fe400078e0000 */
[----:B------:R-:W-:-:S13]  /*1e80*/  ISETP.NE.AND P0, PT, R26, 0x3, PT ;  /* 0x000000031a00780c */ /* 0x000fda0003f05270 */
[----:B------:R-:W-:Y:S05]  /*1e90*/  @!P0 BRA `(.L_x_22) ;  /* 0x0000000800608947 */ /* 0x000fea0003800000 */
[----:B------:R-:W0:Y:S01]  /*1ea0*/  LDC R19, c[0x0][0x3ac] ;  /* 0x0000eb00ff137b82 */ /* 0x000e220000000800 */
[----:B------:R-:W-:Y:S01]  /*1eb0*/  IABS R10, R0 ;  /* 0x00000000000a7213 */ /* 0x000fe20000000000 */
[----:B------:R-:W-:Y:S01]  /*1ec0*/  BSSY.RECONVERGENT B2, `(.L_x_23) ;  /* 0x0000037000027945 */ /* 0x000fe20003800200 */
[----:B0-----:R-:W-:-:S04]  /*1ed0*/  IABS R21, R19 ;  /* 0x0000001300157213 */ /* 0x001fc80000000000 */
[----:B------:R-:W0:Y:S08]  /*1ee0*/  I2F.RP R11, R21 ;  /* 0x00000015000b7306 */ /* 0x000e300000209400 */
[----:B0-----:R-:W0:Y:S02]  /*1ef0*/  MUFU.RCP R11, R11 ;  /* 0x0000000b000b7308 */ /* 0x001e240000001000 */
[----:B0-----:R-:W-:-:S06]  /*1f00*/  VIADD R22, R11, 0xffffffe ;  /* 0x0ffffffe0b167836 */ /* 0x001fcc0000000000 */
[----:B------:R0:W1:Y:S02]  /*1f10*/  F2I.FTZ.U32.TRUNC.NTZ R9, R22 ;  /* 0x0000001600097305 */ /* 0x000064000021f000 */
[----:B0-----:R-:W-:Y:S01]  /*1f20*/  LOP3.LUT R22, RZ, R19, RZ, 0x33, !PT ;  /* 0x00000013ff167212 */ /* 0x001fe200078e33ff */
[----:B-1----:R-:W-:-:S04]  /*1f30*/  IMAD.MOV R8, RZ, RZ, -R9 ;  /* 0x000000ffff087224 */ /* 0x002fc800078e0a09 */
[----:B------:R-:W-:Y:S02]  /*1f40*/  IMAD R23, R8, R21, RZ ;  /* 0x0000001508177224 */ /* 0x000fe400078e02ff */
[----:B------:R-:W-:-:S04]  /*1f50*/  IMAD.MOV.U32 R8, RZ, RZ, RZ ;  /* 0x000000ffff087224 */ /* 0x000fc800078e00ff */
[----:B------:R-:W-:-:S06]  /*1f60*/  IMAD.HI.U32 R23, R9, R23, R8 ;  /* 0x0000001709177227 */ /* 0x000fcc00078e0008 */
[----:B------:R-:W-:-:S05]  /*1f70*/  IMAD.HI.U32 R8, R23, R10, RZ ;  /* 0x0000000a17087227 */ /* 0x000fca00078e00ff */
[----:B------:R-:W-:-:S05]  /*1f80*/  IADD3 R9, PT, PT, -R8, RZ, RZ ;  /* 0x000000ff08097210 */ /* 0x000fca0007ffe1ff */
[----:B------:R-:W-:Y:S01]  /*1f90*/  IMAD R10, R21, R9, R10 ;  /* 0x00000009150a7224 */ /* 0x000fe200078e020a */
[----:B------:R-:W-:-:S04]  /*1fa0*/  LOP3.LUT R9, R0, R19, RZ, 0x3c, !PT ;  /* 0x0000001300097212 */ /* 0x000fc800078e3cff */
[----:B------:R-:W-:Y:S02]  /*1fb0*/  ISETP.GT.U32.AND P2, PT, R21, R10, PT ;  /* 0x0000000a1500720c */ /* 0x000fe40003f44070 */
[----:B------:R-:W-:-:S11]  /*1fc0*/  ISETP.GE.AND P3, PT, R9, RZ, PT ;  /* 0x000000ff0900720c */ /* 0x000fd60003f66270 */
[----:B------:R-:W-:Y:S02]  /*1fd0*/  @!P2 IMAD.IADD R10, R10, 0x1, -R21 ;  /* 0x000000010a0aa824 */ /* 0x000fe400078e0a15 */
[----:B------:R-:W-:-:S03]  /*1fe0*/  @!P2 VIADD R8, R8, 0x1 ;  /* 0x000000010808a836 */ /* 0x000fc60000000000 */
[----:B------:R-:W-:-:S13]  /*1ff0*/  ISETP.GE.U32.AND P0, PT, R10, R21, PT ;  /* 0x000000150a00720c */ /* 0x000fda0003f06070 */
[----:B------:R-:W-:Y:S01]  /*2000*/  @P0 VIADD R8, R8, 0x1 ;  /* 0x0000000108080836 */ /* 0x000fe20000000000 */
[----:B------:R-:W-:-:S03]  /*2010*/  ISETP.NE.AND P0, PT, R19, RZ, PT ;  /* 0x000000ff1300720c */ /* 0x000fc60003f05270 */
[----:B------:R-:W-:Y:S01]  /*2020*/  @!P3 IMAD.MOV R8, RZ, RZ, -R8 ;  /* 0x000000ffff08b224 */ /* 0x000fe200078e0a08 */
[----:B------:R-:W-:-:S04]  /*2030*/  ISETP.NE.AND P3, PT, R26, RZ, PT ;  /* 0x000000ff1a00720c */ /* 0x000fc80003f65270 */
[----:B------:R-:W-:-:S05]  /*2040*/  SEL R25, R22, R8, !P0 ;  /* 0x0000000816197207 */ /* 0x000fca0004000000 */
[--C-:B------:R-:W-:Y:S02]  /*2050*/  IMAD R9, R20, 0x20, R25.reuse ;  /* 0x0000002014097824 */ /* 0x100fe400078e0219 */
[----:B------:R-:W-:-:S03]  /*2060*/  IMAD.MOV R24, RZ, RZ, -R25 ;  /* 0x000000ffff187224 */ /* 0x000fc600078e0a19 */
[----:B------:R-:W-:Y:S01]  /*2070*/  ISETP.GE.AND P2, PT, R9, UR10, PT ;  /* 0x0000000a09007c0c */ /* 0x000fe2000bf46270 */
[----:B------:R-:W-:-:S12]  /*2080*/  IMAD R24, R19, R24, R0 ;  /* 0x0000001813187224 */ /* 0x000fd800078e0200 */
[----:B------:R-:W-:-:S05]  /*2090*/  @P2 IMAD R8, R25, R19, R24 ;  /* 0x0000001319082224 */ /* 0x000fca00078e0218 */
[----:B------:R-:W-:-:S04]  /*20a0*/  @P2 LEA R8, R8, UR13, 0x2 ;  /* 0x0000000d08082c11 */ /* 0x000fc8000f8e10ff */
[----:B------:R-:W-:Y:S01]  /*20b0*/  @P2 LEA R10, R19, R8, 0x7 ;  /* 0x00000008130a2211 */ /* 0x000fe200078e38ff */
[----:B------:R0:W-:Y:S04]  /*20c0*/  @P2 STS [R8], RZ ;  /* 0x000000ff08002388 */ /* 0x0001e80000000800 */
[----:B------:R0:W-:Y:S01]  /*20d0*/  @P2 STS [R10], RZ ;  /* 0x000000ff0a002388 */ /* 0x0001e20000000800 */
[----:B------:R-:W-:Y:S05]  /*20e0*/  @P2 BRA `(.L_x_24) ;  /* 0x0000000000502947 */ /* 0x000fea0003800000 */
[----:B------:R-:W1:Y:S01]  /*20f0*/  LDCU.64 UR22, c[0x0][0x388] ;  /* 0x00007100ff1677ac */ /* 0x000e620008000a00 */
[----:B0-----:R-:W-:Y:S01]  /*2100*/  IMAD R8, R9, R19, R24 ;  /* 0x0000001309087224 */ /* 0x001fe200078e0218 */
[----:B------:R-:W0:Y:S04]  /*2110*/  LDCU.64 UR24, c[0x0][0x390] ;  /* 0x00007200ff1877ac */ /* 0x000e280008000a00 */
[----:B------:R-:W-:-:S04]  /*2120*/  IADD3 R9, P2, PT, R8, UR6, RZ ;  /* 0x0000000608097c10 */ /* 0x000fc8000ff5e0ff */
[----:B------:R-:W-:Y:S01]  /*2130*/  LEA.HI.X.SX32 R10, R8, UR19, 0x1, P2 ;  /* 0x00000013080a7c11 */ /* 0x000fe200090f0eff */
[----:B------:R-:W-:-:S03]  /*2140*/  IMAD.SHL.U32 R8, R9, 0x2, RZ ;  /* 0x0000000209087824 */ /* 0x000fc600078e00ff */
[----:B------:R-:W-:Y:S02]  /*2150*/  SHF.L.U64.HI R9, R9, 0x1, R10 ;  /* 0x0000000109097819 */ /* 0x000fe4000001020a */
[C---:B-1----:R-:W-:Y:S02]  /*2160*/  IADD3 R10, P2, PT, R8.reuse, UR22, RZ ;  /* 0x00000016080a7c10 */ /* 0x042fe4000ff5e0ff */
[----:B0-----:R-:W-:Y:S02]  /*2170*/  IADD3 R8, P4, PT, R8, UR24, RZ ;  /* 0x0000001808087c10 */ /* 0x001fe4000ff9e0ff */
[C---:B------:R-:W-:Y:S02]  /*2180*/  IADD3.X R11, PT, PT, R9.reuse, UR23, RZ, P2, !PT ;  /* 0x00000017090b7c10 */ /* 0x040fe400097fe4ff */
[----:B------:R-:W-:-:S03]  /*2190*/  IADD3.X R9, PT, PT, R9, UR25, RZ, P4, !PT ;  /* 0x0000001909097c10 */ /* 0x000fc6000a7fe4ff */
[----:B------:R-:W2:Y:S04]  /*21a0*/  LDG.E.U16 R10, desc[UR14][R10.64] ;  /* 0x0000000e0a0a7981 */ /* 0x000ea8000c1e1500 */
[----:B------:R-:W3:Y:S01]  /*21b0*/  LDG.E.U16 R8, desc[UR14][R8.64] ;  /* 0x0000000e08087981 */ /* 0x000ee2000c1e1500 */
[----:B------:R-:W-:-:S05]  /*21c0*/  IMAD R24, R25, R19, R24 ;  /* 0x0000001319187224 */ /* 0x000fca00078e0218 */
[----:B------:R-:W-:-:S05]  /*21d0*/  LEA R27, R24, UR13, 0x2 ;  /* 0x0000000d181b7c11 */ /* 0x000fca000f8e10ff */
[----:B------:R-:W-:Y:S02]  /*21e0*/  IMAD R28, R19, 0x80, R27 ;  /* 0x00000080131c7824 */ /* 0x000fe400078e021b */
[----:B--2---:R-:W-:Y:S02]  /*21f0*/  IMAD.U32 R24, R10, 0x10000, RZ ;  /* 0x000100000a187824 */ /* 0x004fe400078e00ff */
[----:B---3--:R-:W-:-:S03]  /*2200*/  IMAD.U32 R25, R8, 0x10000, RZ ;  /* 0x0001000008197824 */ /* 0x008fc600078e00ff */
[----:B------:R1:W-:Y:S04]  /*2210*/  STS [R27], R24 ;  /* 0x000000181b007388 */ /* 0x0003e80000000800 */
[----:B------:R1:W-:Y:S02]  /*2220*/  STS [R28], R25 ;  /* 0x000000191c007388 */ /* 0x0003e40000000800 */
.L_x_24:
[----:B------:R-:W-:Y:S05]  /*2230*/  BSYNC.RECONVERGENT B2 ;  /* 0x0000000000027941 */ /* 0x000fea0003800200 */
.L_x_23:
[----:B-1----:R-:W-:Y:S01]  /*2240*/  IMAD.MOV.U32 R25, RZ, RZ, R2 ;  /* 0x000000ffff197224 */ /* 0x002fe200078e0002 */
[----:B------:R-:W-:Y:S06]  /*2250*/  @!P3 BRA `(.L_x_22) ;  /* 0x000000040070b947 */ /* 0x000fec0003800000 */
[----:B0-----:R-:W-:Y:S01]  /*2260*/  IABS R10, R2 ;  /* 0x00000002000a7213 */ /* 0x001fe20000000000 */
[----:B------:R-:W-:Y:S04]  /*2270*/  BSSY.RECONVERGENT B2, `(.L_x_25) ;  /* 0x000002c000027945 */ /* 0x000fe80003800200 */
[----:B------:R-:W-:-:S04]  /*2280*/  IMAD.HI.U32 R8, R23, R10, RZ ;  /* 0x0000000a17087227 */ /* 0x000fc800078e00ff */
[----:B------:R-:W-:-:S04]  /*2290*/  IMAD.MOV R9, RZ, RZ, -R8 ;  /* 0x000000ffff097224 */ /* 0x000fc800078e0a08 */
[----:B------:R-:W-:Y:S01]  /*22a0*/  IMAD R10, R21, R9, R10 ;  /* 0x00000009150a7224 */ /* 0x000fe200078e020a */
[----:B------:R-:W-:-:S04]  /*22b0*/  LOP3.LUT R9, R2, R19, RZ, 0x3c, !PT ;  /* 0x0000001302097212 */ /* 0x000fc800078e3cff */
[----:B------:R-:W-:Y:S02]  /*22c0*/  ISETP.GT.U32.AND P3, PT, R21, R10, PT ;  /* 0x0000000a1500720c */ /* 0x000fe40003f64070 */
[----:B------:R-:W-:-:S11]  /*22d0*/  ISETP.GE.AND P4, PT, R9, RZ, PT ;  /* 0x000000ff0900720c */ /* 0x000fd60003f86270 */
[-C--:B------:R-:W-:Y:S01]  /*22e0*/  @!P3 IADD3 R10, PT, PT, R10, -R21.reuse, RZ ;  /* 0x800000150a0ab210 */ /* 0x080fe20007ffe0ff */
[----:B------:R-:W-:Y:S01]  /*22f0*/  @!P3 VIADD R8, R8, 0x1 ;  /* 0x000000010808b836 */ /* 0x000fe20000000000 */
[----:B------:R-:W-:Y:S02]  /*2300*/  ISETP.NE.AND P3, PT, R26, 0x1, PT ;  /* 0x000000011a00780c */ /* 0x000fe40003f65270 */
[----:B------:R-:W-:-:S13]  /*2310*/  ISETP.GE.U32.AND P2, PT, R10, R21, PT ;  /* 0x000000150a00720c */ /* 0x000fda0003f46070 */
[----:B------:R-:W-:-:S04]  /*2320*/  @P2 VIADD R8, R8, 0x1 ;  /* 0x0000000108082836 */ /* 0x000fc80000000000 */
[----:B------:R-:W-:-:S05]  /*2330*/  @!P4 IMAD.MOV R8, RZ, RZ, -R8 ;  /* 0x000000ffff08c224 */ /* 0x000fca00078e0a08 */
[----:B------:R-:W-:-:S05]  /*2340*/  SEL R25, R22, R8, !P0 ;  /* 0x0000000816197207 */ /* 0x000fca0004000000 */
[--C-:B------:R-:W-:Y:S02]  /*2350*/  IMAD R9, R20, 0x20, R25.reuse ;  /* 0x0000002014097824 */ /* 0x100fe400078e0219 */
[----:B------:R-:W-:-:S03]  /*2360*/  IMAD.MOV R24, RZ, RZ, -R25 ;  /* 0x000000ffff187224 */ /* 0x000fc600078e0a19 */
[----:B------:R-:W-:Y:S01]  /*2370*/  ISETP.GE.AND P2, PT, R9, UR10, PT ;  /* 0x0000000a09007c0c */ /* 0x000fe2000bf46270 */
[----:B------:R-:W-:-:S12]  /*2380*/  IMAD R24, R19, R24, R2 ;  /* 0x0000001813187224 */ /* 0x000fd800078e0202 */
[----:B------:R-:W-:-:S05]  /*2390*/  @P2 IMAD R8, R25, R19, R24 ;  /* 0x0000001319082224 */ /* 0x000fca00078e0218 */
[----:B------:R-:W-:-:S05]  /*23a0*/  @P2 LEA R8, R8, UR13, 0x2 ;  /* 0x0000000d08082c11 */ /* 0x000fca000f8e10ff */
[----:B------:R-:W-:Y:S01]  /*23b0*/  @P2 IMAD R10, R19, 0x80, R8 ;  /* 0x00000080130a2824 */ /* 0x000fe200078e0208 */
[----:B------:R0:W-:Y:S04]  /*23c0*/  @P2 STS [R8], RZ ;  /* 0x000000ff08002388 */ /* 0x0001e80000000800 */
[----:B------:R0:W-:Y:S01]  /*23d0*/  @P2 STS [R10], RZ ;  /* 0x000000ff0a002388 */ /* 0x0001e20000000800 */
[----:B------:R-:W-:Y:S05]  /*23e0*/  @P2 BRA `(.L_x_26) ;  /* 0x0000000000502947 */ /* 0x000fea0003800000 */
[----:B------:R-:W1:Y:S01]  /*23f0*/  LDCU.64 UR22, c[0x0][0x388] ;  /* 0x00007100ff1677ac */ /* 0x000e620008000a00 */
[----:B0-----:R-:W-:Y:S01]  /*2400*/  IMAD R8, R9, R19, R24 ;  /* 0x0000001309087224 */ /* 0x001fe200078e0218 */
[----:B------:R-:W0:Y:S04]  /*2410*/  LDCU.64 UR24, c[0x0][0x390] ;  /* 0x00007200ff1877ac */ /* 0x000e280008000a00 */
[----:B------:R-:W-:-:S04]  /*2420*/  IADD3 R9, P2, PT, R8, UR6, RZ ;  /* 0x0000000608097c10 */ /* 0x000fc8000ff5e0ff */
[----:B------:R-:W-:Y:S02]  /*2430*/  LEA.HI.X.SX32 R10, R8, UR19, 0x1, P2 ;  /* 0x00000013080a7c11 */ /* 0x000fe400090f0eff */
[C---:B------:R-:W-:Y:S02]  /*2440*/  SHF.L.U32 R8, R9.reuse, 0x1, RZ ;  /* 0x0000000109087819 */ /* 0x040fe400000006ff */
[----:B------:R-:W-:Y:S02]  /*2450*/  SHF.L.U64.HI R9, R9, 0x1, R10 ;  /* 0x0000000109097819 */ /* 0x000fe4000001020a */
[C---:B-1----:R-:W-:Y:S02]  /*2460*/  IADD3 R10, P2, PT, R8.reuse, UR22, RZ ;  /* 0x00000016080a7c10 */ /* 0x042fe4000ff5e0ff */
[----:B0-----:R-:W-:Y:S02]  /*2470*/  IADD3 R8, P4, PT, R8, UR24, RZ ;  /* 0x0000001808087c10 */ /* 0x001fe4000ff9e0ff */
[----:B------:R-:W-:-:S02]  /*2480*/  IADD3.X R11, PT, PT, R9, UR23, RZ, P2, !PT ;  /* 0x00000017090b7c10 */ /* 0x000fc400097fe4ff */
        /* <DEDUP_REMOVED lines=10> */
.L_x_26:
[----:B------:R-:W-:Y:S05]  /*2530*/  BSYNC.RECONVERGENT B2 ;  /* 0x0000000000027941 */ /* 0x000fea0003800200 */
.L_x_25:
[----:B-1----:R-:W-:Y:S01]  /*2540*/  IMAD.MOV.U32 R25, RZ, RZ, R16 ;  /* 0x000000ffff197224 */ /* 0x002fe200078e0010 */
[----:B------:R-:W-:Y:S06]  /*2550*/  @!P3 BRA `(.L_x_22) ;  /* 0x0000000000b0b947 */ /* 0x000fec0003800000 */
[----:B0-----:R-:W-:Y:S01]  /*2560*/  IABS R8, R16 ;  /* 0x0000001000087213 */ /* 0x001fe20000000000 */
[----:B------:R-:W-:-:S04]  /*2570*/  VIADD R25, R16, UR17 ;  /* 0x0000001110197c36 */ /* 0x000fc80008000000 */
[----:B------:R-:W-:-:S04]  /*2580*/  IMAD.HI.U32 R23, R23, R8, RZ ;  /* 0x0000000817177227 */ /* 0x000fc800078e00ff */
[----:B------:R-:W-:-:S04]  /*2590*/  IMAD.MOV R9, RZ, RZ, -R23 ;  /* 0x000000ffff097224 */ /* 0x000fc800078e0a17 */
[----:B------:R-:W-:-:S05]  /*25a0*/  IMAD R8, R21, R9, R8 ;  /* 0x0000000915087224 */ /* 0x000fca00078e0208 */
[----:B------:R-:W-:-:S13]  /*25b0*/  ISETP.GT.U32.AND P3, PT, R21, R8, PT ;  /* 0x000000081500720c */ /* 0x000fda0003f64070 */
[----:B------:R-:W-:Y:S01]  /*25c0*/  @!P3 IMAD.IADD R8, R8, 0x1, -R21 ;  /* 0x000000010808b824 */ /* 0x000fe200078e0a15 */
[----:B------:R-:W-:-:S04]  /*25d0*/  @!P3 IADD3 R23, PT, PT, R23, 0x1, RZ ;  /* 0x000000011717b810 */ /* 0x000fc80007ffe0ff */
[----:B------:R-:W-:Y:S02]  /*25e0*/  ISETP.GE.U32.AND P2, PT, R8, R21, PT ;  /* 0x000000150800720c */ /* 0x000fe40003f46070 */
[----:B------:R-:W-:-:S04]  /*25f0*/  LOP3.LUT R8, R16, R19, RZ, 0x3c, !PT ;  /* 0x0000001310087212 */ /* 0x000fc800078e3cff */
[----:B------:R-:W-:-:S07]  /*2600*/  ISETP.GE.AND P4, PT, R8, RZ, PT ;  /* 0x000000ff0800720c */ /* 0x000fce0003f86270 */
[----:B------:R-:W-:-:S06]  /*2610*/  @P2 VIADD R23, R23, 0x1 ;  /* 0x0000000117172836 */ /* 0x000fcc0000000000 */
        /* <DEDUP_REMOVED lines=12> */
[----:B------:R-:W0:Y:S01]  /*26e0*/  LDCU.64 UR22, c[0x0][0x388] ;  /* 0x00007100ff1677ac */ /* 0x000e220008000a00 */
[----:B-1----:R-:W-:Y:S01]  /*26f0*/  IMAD R8, R10, R19, R24 ;  /* 0x000000130a087224 */ /* 0x002fe200078e0218 */
[----:B------:R-:W1:Y:S04]  /*2700*/  LDCU.64 UR24, c[0x0][0x390] ;  /* 0x00007200ff1877ac */ /* 0x000e680008000a00 */
[----:B------:R-:W-:-:S04]  /*2710*/  IADD3 R9, P0, PT, R8, UR6, RZ ;  /* 0x0000000608097c10 */ /* 0x000fc8000ff1e0ff */
[----:B------:R-:W-:Y:S02]  /*2720*/  LEA.HI.X.SX32 R10, R8, UR19, 0x1, P0 ;  /* 0x00000013080a7c11 */ /* 0x000fe400080f0eff */
[C---:B------:R-:W-:Y:S02]  /*2730*/  SHF.L.U32 R8, R9.reuse, 0x1, RZ ;  /* 0x0000000109087819 */ /* 0x040fe400000006ff */
[----:B------:R-:W-:Y:S02]  /*2740*/  SHF.L.U64.HI R9, R9, 0x1, R10 ;  /* 0x0000000109097819 */ /* 0x000fe4000001020a */
[C---:B0-----:R-:W-:Y:S02]  /*2750*/  IADD3 R10, P0, PT, R8.reuse, UR22, RZ ;  /* 0x00000016080a7c10 */ /* 0x041fe4000ff1e0ff */
[----:B-1----:R-:W-:Y:S02]  /*2760*/  IADD3 R8, P2, PT, R8, UR24, RZ ;  /* 0x0000001808087c10 */ /* 0x002fe4000ff5e0ff */
        /* <DEDUP_REMOVED lines=11> */
.L_x_22:
[----:B------:R-:W-:Y:S05]  /*2820*/  BSYNC.RECONVERGENT B1 ;  /* 0x0000000000017941 */ /* 0x000fea0003800200 */
.L_x_21:
[----:B------:R-:W-:-:S13]  /*2830*/  ISETP.GE.U32.AND P0, PT, R4, 0x3, PT ;  /* 0x000000030400780c */ /* 0x000fda0003f06070 */
[----:B------:R-:W-:Y:S05]  /*2840*/  @!P0 BRA `(.L_x_20) ;  /* 0x0000000c00288947 */ /* 0x000fea0003800000 */
[----:B01----:R-:W2:Y:S02]  /*2850*/  LDC R8, c[0x0][0x3ac] ;  /* 0x0000eb00ff087b82 */ /* 0x003ea40000000800 */
[----:B--2---:R-:W-:-:S04]  /*2860*/  IABS R19, R8 ;  /* 0x0000000800137213 */ /* 0x004fc80000000000 */
[----:B------:R-:W0:Y:S08]  /*2870*/  I2F.RP R10, R19 ;  /* 0x00000013000a7306 */ /* 0x000e300000209400 */
[----:B0-----:R-:W0:Y:S02]  /*2880*/  MUFU.RCP R10, R10 ;  /* 0x0000000a000a7308 */ /* 0x001e240000001000 */
[----:B0-----:R-:W-:-:S06]  /*2890*/  VIADD R8, R10, 0xffffffe ;  /* 0x0ffffffe0a087836 */ /* 0x001fcc0000000000 */
[----:B------:R0:W1:Y:S02]  /*28a0*/  F2I.FTZ.U32.TRUNC.NTZ R9, R8 ;  /* 0x0000000800097305 */ /* 0x000064000021f000 */
[----:B0-----:R-:W-:Y:S02]  /*28b0*/  IMAD.MOV.U32 R8, RZ, RZ, RZ ;  /* 0x000000ffff087224 */ /* 0x001fe400078e00ff */
[----:B-1----:R-:W-:-:S04]  /*28c0*/  IMAD.MOV R22, RZ, RZ, -R9 ;  /* 0x000000ffff167224 */ /* 0x002fc800078e0a09 */
[----:B------:R-:W-:-:S04]  /*28d0*/  IMAD R21, R22, R19, RZ ;  /* 0x0000001316157224 */ /* 0x000fc800078e02ff */
[----:B------:R-:W-:-:S07]  /*28e0*/  IMAD.HI.U32 R21, R9, R21, R8 ;  /* 0x0000001509157227 */ /* 0x000fce00078e0008 */
.L_x_36:
[----:B01----:R-:W0:Y:S01]  /*28f0*/  LDC R22, c[0x0][0x3ac] ;  /* 0x0000eb00ff167b82 */ /* 0x003e220000000800 */
[----:B------:R-:W-:Y:S01]  /*2900*/  IABS R8, R25 ;  /* 0x0000001900087213 */ /* 0x000fe20000000000 */
[----:B------:R-:W-:Y:S04]  /*2910*/  BSSY.RECONVERGENT B1, `(.L_x_27) ;  /* 0x000002d000017945 */ /* 0x000fe80003800200 */
[----:B------:R-:W-:-:S05]  /*2920*/  IMAD.HI.U32 R21, R21, R8, RZ ;  /* 0x0000000815157227 */ /* 0x000fca00078e00ff */
[----:B------:R-:W-:Y:S02]  /*2930*/  IADD3 R9, PT, PT, -R21, RZ, RZ ;  /* 0x000000ff15097210 */ /* 0x000fe40007ffe1ff */
[-C--:B0-----:R-:W-:Y:S02]  /*2940*/  IABS R23, R22.reuse ;  /* 0x0000001600177213 */ /* 0x081fe40000000000 */
[----:B------:R-:W-:-:S03]  /*2950*/  LOP3.LUT R24, RZ, R22, RZ, 0x33, !PT ;  /* 0x00000016ff187212 */ /* 0x000fc600078e33ff */
[----:B------:R-:W-:-:S05]  /*2960*/  IMAD R8, R23, R9, R8 ;  /* 0x0000000917087224 */ /* 0x000fca00078e0208 */
[----:B------:R-:W-:-:S13]  /*2970*/  ISETP.GT.U32.AND P2, PT, R19, R8, PT ;  /* 0x000000081300720c */ /* 0x000fda0003f44070 */
[----:B------:R-:W-:Y:S02]  /*2980*/  @!P2 IMAD.IADD R8, R8, 0x1, -R23 ;  /* 0x000000010808a824 */ /* 0x000fe400078e0a17 */
[----:B------:R-:W-:-:S03]  /*2990*/  @!P2 VIADD R21, R21, 0x1 ;  /* 0x000000011515a836 */ /* 0x000fc60000000000 */
[----:B------:R-:W-:Y:S02]  /*29a0*/  ISETP.GE.U32.AND P0, PT, R8, R19, PT ;  /* 0x000000130800720c */ /* 0x000fe40003f06070 */
[----:B------:R-:W-:-:S04]  /*29b0*/  LOP3.LUT R8, R25, R22, RZ, 0x3c, !PT ;  /* 0x0000001619087212 */ /* 0x000fc800078e3cff */
[----:B------:R-:W-:-:S07]  /*29c0*/  ISETP.GE.AND P3, PT, R8, RZ, PT ;  /* 0x000000ff0800720c */ /* 0x000fce0003f66270 */
[----:B------:R-:W-:Y:S01]  /*29d0*/  @P0 VIADD R21, R21, 0x1 ;  /* 0x0000000115150836 */ /* 0x000fe20000000000 */
[----:B------:R-:W-:-:S05]  /*29e0*/  ISETP.NE.AND P0, PT, R22, RZ, PT ;  /* 0x000000ff1600720c */ /* 0x000fca0003f05270 */
[----:B------:R-:W-:-:S05]  /*29f0*/  @!P3 IMAD.MOV R21, RZ, RZ, -R21 ;  /* 0x000000ffff15b224 */ /* 0x000fca00078e0a15 */
[----:B------:R-:W-:-:S05]  /*2a00*/  SEL R21, R24, R21, !P0 ;  /* 0x0000001518157207 */ /* 0x000fca0004000000 */
[--C-:B------:R-:W-:Y:S02]  /*2a10*/  IMAD R8, R20, 0x20, R21.reuse ;  /* 0x0000002014087824 */ /* 0x100fe400078e0215 */
[----:B------:R-:W-:-:S03]  /*2a20*/  IMAD.MOV R19, RZ, RZ, -R21 ;  /* 0x000000ffff137224 */ /* 0x000fc600078e0a15 */
[----:B------:R-:W-:Y:S01]  /*2a30*/  ISETP.GE.AND P2, PT, R8, UR10, PT ;  /* 0x0000000a08007c0c */ /* 0x000fe2000bf46270 */
[----:B------:R-:W-:-:S12]  /*2a40*/  IMAD R19, R22, R19, R25 ;  /* 0x0000001316137224 */ /* 0x000fd800078e0219 */
[----:B------:R-:W-:Y:S05]  /*2a50*/  @P2 BRA `(.L_x_28) ;  /* 0x00000000004c2947 */ /* 0x000fea0003800000 */
[----:B------:R-:W-:-:S05]  /*2a60*/  IMAD R8, R8, R22, R19 ;  /* 0x0000001608087224 */ /* 0x000fca00078e0213 */
[----:B------:R-:W-:-:S04]  /*2a70*/  IADD3 R9, P2, PT, R8, UR6, RZ ;  /* 0x0000000608097c10 */ /* 0x000fc8000ff5e0ff */
[----:B------:R-:W-:Y:S02]  /*2a80*/  LEA.HI.X.SX32 R10, R8, UR19, 0x1, P2 ;  /* 0x00000013080a7c11 */ /* 0x000fe400090f0eff */
[C---:B------:R-:W-:Y:S02]  /*2a90*/  SHF.L.U32 R8, R9.reuse, 0x1, RZ ;  /* 0x0000000109087819 */ /* 0x040fe400000006ff */
[----:B------:R-:W-:Y:S02]  /*2aa0*/  SHF.L.U64.HI R9, R9, 0x1, R10 ;  /* 0x0000000109097819 */ /* 0x000fe4000001020a */
[C---:B------:R-:W-:Y:S02]  /*2ab0*/  IADD3 R10, P2, PT, R8.reuse, UR28, RZ ;  /* 0x0000001c080a7c10 */ /* 0x040fe4000ff5e0ff */
[----:B------:R-:W-:Y:S02]  /*2ac0*/  IADD3 R8, P3, PT, R8, UR30, RZ ;  /* 0x0000001e08087c10 */ /* 0x000fe4000ff7e0ff */
        /* <DEDUP_REMOVED lines=10> */
[----:B------:R0:W-:Y:S01]  /*2b70*/  STS [R27], R26 ;  /* 0x0000001a1b007388 */ /* 0x0001e20000000800 */
[----:B------:R-:W-:Y:S05]  /*2b80*/  BRA `(.L_x_29) ;  /* 0x0000000000147947 */ /* 0x000fea0003800000 */
.L_x_28:
[----:B------:R-:W-:-:S05]  /*2b90*/  IMAD R19, R21, R22, R19 ;  /* 0x0000001615137224 */ /* 0x000fca00078e0213 */
[----:B------:R-:W-:-:S05]  /*2ba0*/  LEA R19, R19, UR13, 0x2 ;  /* 0x0000000d13137c11 */ /* 0x000fca000f8e10ff */
[----:B------:R-:W-:Y:S01]  /*2bb0*/  IMAD R8, R22, 0x80, R19 ;  /* 0x0000008016087824 */ /* 0x000fe200078e0213 */
[----:B------:R1:W-:Y:S04]  /*2bc0*/  STS [R19], RZ ;  /* 0x000000ff13007388 */ /* 0x0003e80000000800 */
[----:B------:R1:W-:Y:S02]  /*2bd0*/  STS [R8], RZ ;  /* 0x000000ff08007388 */ /* 0x0003e40000000800 */
.L_x_29:
[----:B------:R-:W-:Y:S05]  /*2be0*/  BSYNC.RECONVERGENT B1 ;  /* 0x0000000000017941 */ /* 0x000fea0003800200 */
.L_x_27:
[----:B------:R-:W2:Y:S01]  /*2bf0*/  I2F.RP R11, R23 ;  /* 0x00000017000b7306 */ /* 0x000ea20000209400 */
[----:B------:R-:W-:Y:S01]  /*2c00*/  IADD3 R25, PT, PT, R25, UR17, RZ ;  /* 0x0000001119197c10 */ /* 0x000fe2000fffe0ff */
[----:B------:R-:W-:Y:S03]  /*2c10*/  BSSY.RECONVERGENT B1, `(.L_x_30) ;  /* 0x0000033000017945 */ /* 0x000fe60003800200 */
[----:B------:R-:W-:-:S03]  /*2c20*/  IABS R10, R25 ;  /* 0x00000019000a7213 */ /* 0x000fc60000000000 */
[----:B--2---:R-:W0:Y:S02]  /*2c30*/  MUFU.RCP R11, R11 ;  /* 0x0000000b000b7308 */ /* 0x004e240000001000 */
[----:B01----:R-:W-:-:S06]  /*2c40*/  VIADD R19, R11, 0xffffffe ;  /* 0x0ffffffe0b137836 */ /* 0x003fcc0000000000 */
[----:B------:R0:W1:Y:S02]  /*2c50*/  F2I.FTZ.U32.TRUNC.NTZ R9, R19 ;  /* 0x0000001300097305 */ /* 0x000064000021f000 */
[----:B0-----:R-:W-:Y:S02]  /*2c60*/  IMAD.MOV.U32 R19, RZ, RZ, R23 ;  /* 0x000000ffff137224 */ /* 0x001fe400078e0017 */
[----:B-1----:R-:W-:-:S04]  /*2c70*/  IMAD.MOV R8, RZ, RZ, -R9 ;  /* 0x000000ffff087224 */ /* 0x002fc800078e0a09 */
[----:B------:R-:W-:Y:S02]  /*2c80*/  IMAD R21, R8, R23, RZ ;  /* 0x0000001708157224 */ /* 0x000fe400078e02ff */
[----:B------:R-:W-:-:S04]  /*2c90*/  IMAD.MOV.U32 R8, RZ, RZ, RZ ;  /* 0x000000ffff087224 */ /* 0x000fc800078e00ff */
[----:B------:R-:W-:-:S06]  /*2ca0*/  IMAD.HI.U32 R21, R9, R21, R8 ;  /* 0x0000001509157227 */ /* 0x000fcc00078e0008 */
[----:B------:R-:W-:-:S04]  /*2cb0*/  IMAD.HI.U32 R8, R21, R10, RZ ;  /* 0x0000000a15087227 */ /* 0x000fc800078e00ff */
[----:B------:R-:W-:-:S04]  /*2cc0*/  IMAD.MOV R9, RZ, RZ, -R8 ;  /* 0x000000ffff097224 */ /* 0x000fc800078e0a08 */
[----:B------:R-:W-:Y:S01]  /*2cd0*/  IMAD R10, R23, R9, R10 ;  /* 0x00000009170a7224 */ /* 0x000fe200078e020a */
[----:B------:R-:W-:-:S04]  /*2ce0*/  LOP3.LUT R9, R25, R22, RZ, 0x3c, !PT ;  /* 0x0000001619097212 */ /* 0x000fc800078e3cff */
[----:B------:R-:W-:Y:S02]  /*2cf0*/  ISETP.GT.U32.AND P3, PT, R19, R10, PT ;  /* 0x0000000a1300720c */ /* 0x000fe40003f64070 */
[----:B------:R-:W-:-:S11]  /*2d00*/  ISETP.GE.AND P4, PT, R9, RZ, PT ;  /* 0x000000ff0900720c */ /* 0x000fd60003f86270 */
[----:B------:R-:W-:Y:S02]  /*2d10*/  @!P3 IMAD.IADD R10, R10, 0x1, -R23 ;  /* 0x000000010a0ab824 */ /* 0x000fe400078e0a17 */
[----:B------:R-:W-:-:S03]  /*2d20*/  @!P3 VIADD R8, R8, 0x1 ;  /* 0x000000010808b836 */ /* 0x000fc60000000000 */
[----:B------:R-:W-:-:S13]  /*2d30*/  ISETP.GE.U32.AND P2, PT, R10, R19, PT ;  /* 0x000000130a00720c */ /* 0x000fda0003f46070 */
[----:B------:R-:W-:-:S05]  /*2d40*/  @P2 VIADD R8, R8, 0x1 ;  /* 0x0000000108082836 */ /* 0x000fca0000000000 */
[----:B------:R-:W-:-:S04]  /*2d50*/  @!P4 IADD3 R8, PT, PT, -R8, RZ, RZ ;  /* 0x000000ff0808c210 */ /* 0x000fc80007ffe1ff */
[----:B------:R-:W-:-:S05]  /*2d60*/  SEL R9, R24, R8, !P0 ;  /* 0x0000000818097207 */ /* 0x000fca0004000000 */
[--C-:B------:R-:W-:Y:S02]  /*2d70*/  IMAD R10, R20, 0x20, R9.reuse ;  /* 0x00000020140a7824 */ /* 0x100fe400078e0209 */
[----:B------:R-:W-:-:S03]  /*2d80*/  IMAD.MOV R11, RZ, RZ, -R9 ;  /* 0x000000ffff0b7224 */ /* 0x000fc600078e0a09 */
[----:B------:R-:W-:Y:S01]  /*2d90*/  ISETP.GE.AND P2, PT, R10, UR10, PT ;  /* 0x0000000a0a007c0c */ /* 0x000fe2000bf46270 */
[----:B------:R-:W-:Y:S02]  /*2da0*/  IMAD R11, R22, R11, R25 ;  /* 0x0000000b160b7224 */ /* 0x000fe400078e0219 */
[----:B------:R-:W-:-:S10]  /*2db0*/  VIADD R25, R25, UR17 ;  /* 0x0000001119197c36 */ /* 0x000fd40008000000 */
[----:B------:R-:W-:-:S05]  /*2dc0*/  @P2 IMAD R8, R9, R22, R11 ;  /* 0x0000001609082224 */ /* 0x000fca00078e020b */
[----:B------:R-:W-:-:S05]  /*2dd0*/  @P2 LEA R27, R8, UR13, 0x2 ;  /* 0x0000000d081b2c11 */ /* 0x000fca000f8e10ff */
[----:B------:R-:W-:Y:S01]  /*2de0*/  @P2 IMAD R8, R22, 0x80, R27 ;  /* 0x0000008016082824 */ /* 0x000fe200078e021b */
[----:B------:R0:W-:Y:S04]  /*2df0*/  @P2 STS [R27], RZ ;  /* 0x000000ff1b002388 */ /* 0x0001e80000000800 */
[----:B------:R0:W-:Y:S01]  /*2e00*/  @P2 STS [R8], RZ ;  /* 0x000000ff08002388 */ /* 0x0001e20000000800 */
[----:B------:R-:W-:Y:S05]  /*2e10*/  @P2 BRA `(.L_x_31) ;  /* 0x0000000000482947 */ /* 0x000fea0003800000 */
[-CC-:B0-----:R-:W-:Y:S02]  /*2e20*/  IMAD R8, R10, R22.reuse, R11.reuse ;  /* 0x000000160a087224 */ /* 0x181fe400078e020b */
[----:B------:R-:W-:-:S03]  /*2e30*/  IMAD R26, R9, R22, R11 ;  /* 0x00000016091a7224 */ /* 0x000fc600078e020b */
[----:B------:R-:W-:-:S04]  /*2e40*/  IADD3 R10, P2, PT, R8, UR6, RZ ;  /* 0x00000006080a7c10 */ /* 0x000fc8000ff5e0ff */
[----:B------:R-:W-:Y:S01]  /*2e50*/  LEA.HI.X.SX32 R9, R8, UR19, 0x1, P2 ;  /* 0x0000001308097c11 */ /* 0x000fe200090f0eff */
[----:B------:R-:W-:-:S03]  /*2e60*/  IMAD.SHL.U32 R8, R10, 0x2, RZ ;  /* 0x000000020a087824 */ /* 0x000fc600078e00ff */
[----:B------:R-:W-:Y:S02]  /*2e70*/  SHF.L.U64.HI R9, R10, 0x1, R9 ;  /* 0x000000010a097819 */ /* 0x000fe40000010209 */
[C---:B------:R-:W-:Y:S02]  /*2e80*/  IADD3 R10, P2, PT, R8.reuse, UR28, RZ ;  /* 0x0000001c080a7c10 */ /* 0x040fe4000ff5e0ff */
[----:B------:R-:W-:Y:S02]  /*2e90*/  IADD3 R8, P3, PT, R8, UR30, RZ ;  /* 0x0000001e08087c10 */ /* 0x000fe4000ff7e0ff */
[C---:B------:R-:W-:Y:S02]  /*2ea0*/  IADD3.X R11, PT, PT, R9.reuse, UR29, RZ, P2, !PT ;  /* 0x0000001d090b7c10 */ /* 0x040fe400097fe4ff */
[----:B------:R-:W-:-:S03]  /*2eb0*/  IADD3.X R9, PT, PT, R9, UR31, RZ, P3, !PT ;  /* 0x0000001f09097c10 */ /* 0x000fc60009ffe4ff */
[----:B------:R-:W2:Y:S04]  /*2ec0*/  LDG.E.U16 R10, desc[UR14][R10.64] ;  /* 0x0000000e0a0a7981 */ /* 0x000ea8000c1e1500 */
[----:B------:R-:W3:Y:S01]  /*2ed0*/  LDG.E.U16 R8, desc[UR14][R8.64] ;  /* 0x0000000e08087981 */ /* 0x000ee2000c1e1500 */
[----:B------:R-:W-:-:S05]  /*2ee0*/  LEA R29, R26, UR13, 0x2 ;  /* 0x0000000d1a1d7c11 */ /* 0x000fca000f8e10ff */
[----:B------:R-:W-:Y:S02]  /*2ef0*/  IMAD R28, R22, 0x80, R29 ;  /* 0x00000080161c7824 */ /* 0x000fe400078e021d */
[----:B--2---:R-:W-:Y:S01]  /*2f00*/  IMAD.U32 R26, R10, 0x10000, RZ ;  /* 0x000100000a1a7824 */ /* 0x004fe200078e00ff */
[----:B---3--:R-:W-:-:S04]  /*2f10*/  SHF.L.U32 R27, R8, 0x10, RZ ;  /* 0x00000010081b7819 */ /* 0x008fc800000006ff */
[----:B------:R1:W-:Y:S04]  /*2f20*/  STS [R29], R26 ;  /* 0x0000001a1d007388 */ /* 0x0003e80000000800 */
[----:B------:R1:W-:Y:S02]  /*2f30*/  STS [R28], R27 ;  /* 0x0000001b1c007388 */ /* 0x0003e40000000800 */
.L_x_31:
[----:B------:R-:W-:Y:S05]  /*2f40*/  BSYNC.RECONVERGENT B1 ;  /* 0x0000000000017941 */ /* 0x000fea0003800200 */
.L_x_30:
[----:B------:R-:W-:Y:S01]  /*2f50*/  IABS R10, R25 ;  /* 0x00000019000a7213 */ /* 0x000fe20000000000 */
[----:B------:R-:W-:Y:S04]  /*2f60*/  BSSY.RECONVERGENT B1, `(.L_x_32) ;  /* 0x000002a000017945 */ /* 0x000fe80003800200 */
[----:B0-----:R-:W-:-:S04]  /*2f70*/  IMAD.HI.U32 R8, R21, R10, RZ ;  /* 0x0000000a15087227 */ /* 0x001fc800078e00ff */
        /* <DEDUP_REMOVED lines=8> */
[----:B------:R-:W-:-:S04]  /*3000*/  @P2 VIADD R8, R8, 0x1 ;  /* 0x0000000108082836 */ /* 0x000fc80000000000 */
[----:B------:R-:W-:-:S05]  /*3010*/  @!P4 IMAD.MOV R8, RZ, RZ, -R8 ;  /* 0x000000ffff08c224 */ /* 0x000fca00078e0a08 */
[----:B------:R-:W-:-:S04]  /*3020*/  SEL R9, R24, R8, !P0 ;  /* 0x0000000818097207 */ /* 0x000fc80004000000 */
[----:B------:R-:W-:Y:S01]  /*3030*/  LEA R10, R20, R9, 0x5 ;  /* 0x00000009140a7211 */ /* 0x000fe200078e28ff */
[----:B------:R-:W-:-:S03]  /*3040*/  IMAD.MOV R11, RZ, RZ, -R9 ;  /* 0x000000ffff0b7224 */ /* 0x000fc600078e0a09 */
[----:B------:R-:W-:Y:S01]  /*3050*/  ISETP.GE.AND P2, PT, R10, UR10, PT ;  /* 0x0000000a0a007c0c */ /* 0x000fe2000bf46270 */
[----:B------:R-:W-:Y:S02]  /*3060*/  IMAD R11, R22, R11, R25 ;  /* 0x0000000b160b7224 */ /* 0x000fe400078e0219 */
[----:B------:R-:W-:-:S10]  /*3070*/  VIADD R25, R25, UR17 ;  /* 0x0000001119197c36 */ /* 0x000fd40008000000 */
[----:B------:R-:W-:-:S05]  /*3080*/  @P2 IMAD R8, R9, R22, R11 ;  /* 0x0000001609082224 */ /* 0x000fca00078e020b */
[----:B-1----:R-:W-:-:S05]  /*3090*/  @P2 LEA R27, R8, UR13, 0x2 ;  /* 0x0000000d081b2c11 */ /* 0x002fca000f8e10ff */
        /* <DEDUP_REMOVED lines=16> */
[----:B------:R-:W-:-:S04]  /*31a0*/  LEA R29, R26, UR13, 0x2 ;  /* 0x0000000d1a1d7c11 */ /* 0x000fc8000f8e10ff */
[----:B------:R-:W-:Y:S01]  /*31b0*/  LEA R28, R22, R29, 0x7 ;  /* 0x0000001d161c7211 */ /* 0x000fe200078e38ff */
[----:B--2---:R-:W-:Y:S02]  /*31c0*/  IMAD.U32 R26, R10, 0x10000, RZ ;  /* 0x000100000a1a7824 */ /* 0x004fe400078e00ff */
[----:B---3--:R-:W-:-:S03]  /*31d0*/  IMAD.U32 R27, R8, 0x10000, RZ ;  /* 0x00010000081b7824 */ /* 0x008fc600078e00ff */
[----:B------:R1:W-:Y:S04]  /*31e0*/  STS [R29], R26 ;  /* 0x0000001a1d007388 */ /* 0x0003e80000000800 */
[----:B------:R1:W-:Y:S02]  /*31f0*/  STS [R28], R27 ;  /* 0x0000001b1c007388 */ /* 0x0003e40000000800 */
.L_x_33:
[----:B------:R-:W-:Y:S05]  /*3200*/  BSYNC.RECONVERGENT B1 ;  /* 0x0000000000017941 */ /* 0x000fea0003800200 */
.L_x_32:
        /* <DEDUP_REMOVED lines=14> */
[----:B-1----:R-:W-:Y:S01]  /*32f0*/  IADD3 R27, PT, PT, -R23, RZ, RZ ;  /* 0x000000ff171b7210 */ /* 0x002fe20007ffe1ff */
[----:B------:R-:W-:-:S04]  /*3300*/  IMAD R10, R20, 0x20, R23 ;  /* 0x00000020140a7824 */ /* 0x000fc800078e0217 */
[----:B------:R-:W-:Y:S01]  /*3310*/  IMAD R27, R22, R27, R25 ;  /* 0x0000001b161b7224 */ /* 0x000fe200078e0219 */
[----:B------:R-:W-:-:S13]  /*3320*/  ISETP.GE.AND P0, PT, R10, UR10, PT ;  /* 0x0000000a0a007c0c */ /* 0x000fda000bf06270 */
[----:B------:R-:W-:-:S05]  /*3330*/  @P0 IMAD R8, R23, R22, R27 ;  /* 0x0000001617080224 */ /* 0x000fca00078e021b */
[----:B------:R-:W-:-:S05]  /*3340*/  @P0 LEA R9, R8, UR13, 0x2 ;  /* 0x0000000d08090c11 */ /* 0x000fca000f8e10ff */
[----:B------:R-:W-:Y:S01]  /*3350*/  @P0 IMAD R8, R22, 0x80, R9 ;  /* 0x0000008016080824 */ /* 0x000fe200078e0209 */
[----:B------:R0:W-:Y:S04]  /*3360*/  @P0 STS [R9], RZ ;  /* 0x000000ff09000388 */ /* 0x0001e80000000800 */
[----:B------:R0:W-:Y:S01]  /*3370*/  @P0 STS [R8], RZ ;  /* 0x000000ff08000388 */ /* 0x0001e20000000800 */
[----:B------:R-:W-:Y:S05]  /*3380*/  @P0 BRA `(.L_x_35) ;  /* 0x0000000000480947 */ /* 0x000fea0003800000 */
[----:B0-----:R-:W-:-:S05]  /*3390*/  IMAD R8, R10, R22, R27 ;  /* 0x000000160a087224 */ /* 0x001fca00078e021b */
        /* <DEDUP_REMOVED lines=17> */
.L_x_35:
[----:B------:R-:W-:Y:S05]  /*34b0*/  BSYNC.RECONVERGENT B1 ;  /* 0x0000000000017941 */ /* 0x000fea0003800200 */
.L_x_34:
[----:B------:R-:W-:-:S05]  /*34c0*/  VIADD R25, R25, UR17 ;  /* 0x0000001119197c36 */ /* 0x000fca0008000000 */
[----:B------:R-:W-:-:S13]  /*34d0*/  ISETP.GE.AND P0, PT, R25, R3, PT ;  /* 0x000000031900720c */ /* 0x000fda0003f06270 */
[----:B------:R-:W-:Y:S05]  /*34e0*/  @!P0 BRA `(.L_x_36) ;  /* 0xfffffff400008947 */ /* 0x000fea000383ffff */
.L_x_20:
[----:B------:R-:W-:Y:S05]  /*34f0*/  BSYNC.RECONVERGENT B0 ;  /* 0x0000000000007941 */ /* 0x000fea0003800200 */
.L_x_19:
[----:B------:R-:W3:Y:S02]  /*3500*/  LDCU UR9, c[0x0][0x3ac] ;  /* 0x00007580ff0977ac */ /* 0x000ee40008000800 */
[----:B---3--:R-:W-:Y:S01]  /*3510*/  UISETP.GE.AND UP1, UPT, UR9, 0x1, UPT ;  /* 0x000000010900788c */ /* 0x008fe2000bf26270 */
[----:B------:R-:W-:Y:S08]  /*3520*/  BAR.SYNC.DEFER_BLOCKING 0x0 ;  /* 0x0000000000007b1d */ /* 0x000ff00000010000 */
[----:B------:R-:W-:Y:S05]  /*3530*/  BRA.U !UP1, `(.L_x_37) ;  /* 0x0000000909307547 */ /* 0x000fea000b800000 */
[----:B------:R-:W-:Y:S01]  /*3540*/  BSSY.RECONVERGENT B0, `(.L_x_38) ;  /* 0x000008a000007945 */ /* 0x000fe20003800200 */
[----:B01----:R-:W-:Y:S01]  /*3550*/  MOV R8, R0 ;  /* 0x0000000000087202 */ /* 0x003fe20000000f00 */
[----:B------:R-:W0:Y:S06]  /*3560*/  LDCU UR12, c[0x0][0x3ac] ;  /* 0x00007580ff0c77ac */ /* 0x000e2c0008000800 */
.L_x_51:
[----:B-1----:R-:W1:Y:S01]  /*3570*/  LDCU UR9, c[0x0][0x3a8] ;  /* 0x00007500ff0977ac */ /* 0x002e620008000800 */
[----:B------:R-:W-:Y:S01]  /*3580*/  LOP3.LUT R9, R8, 0x1f, RZ, 0xc0, !PT ;  /* 0x0000001f08097812 */ /* 0x000fe200078ec0ff */
[----:B------:R-:W-:Y:S01]  /*3590*/  BSSY.RECONVERGENT B1, `(.L_x_39) ;  /* 0x0000081000017945 */ /* 0x000fe20003800200 */
[----:B--2---:R-:W-:-:S03]  /*35a0*/  SHF.R.U32.HI R10, RZ, 0x5, R8 ;  /* 0x00000005ff0a7819 */ /* 0x004fc60000011608 */
[----:B------:R-:W-:Y:S02]  /*35b0*/  IMAD R11, R20, 0x20, R9 ;  /* 0x00000020140b7824 */ /* 0x000fe400078e0209 */
[----:B--2---:R-:W-:-:S03]  /*35c0*/  VIADD R22, R10, UR5 ;  /* 0x000000050a167c36 */ /* 0x004fc60008000000 */
[----:B-1----:R-:W-:-:S04]  /*35d0*/  ISETP.GE.AND P0, PT, R11, UR9, PT ;  /* 0x000000090b007c0c */ /* 0x002fc8000bf06270 */
[----:B------:R-:W-:-:S13]  /*35e0*/  ISETP.LT.AND P0, PT, R22, UR20, !P0 ;  /* 0x0000001416007c0c */ /* 0x000fda000c701270 */
[----:B------:R-:W-:Y:S01]  /*35f0*/  @!P0 LOP3.LUT R19, R9, 0x3e0, R8, 0xf8, !PT ;  /* 0x000003e009138812 */ /* 0x000fe200078ef808 */
[----:B------:R-:W-:-:S03]  /*3600*/  @!P0 IMAD.MOV.U32 R24, RZ, RZ, -0x800000 ;  /* 0xff800000ff188424 */ /* 0x000fc600078e00ff */
[----:B------:R-:W-:-:S05]  /*3610*/  @!P0 LEA R19, R19, UR18, 0x2 ;  /* 0x0000001213138c11 */ /* 0x000fca000f8e10ff */
[----:B------:R1:W-:Y:S01]  /*3620*/  @!P0 STS [R19], R24 ;  /* 0x0000001813008388 */ /* 0x0003e20000000800 */
[----:B------:R-:W-:Y:S05]  /*3630*/  @!P0 BRA `(.L_x_40) ;  /* 0x0000000400d88947 */ /* 0x000fea0003800000 */
[----:B------:R-:W-:Y:S01]  /*3640*/  BSSY.RECONVERGENT B2, `(.L_x_41) ;  /* 0x000002b000027945 */ /* 0x000fe20003800200 */
[----:B-1----:R-:W-:Y:S02]  /*3650*/  IMAD.MOV.U32 R19, RZ, RZ, RZ ;  /* 0x000000ffff137224 */ /* 0x002fe400078e00ff */
[----:B------:R-:W-:Y:S01]  /*3660*/  IMAD.MOV.U32 R21, RZ, RZ, RZ ;  /* 0x000000ffff157224 */ /* 0x000fe200078e00ff */
[----:B------:R-:W-:Y:S06]  /*3670*/  @!P1 BRA `(.L_x_42) ;  /* 0x00000000009c9947 */ /* 0x000fec0003800000 */
[----:B------:R-:W1:Y:S01]  /*3680*/  S2R R24, SR_CgaCtaId ;  /* 0x0000000000187919 */ /* 0x000e620000008800 */
[----:B------:R-:W-:Y:S01]  /*3690*/  MOV R21, 0x400 ;  /* 0x0000040000157802 */ /* 0x000fe20000000f00 */
[----:B------:R-:W-:Y:S01]  /*36a0*/  HFMA2 R23, -RZ, RZ, 0, 0 ;  /* 0x00000000ff177431 */ /* 0x000fe200000001ff */
[----:B------:R-:W-:Y:S01]  /*36b0*/  BSSY.RECONVERGENT B3, `(.L_x_43) ;  /* 0x0000022000037945 */ /* 0x000fe20003800200 */
[----:B------:R-:W-:Y:S01]  /*36c0*/  IMAD.MOV.U32 R19, RZ, RZ, RZ ;  /* 0x000000ffff137224 */ /* 0x000fe200078e00ff */
[----:B-1----:R-:W-:-:S07]  /*36d0*/  LEA R21, R24, R21, 0x18 ;  /* 0x0000001518157211 */ /* 0x002fce00078ec0ff */
.L_x_44:
[--C-:B0-----:R-:W-:Y:S02]  /*36e0*/  IMAD R25, R9, UR12, R23.reuse ;  /* 0x0000000c09197c24 */ /* 0x101fe4000f8e0217 */
[----:B------:R-:W-:Y:S02]  /*36f0*/  IMAD R24, R10, UR12, R23 ;  /* 0x0000000c0a187c24 */ /* 0x000fe4000f8e0217 */
[----:B------:R-:W-:Y:S01]  /*3700*/  VIADD R23, R23, 0x8 ;  /* 0x0000000817177836 */ /* 0x000fe20000000000 */
[----:B------:R-:W-:Y:S01]  /*3710*/  LEA R25, R25, UR13, 0x2 ;  /* 0x0000000d19197c11 */ /* 0x000fe2000f8e10ff */
[----:B------:R-:W-:-:S03]  /*3720*/  IMAD R24, R24, 0x4, R21 ;  /* 0x0000000418187824 */ /* 0x000fc600078e0215 */
[----:B------:R-:W-:Y:S01]  /*3730*/  ISETP.NE.AND P0, PT, R23, R12, PT ;  /* 0x0000000c1700720c */ /* 0x000fe20003f05270 */
[----:B------:R-:W-:Y:S04]  /*3740*/  LDS R27, [R25] ;  /* 0x00000000191b7984 */ /* 0x000fe80000000800 */
[----:B------:R-:W0:Y:S02]  /*3750*/  LDS R26, [R24] ;  /* 0x00000000181a7984 */ /* 0x000e240000000800 */
[----:B0-----:R-:W-:Y:S02]  /*3760*/  FFMA R26, R26, R27, R19 ;  /* 0x0000001b1a1a7223 */ /* 0x001fe40000000013 */
[----:B------:R-:W-:Y:S04]  /*3770*/  LDS R19, [R24+0x4] ;  /* 0x0000040018137984 */ /* 0x000fe80000000800 */
[----:B------:R-:W0:Y:S02]  /*3780*/  LDS R27, [R25+0x4] ;  /* 0x00000400191b7984 */ /* 0x000e240000000800 */
[----:B0-----:R-:W-:-:S02]  /*3790*/  FFMA R19, R19, R27, R26 ;  /* 0x0000001b13137223 */ /* 0x001fc4000000001a */
[----:B------:R-:W-:Y:S04]  /*37a0*/  LDS R26, [R24+0x8] ;  /* 0x00000800181a7984 */ /* 0x000fe80000000800 */
[----:B------:R-:W0:Y:S02]  /*37b0*/  LDS R27, [R25+0x8] ;  /* 0x00000800191b7984 */ /* 0x000e240000000800 */
        /* <DEDUP_REMOVED lines=15> */
[----:B0-----:R-:W-:Y:S01]  /*38b0*/  FFMA R19, R26, R27, R19 ;  /* 0x0000001b1a137223 */ /* 0x001fe20000000013 */
[----:B------:R-:W-:Y:S06]  /*38c0*/  @P0 BRA `(.L_x_44) ;  /* 0xfffffffc00840947 */ /* 0x000fec000383ffff */
[----:B------:R-:W-:Y:S05]  /*38d0*/  BSYNC.RECONVERGENT B3 ;  /* 0x0000000000037941 */ /* 0x000fea0003800200 */
.L_x_43:
[----:B------:R-:W-:-:S07]  /*38e0*/  IMAD.MOV.U32 R21, RZ, RZ, R12 ;  /* 0x000000ffff157224 */ /* 0x000fce00078e000c */
.L_x_42:
[----:B0-----:R-:W-:Y:S05]  /*38f0*/  BSYNC.RECONVERGENT B2 ;  /* 0x0000000000027941 */ /* 0x001fea0003800200 */
.L_x_41:
[----:B------:R-:W-:Y:S01]  /*3900*/  ISETP.NE.AND P0, PT, R6, RZ, PT ;  /* 0x000000ff0600720c */ /* 0x000fe20003f05270 */
[----:B------:R-:W-:-:S12]  /*3910*/  BSSY.RECONVERGENT B2, `(.L_x_45) ;  /* 0x000003e000027945 */ /* 0x000fd80003800200 */
[----:B------:R-:W-:Y:S05]  /*3920*/  @!P0 BRA `(.L_x_46) ;  /* 0x0000000000f08947 */ /* 0x000fea0003800000 */
[----:B------:R-:W-:Y:S01]  /*3930*/  VIADD R23, R6, 0xffffffff ;  /* 0xffffffff06177836 */ /* 0x000fe20000000000 */
[----:B------:R-:W-:Y:S01]  /*3940*/  BSSY.RECONVERGENT B3, `(.L_x_47) ;  /* 0x0000019000037945 */ /* 0x000fe20003800200 */
[----:B------:R-:W-:-:S03]  /*3950*/  ISETP.NE.AND P2, PT, R7, RZ, PT ;  /* 0x000000ff0700720c */ /* 0x000fc60003f45270 */
[----:B------:R-:W-:-:S13]  /*3960*/  ISETP.GE.U32.AND P0, PT, R23, 0x3, PT ;  /* 0x000000031700780c */ /* 0x000fda0003f06070 */
[----:B------:R-:W-:Y:S05]  /*3970*/  @!P0 BRA `(.L_x_48) ;  /* 0x0000000000548947 */ /* 0x000fea0003800000 */
[----:B------:R-:W0:Y:S01]  /*3980*/  S2UR UR11, SR_CgaCtaId ;  /* 0x00000000000b79c3 */ /* 0x000e220000008800 */
[----:B------:R-:W1:Y:S01]  /*3990*/  LDCU UR22, c[0x0][0x3ac] ;  /* 0x00007580ff1677ac */ /* 0x000e620008000800 */
[----:B------:R-:W-:Y:S01]  /*39a0*/  UMOV UR9, 0x400 ;  /* 0x0000040000097882 */ /* 0x000fe20000000000 */
[--C-:B-1----:R-:W-:Y:S02]  /*39b0*/  IMAD R23, R10, UR22, R21.reuse ;  /* 0x000000160a177c24 */ /* 0x102fe4000f8e0215 */
[----:B------:R-:W-:Y:S02]  /*39c0*/  IMAD R24, R9, UR22, R21 ;  /* 0x0000001609187c24 */ /* 0x000fe4000f8e0215 */
[----:B------:R-:W-:Y:S01]  /*39d0*/  VIADD R21, R21, 0x4 ;  /* 0x0000000415157836 */ /* 0x000fe20000000000 */
[----:B0-----:R-:W-:Y:S02]  /*39e0*/  ULEA UR9, UR11, UR9, 0x18 ;  /* 0x000000090b097291 */ /* 0x001fe4000f8ec0ff */
[----:B------:R-:W-:-:S04]  /*39f0*/  LEA R24, R24, UR13, 0x2 ;  /* 0x0000000d18187c11 */ /* 0x000fc8000f8e10ff */
[----:B------:R-:W-:Y:S01]  /*3a00*/  LEA R23, R23, UR9, 0x2 ;  /* 0x0000000917177c11 */ /* 0x000fe2000f8e10ff */
[----:B------:R-:W-:Y:S04]  /*3a10*/  LDS R25, [R24] ;  /* 0x0000000018197984 */ /* 0x000fe80000000800 */
[----:B------:R-:W0:Y:S04]  /*3a20*/  LDS R26, [R23] ;  /* 0x00000000171a7984 */ /* 0x000e280000000800 */
[----:B------:R-:W-:Y:S04]  /*3a30*/  LDS R28, [R23+0xc] ;  /* 0x00000c00171c7984 */ /* 0x000fe80000000800 */
[----:B------:R-:W-:Y:S01]  /*3a40*/  LDS R27, [R24+0xc] ;  /* 0x00000c00181b7984 */ /* 0x000fe20000000800 */
[----:B0-----:R-:W-:-:S03]  /*3a50*/  FFMA R25, R26, R25, R19 ;  /* 0x000000191a197223 */ /* 0x001fc60000000013 */
[----:B------:R-:W-:Y:S04]  /*3a60*/  LDS R26, [R23+0x4] ;  /* 0x00000400171a7984 */ /* 0x000fe80000000800 */
[----:B------:R-:W0:Y:S02]  /*3a70*/  LDS R19, [R24+0x4] ;  /* 0x0000040018137984 */ /* 0x000e240000000800 */
[----:B0-----:R-:W-:Y:S02]  /*3a80*/  FFMA R19, R26, R19, R25 ;  /* 0x000000131a137223 */ /* 0x001fe40000000019 */
[----:B------:R-:W-:Y:S04]  /*3a90*/  LDS R26, [R23+0x8] ;  /* 0x00000800171a7984 */ /* 0x000fe80000000800 */
[----:B------:R-:W0:Y:S02]  /*3aa0*/  LDS R25, [R24+0x8] ;  /* 0x0000080018197984 */ /* 0x000e240000000800 */
[----:B0-----:R-:W-:-:S04]  /*3ab0*/  FFMA R19, R26, R25, R19 ;  /* 0x000000191a137223 */ /* 0x001fc80000000013 */
[----:B------:R-:W-:-:S07]  /*3ac0*/  FFMA R19, R28, R27, R19 ;  /* 0x0000001b1c137223 */ /* 0x000fce0000000013 */
.L_x_48:
[----:B------:R-:W-:Y:S05]  /*3ad0*/  BSYNC.RECONVERGENT B3 ;  /* 0x0000000000037941 */ /* 0x000fea0003800200 */
.L_x_47:
[----:B------:R-:W-:Y:S05]  /*3ae0*/  @!P2 BRA `(.L_x_46) ;  /* 0x000000000080a947 */ /* 0x000fea0003800000 */
[----:B------:R-:W-:Y:S01]  /*3af0*/  ISETP.NE.AND P0, PT, R7, 0x1, PT ;  /* 0x000000010700780c */ /* 0x000fe20003f05270 */
[----:B------:R-:W-:-:S12]  /*3b00*/  BSSY.RECONVERGENT B3, `(.L_x_49) ;  /* 0x0000011000037945 */ /* 0x000fd80003800200 */
        /* <DEDUP_REMOVED lines=13> */
[----:B------:R-:W1:Y:S01]  /*3be0*/  LDS R27, [R25+0x4] ;  /* 0x00000400191b7984 */ /* 0x000e620000000800 */
[----:B0-----:R-:W-:-:S04]  /*3bf0*/  FFMA R19, R24, R26, R19 ;  /* 0x0000001a18137223 */ /* 0x001fc80000000013 */
[----:B-1----:R-:W-:-:S07]  /*3c00*/  FFMA R19, R28, R27, R19 ;  /* 0x0000001b1c137223 */ /* 0x002fce0000000013 */
.L_x_50:
[----:B------:R-:W-:Y:S05]  /*3c10*/  BSYNC.RECONVERGENT B3 ;  /* 0x0000000000037941 */ /* 0x000fea0003800200 */
.L_x_49:
[----:B------:R-:W0:Y:S02]  /*3c20*/  LDCU UR22, c[0x0][0x3ac] ;  /* 0x00007580ff1677ac */ /* 0x000e240008000800 */
[----:B0-----:R-:W-:-:S09]  /*3c30*/  ULOP3.LUT UP1, URZ, UR22, 0x1, URZ, 0xc0, !UPT ;  /* 0x0000000116ff7892 */ /* 0x001fd2000f82c0ff */
[----:B------:R-:W-:Y:S05]  /*3c40*/  BRA.U !UP1, `(.L_x_46) ;  /* 0x0000000109287547 */ /* 0x000fea000b800000 */
[----:B------:R-:W0:Y:S01]  /*3c50*/  S2UR UR11, SR_CgaCtaId ;  /* 0x00000000000b79c3 */ /* 0x000e220000008800 */
[----:B------:R-:W-:Y:S01]  /*3c60*/  UMOV UR9, 0x400 ;  /* 0x0000040000097882 */ /* 0x000fe20000000000 */
[--C-:B------:R-:W-:Y:S02]  /*3c70*/  IMAD R23, R9, UR22, R21.reuse ;  /* 0x0000001609177c24 */ /* 0x100fe4000f8e0215 */
[----:B------:R-:W-:-:S03]  /*3c80*/  IMAD R10, R10, UR22, R21 ;  /* 0x000000160a0a7c24 */ /* 0x000fc6000f8e0215 */
[----:B------:R-:W-:-:S06]  /*3c90*/  LEA R23, R23, UR13, 0x2 ;  /* 0x0000000d17177c11 */ /* 0x000fcc000f8e10ff */
[----:B------:R-:W-:Y:S01]  /*3ca0*/  LDS R23, [R23] ;  /* 0x0000000017177984 */ /* 0x000fe20000000800 */
[----:B0-----:R-:W-:-:S06]  /*3cb0*/  ULEA UR9, UR11, UR9, 0x18 ;  /* 0x000000090b097291 */ /* 0x001fcc000f8ec0ff */
[----:B------:R-:W-:-:S06]  /*3cc0*/  LEA R10, R10, UR9, 0x2 ;  /* 0x000000090a0a7c11 */ /* 0x000fcc000f8e10ff */
[----:B------:R-:W0:Y:S02]  /*3cd0*/  LDS R10, [R10] ;  /* 0x000000000a0a7984 */ /* 0x000e240000000800 */
[----:B0-----:R-:W-:-:S07]  /*3ce0*/  FFMA R19, R10, R23, R19 ;  /* 0x000000170a137223 */ /* 0x001fce0000000013 */
.L_x_46:
[----:B------:R-:W-:Y:S05]  /*3cf0*/  BSYNC.RECONVERGENT B2 ;  /* 0x0000000000027941 */ /* 0x000fea0003800200 */
.L_x_45:
[----:B------:R-:W0:Y:S01]  /*3d00*/  LDCU.U8 UR9, c[0x0][0x3b0] ;  /* 0x00007600ff0977ac */ /* 0x000e220008000000 */
[----:B------:R-:W-:Y:S02]  /*3d10*/  LOP3.LUT R9, R9, 0x3e0, R8, 0xf8, !PT ;  /* 0x000003e009097812 */ /* 0x000fe400078ef808 */
[----:B------:R-:W-:Y:S01]  /*3d20*/  ISETP.GT.U32.AND P2, PT, R11, R22, PT ;  /* 0x000000160b00720c */ /* 0x000fe20003f44070 */
[----:B------:R-:W1:Y:S01]  /*3d30*/  LDCU UR11, c[0x0][0x3b4] ;  /* 0x00007680ff0b77ac */ /* 0x000e620008000800 */
[----:B------:R-:W-:Y:S01]  /*3d40*/  LEA R10, R9, UR18, 0x2 ;  /* 0x00000012090a7c11 */ /* 0x000fe2000f8e10ff */
[----:B0-----:R-:W-:Y:S01]  /*3d50*/  UPRMT UR9, UR9, 0x8880, URZ ;  /* 0x0000888009097896 */ /* 0x001fe200080000ff */
[----:B-1----:R-:W-:-:S05]  /*3d60*/  FMUL R19, R19, UR11 ;  /* 0x0000000b13137c20 */ /* 0x002fca0008400000 */
[----:B------:R-:W-:-:S13]  /*3d70*/  ISETP.NE.AND P0, PT, RZ, UR9, PT ;  /* 0x00000009ff007c0c */ /* 0x000fda000bf05270 */
[----:B------:R-:W-:-:S05]  /*3d80*/  @P0 FSEL R19, R19, -INF , !P2 ;  /* 0xff80000013130808 */ /* 0x000fca0005000000 */
[----:B------:R2:W-:Y:S02]  /*3d90*/  STS [R10], R19 ;  /* 0x000000130a007388 */ /* 0x0005e40000000800 */
.L_x_40:
[----:B0-----:R-:W-:Y:S05]  /*3da0*/  BSYNC.RECONVERGENT B1 ;  /* 0x0000000000017941 */ /* 0x001fea0003800200 */
.L_x_39:
[----:B------:R-:W-:-:S04]  /*3db0*/  IADD3 R8, PT, PT, R8, UR17, RZ ;  /* 0x0000001108087c10 */ /* 0x000fc8000fffe0ff */
[----:B------:R-:W-:-:S13]  /*3dc0*/  ISETP.GE.U32.AND P0, PT, R8, 0x400, PT ;  /* 0x000004000800780c */ /* 0x000fda0003f06070 */
[----:B------:R-:W-:Y:S05]  /*3dd0*/  @!P0 BRA `(.L_x_51) ;  /* 0xfffffff400e48947 */ /* 0x000fea000383ffff */
[----:B------:R-:W-:Y:S05]  /*3de0*/  BSYNC.RECONVERGENT B0 ;  /* 0x0000000000007941 */ /* 0x000fea0003800200 */
.L_x_38:
[----:B------:R-:W-:Y:S05]  /*3df0*/  BRA `(.L_x_52) ;  /* 0x00000008008c7947 */ /* 0x000fea0003800000 */
.L_x_37:
[----:B--2---:R-:W-:Y:S01]  /*3e00*/  LOP3.LUT R19, R5, 0x3, RZ, 0xc0, !PT ;  /* 0x0000000305137812 */ /* 0x004fe200078ec0ff */
[----:B------:R-:W-:Y:S01]  /*3e10*/  BSSY.RECONVERGENT B0, `(.L_x_53) ;  /* 0x000003a000007945 */ /* 0x000fe20003800200 */
[----:B01----:R-:W-:Y:S02]  /*3e20*/  IMAD.MOV.U32 R8, RZ, RZ, R0 ;  /* 0x000000ffff087224 */ /* 0x003fe400078e0000 */
[----:B------:R-:W-:-:S13]  /*3e30*/  ISETP.NE.AND P0, PT, R19, 0x3, PT ;  /* 0x000000031300780c */ /* 0x000fda0003f05270 */
[----:B------:R-:W-:Y:S05]  /*3e40*/  @!P0 BRA `(.L_x_54) ;  /* 0x0000000000d88947 */ /* 0x000fea0003800000 */
[----:B------:R-:W0:Y:S01]  /*3e50*/  LDC R9, c[0x0][0x3a8] ;  /* 0x0000ea00ff097b82 */ /* 0x000e220000000800 */
[----:B------:R-:W-:Y:S01]  /*3e60*/  IMAD R10, R20, 0x20, R13 ;  /* 0x00000020140a7824 */ /* 0x000fe200078e020d */
[C---:B------:R-:W-:Y:S01]  /*3e70*/  LEA.HI R8, R0.reuse, UR5, RZ, 0x1b ;  /* 0x0000000500087c11 */ /* 0x040fe2000f8fd8ff */
[----:B------:R-:W-:-:S03]  /*3e80*/  IMAD.SHL.U32 R21, R0, 0x4, RZ ;  /* 0x0000000400157824 */ /* 0x000fc600078e00ff */
[----:B0-----:R-:W-:-:S04]  /*3e90*/  ISETP.GE.AND P0, PT, R10, R9, PT ;  /* 0x000000090a00720c */ /* 0x001fc80003f06270 */
[----:B------:R-:W-:-:S13]  /*3ea0*/  ISETP.GE.OR P0, PT, R8, UR20, P0 ;  /* 0x0000001408007c0c */ /* 0x000fda0008706670 */
[----:B------:R-:W0:Y:S01]  /*3eb0*/  @!P0 LDC.U8 R11, c[0x0][0x3b0] ;  /* 0x0000ec00ff0b8b82 */ /* 0x000e220000000000 */
[----:B------:R-:W-:Y:S01]  /*3ec0*/  @!P0 ISETP.GT.U32.AND P2, PT, R10, R8, PT ;  /* 0x000000080a00820c */ /* 0x000fe20003f44070 */
[----:B------:R-:W-:-:S03]  /*3ed0*/  IMAD.MOV.U32 R10, RZ, RZ, -0x800000 ;  /* 0xff800000ff0a7424 */ /* 0x000fc600078e00ff */
[----:B------:R-:W-:Y:S02]  /*3ee0*/  @!P0 FSEL R8, R17, -INF , !P2 ;  /* 0xff80000011088808 */ /* 0x000fe40005000000 */
[----:B0-----:R-:W-:-:S04]  /*3ef0*/  @!P0 PRMT R11, R11, 0x8880, RZ ;  /* 0x000088800b0b8816 */ /* 0x001fc800000000ff */
[----:B------:R-:W-:Y:S02]  /*3f00*/  @!P0 ISETP.NE.AND P3, PT, R11, RZ, PT ;  /* 0x000000ff0b00820c */ /* 0x000fe40003f65270 */
[----:B------:R-:W-:Y:S02]  /*3f10*/  LOP3.LUT R11, R21, 0xf80, RZ, 0xc0, !PT ;  /* 0x00000f80150b7812 */ /* 0x000fe400078ec0ff */
[----:B------:R-:W-:Y:S01]  /*3f20*/  @!P0 FSEL R10, R8, R17, P3 ;  /* 0x00000011080a8208 */ /* 0x000fe20001800000 */
[----:B------:R-:W-:Y:S01]  /*3f30*/  IMAD.MOV.U32 R8, RZ, RZ, R2 ;  /* 0x000000ffff087224 */ /* 0x000fe200078e0002 */
[----:B------:R-:W-:Y:S01]  /*3f40*/  ISETP.NE.AND P0, PT, R19, RZ, PT ;  /* 0x000000ff1300720c */ /* 0x000fe20003f05270 */
[----:B------:R-:W-:-:S05]  /*3f50*/  IMAD.IADD R11, R18, 0x1, R11 ;  /* 0x00000001120b7824 */ /* 0x000fca00078e020b */
[----:B------:R0:W-:Y:S07]  /*3f60*/  STS [R11], R10 ;  /* 0x0000000a0b007388 */ /* 0x0001ee0000000800 */
[----:B------:R-:W-:Y:S05]  /*3f70*/  @!P0 BRA `(.L_x_54) ;  /* 0x00000000008c8947 */ /* 0x000fea0003800000 */
[C---:B------:R-:W-:Y:S02]  /*3f80*/  LOP3.LUT R21, R2.reuse, 0x1f, RZ, 0xc0, !PT ;  /* 0x0000001f02157812 */ /* 0x040fe400078ec0ff */
[----:B------:R-:W-:Y:S02]  /*3f90*/  LEA.HI R8, R2, UR5, RZ, 0x1b ;  /* 0x0000000502087c11 */ /* 0x000fe4000f8fd8ff */
[----:B0-----:R-:W-:-:S04]  /*3fa0*/  LEA R10, R20, R21, 0x5 ;  /* 0x00000015140a7211 */ /* 0x001fc800078e28ff */
[----:B------:R-:W-:-:S04]  /*3fb0*/  ISETP.GE.AND P0, PT, R10, R9, PT ;  /* 0x000000090a00720c */ /* 0x000fc80003f06270 */
[----:B------:R-:W-:-:S13]  /*3fc0*/  ISETP.GE.OR P0, PT, R8, UR20, P0 ;  /* 0x0000001408007c0c */ /* 0x000fda0008706670 */
[----:B------:R-:W0:Y:S01]  /*3fd0*/  @!P0 LDC.U8 R11, c[0x0][0x3b0] ;  /* 0x0000ec00ff0b8b82 */ /* 0x000e220000000000 */
[----:B------:R-:W-:Y:S01]  /*3fe0*/  @!P0 ISETP.GT.U32.AND P2, PT, R10, R8, PT ;  /* 0x000000080a00820c */ /* 0x000fe20003f44070 */
[----:B------:R-:W-:-:S03]  /*3ff0*/  IMAD.MOV.U32 R10, RZ, RZ, -0x800000 ;  /* 0xff800000ff0a7424 */ /* 0x000fc600078e00ff */
[----:B------:R-:W-:Y:S02]  /*4000*/  @!P0 FSEL R8, R17, -INF , !P2 ;  /* 0xff80000011088808 */ /* 0x000fe40005000000 */
[----:B0-----:R-:W-:-:S04]  /*4010*/  @!P0 PRMT R11, R11, 0x8880, RZ ;  /* 0x000088800b0b8816 */ /* 0x001fc800000000ff */
[----:B------:R-:W-:Y:S02]  /*4020*/  @!P0 ISETP.NE.AND P3, PT, R11, RZ, PT ;  /* 0x000000ff0b00820c */ /* 0x000fe40003f65270 */
[----:B------:R-:W-:Y:S02]  /*4030*/  LOP3.LUT R11, R21, 0x3e0, R2, 0xf8, !PT ;  /* 0x000003e0150b7812 */ /* 0x000fe400078ef802 */
[----:B------:R-:W-:Y:S01]  /*4040*/  @!P0 FSEL R10, R8, R17, P3 ;  /* 0x00000011080a8208 */ /* 0x000fe20001800000 */
[----:B------:R-:W-:Y:S01]  /*4050*/  IMAD.MOV.U32 R8, RZ, RZ, R16 ;  /* 0x000000ffff087224 */ /* 0x000fe200078e0010 */
[----:B------:R-:W-:Y:S02]  /*4060*/  LEA R11, R11, UR18, 0x2 ;  /* 0x000000120b0b7c11 */ /* 0x000fe4000f8e10ff */
[----:B------:R-:W-:-:S03]  /*4070*/  ISETP.NE.AND P0, PT, R19, 0x1, PT ;  /* 0x000000011300780c */ /* 0x000fc60003f05270 */
[----:B------:R1:W-:Y:S10]  /*4080*/  STS [R11], R10 ;  /* 0x0000000a0b007388 */ /* 0x0003f40000000800 */
[----:B-1----:R-:W-:Y:S05]  /*4090*/  @!P0 BRA `(.L_x_54) ;  /* 0x0000000000448947 */ /* 0x002fea0003800000 */
[C---:B------:R-:W-:Y:S02]  /*40a0*/  LOP3.LUT R11, R16.reuse, 0x1f, RZ, 0xc0, !PT ;  /* 0x0000001f100b7812 */ /* 0x040fe400078ec0ff */
[----:B------:R-:W-:-:S03]  /*40b0*/  LEA.HI R8, R16, UR5, RZ, 0x1b ;  /* 0x0000000510087c11 */ /* 0x000fc6000f8fd8ff */
[----:B------:R-:W-:Y:S02]  /*40c0*/  IMAD R10, R20, 0x20, R11 ;  /* 0x00000020140a7824 */ /* 0x000fe400078e020b */
[----:B------:R-:W-:-:S03]  /*40d0*/  IMAD.SHL.U32 R11, R16, 0x4, RZ ;  /* 0x00000004100b7824 */ /* 0x000fc600078e00ff */
[----:B------:R-:W-:Y:S02]  /*40e0*/  ISETP.GE.AND P0, PT, R10, R9, PT ;  /* 0x000000090a00720c */ /* 0x000fe40003f06270 */
[----:B------:R-:W-:Y:S02]  /*40f0*/  LOP3.LUT R11, R11, 0xffc, RZ, 0xc0, !PT ;  /* 0x00000ffc0b0b7812 */ /* 0x000fe400078ec0ff */
[----:B------:R-:W-:-:S13]  /*4100*/  ISETP.LT.AND P0, PT, R8, UR20, !P0 ;  /* 0x0000001408007c0c */ /* 0x000fda000c701270 */
[----:B------:R-:W0:Y:S01]  /*4110*/  @P0 LDC.U8 R9, c[0x0][0x3b0] ;  /* 0x0000ec00ff090b82 */ /* 0x000e220000000000 */
[----:B------:R-:W-:Y:S01]  /*4120*/  @P0 ISETP.GT.U32.AND P2, PT, R10, R8, PT ;  /* 0x000000080a00020c */ /* 0x000fe20003f44070 */
[----:B------:R-:W-:-:S03]  /*4130*/  IMAD.MOV.U32 R10, RZ, RZ, -0x800000 ;  /* 0xff800000ff0a7424 */ /* 0x000fc600078e00ff */
[----:B------:R-:W-:Y:S02]  /*4140*/  @P0 FSEL R8, R17, -INF , !P2 ;  /* 0xff80000011080808 */ /* 0x000fe40005000000 */
[----:B------:R1:W-:Y:S01]  /*4150*/  @!P0 STS [R11+UR18], R10 ;  /* 0x0000000a0b008988 */ /* 0x0003e20008000812 */
[----:B0-----:R-:W-:-:S04]  /*4160*/  @P0 PRMT R9, R9, 0x8880, RZ ;  /* 0x0000888009090816 */ /* 0x001fc800000000ff */
[----:B------:R-:W-:-:S04]  /*4170*/  @P0 ISETP.NE.AND P2, PT, R9, RZ, PT ;  /* 0x000000ff0900020c */ /* 0x000fc80003f45270 */
[----:B------:R-:W-:Y:S01]  /*4180*/  @P0 FSEL R9, R8, R17, P2 ;  /* 0x0000001108090208 */ /* 0x000fe20001000000 */
[----:B------:R-:W-:-:S04]  /*4190*/  VIADD R8, R16, UR17 ;  /* 0x0000001110087c36 */ /* 0x000fc80008000000 */
[----:B------:R1:W-:Y:S04]  /*41a0*/  @P0 STS [R11+UR18], R9 ;  /* 0x000000090b000988 */ /* 0x0003e80008000812 */
.L_x_54:
[----:B------:R-:W-:Y:S05]  /*41b0*/  BSYNC.RECONVERGENT B0 ;  /* 0x0000000000007941 */ /* 0x000fea0003800200 */
.L_x_53:
[----:B------:R-:W-:Y:S01]  /*41c0*/  ISETP.GE.U32.AND P0, PT, R5, 0x3, PT ;  /* 0x000000030500780c */ /* 0x000fe20003f06070 */
[----:B------:R-:W2:Y:S01]  /*41d0*/  LDCU.U8 UR11, c[0x0][0x3b0] ;  /* 0x00007600ff0b77ac */ /* 0x000ea20008000000 */
[----:B------:R-:W-:Y:S11]  /*41e0*/  BSSY.RECONVERGENT B0, `(.L_x_52) ;  /* 0x0000064000007945 */ /* 0x000ff60003800200 */
[----:B------:R-:W-:Y:S05]  /*41f0*/  @!P0 BRA `(.L_x_55) ;  /* 0x0000000400888947 */ /* 0x000fea0003800000 */
[----:B01----:R-:W-:Y:S01]  /*4200*/  MOV R11, UR17 ;  /* 0x00000011000b7c02 */ /* 0x003fe20008000f00 */
[----:B------:R-:W-:Y:S02]  /*4210*/  IMAD.U32 R19, RZ, RZ, UR17 ;  /* 0x00000011ff137e24 */ /* 0x000fe4000f8e00ff */
[----:B------:R-:W-:Y:S02]  /*4220*/  VIADD R9, R8, UR17 ;  /* 0x0000001108097c36 */ /* 0x000fe40008000000 */
[--C-:B------:R-:W-:Y:S02]  /*4230*/  IMAD R10, R11, 0x2, R8.reuse ;  /* 0x000000020b0a7824 */ /* 0x100fe400078e0208 */
[----:B------:R-:W-:-:S07]  /*4240*/  IMAD R11, R19, 0x3, R8 ;  /* 0x00000003130b7824 */ /* 0x000fce00078e0208 */
.L_x_65:
[----:B0-----:R-:W0:Y:S01]  /*4250*/  LDC R19, c[0x0][0x3a8] ;  /* 0x0000ea00ff137b82 */ /* 0x001e220000000800 */
[C---:B------:R-:W-:Y:S01]  /*4260*/  LOP3.LUT R21, R8.reuse, 0x1f, RZ, 0xc0, !PT ;  /* 0x0000001f08157812 */ /* 0x040fe200078ec0ff */
[----:B------:R-:W-:Y:S01]  /*4270*/  BSSY.RECONVERGENT B1, `(.L_x_56) ;  /* 0x0000013000017945 */ /* 0x000fe20003800200 */
[----:B------:R-:W-:-:S03]  /*4280*/  LEA.HI R22, R8, UR5, RZ, 0x1b ;  /* 0x0000000508167c11 */ /* 0x000fc6000f8fd8ff */
[----:B------:R-:W-:-:S05]  /*4290*/  IMAD R23, R20, 0x20, R21 ;  /* 0x0000002014177824 */ /* 0x000fca00078e0215 */
[----:B0-----:R-:W-:-:S04]  /*42a0*/  ISETP.GE.AND P0, PT, R23, R19, PT ;  /* 0x000000131700720c */ /* 0x001fc80003f06270 */
[----:B------:R-:W-:-:S13]  /*42b0*/  ISETP.GE.OR P0, PT, R22, UR20, P0 ;  /* 0x0000001416007c0c */ /* 0x000fda0008706670 */
[----:B------:R-:W-:Y:S05]  /*42c0*/  @P0 BRA `(.L_x_57) ;  /* 0x0000000000240947 */ /* 0x000fea0003800000 */
[----:B--2---:R-:W-:Y:S01]  /*42d0*/  UPRMT UR9, UR11, 0x8880, URZ ;  /* 0x000088800b097896 */ /* 0x004fe200080000ff */
[----:B------:R-:W-:Y:S02]  /*42e0*/  ISETP.GT.U32.AND P0, PT, R23, R22, PT ;  /* 0x000000161700720c */ /* 0x000fe40003f04070 */
[----:B------:R-:W-:Y:S02]  /*42f0*/  LOP3.LUT R21, R21, 0x3e0, R8, 0xf8, !PT ;  /* 0x000003e015157812 */ /* 0x000fe400078ef808 */
[----:B------:R-:W-:Y:S02]  /*4300*/  FSEL R22, R17, -INF , !P0 ;  /* 0xff80000011167808 */ /* 0x000fe40004000000 */
[----:B------:R-:W-:Y:S02]  /*4310*/  ISETP.NE.AND P0, PT, RZ, UR9, PT ;  /* 0x00000009ff007c0c */ /* 0x000fe4000bf05270 */
[----:B------:R-:W-:Y:S02]  /*4320*/  LEA R21, R21, UR18, 0x2 ;  /* 0x0000001215157c11 */ /* 0x000fe4000f8e10ff */
[----:B------:R-:W-:-:S05]  /*4330*/  FSEL R22, R22, R17, P0 ;  /* 0x0000001116167208 */ /* 0x000fca0000000000 */
[----:B------:R1:W-:Y:S01]  /*4340*/  STS [R21], R22 ;  /* 0x0000001615007388 */ /* 0x0003e20000000800 */
[----:B------:R-:W-:Y:S05]  /*4350*/  BRA `(.L_x_58) ;  /* 0x0000000000107947 */ /* 0x000fea0003800000 */
.L_x_57:
[----:B------:R-:W-:Y:S01]  /*4360*/  LOP3.LUT R21, R21, 0x3e0, R8, 0xf8, !PT ;  /* 0x000003e015157812 */ /* 0x000fe200078ef808 */
[----:B------:R-:W-:-:S03]  /*4370*/  IMAD.MOV.U32 R22, RZ, RZ, -0x800000 ;  /* 0xff800000ff167424 */ /* 0x000fc600078e00ff */
[----:B------:R-:W-:-:S05]  /*4380*/  LEA R21, R21, UR18, 0x2 ;  /* 0x0000001215157c11 */ /* 0x000fca000f8e10ff */
[----:B------:R0:W-:Y:S02]  /*4390*/  STS [R21], R22 ;  /* 0x0000001615007388 */ /* 0x0001e40000000800 */
.L_x_58:
[----:B--2---:R-:W-:Y:S05]  /*43a0*/  BSYNC.RECONVERGENT B1 ;  /* 0x0000000000017941 */ /* 0x004fea0003800200 */
.L_x_56:
[C---:B------:R-:W-:Y:S01]  /*43b0*/  LOP3.LUT R26, R9.reuse, 0x1f, RZ, 0xc0, !PT ;  /* 0x0000001f091a7812 */ /* 0x040fe200078ec0ff */
[----:B------:R-:W-:Y:S01]  /*43c0*/  BSSY.RECONVERGENT B1, `(.L_x_59) ;  /* 0x0000017000017945 */ /* 0x000fe20003800200 */
[----:B------:R-:W-:Y:S02]  /*43d0*/  LEA.HI R25, R9, UR5, RZ, 0x1b ;  /* 0x0000000509197c11 */ /* 0x000fe4000f8fd8ff */
[----:B------:R-:W-:Y:S01]  /*43e0*/  LEA.HI R23, R10, UR5, RZ, 0x1b ;  /* 0x000000050a177c11 */ /* 0x000fe2000f8fd8ff */
[----:B------:R-:W-:-:S05]  /*43f0*/  IMAD R28, R20, 0x20, R26 ;  /* 0x00000020141c7824 */ /* 0x000fca00078e021a */
[----:B------:R-:W-:-:S04]  /*4400*/  ISETP.GE.AND P0, PT, R28, R19, PT ;  /* 0x000000131c00720c */ /* 0x000fc80003f06270 */
[----:B------:R-:W-:-:S13]  /*4410*/  ISETP.LT.AND P0, PT, R25, UR20, !P0 ;  /* 0x0000001419007c0c */ /* 0x000fda000c701270 */
[----:B01----:R-:W-:Y:S02]  /*4420*/  @!P0 LOP3.LUT R21, R26, 0x3e0, R9, 0xf8, !PT ;  /* 0x000003e01a158812 */ /* 0x003fe400078ef809 */
[----:B------:R-:W-:Y:S02]  /*4430*/  @!P0 MOV R27, 0xff800000 ;  /* 0xff800000001b8802 */ /* 0x000fe40000000f00 */
[----:B------:R-:W-:Y:S02]  /*4440*/  @!P0 LEA R24, R21, UR18, 0x2 ;  /* 0x0000001215188c11 */ /* 0x000fe4000f8e10ff */
[----:B------:R-:W-:-:S03]  /*4450*/  LOP3.LUT R21, R10, 0x1f, RZ, 0xc0, !PT ;  /* 0x0000001f0a157812 */ /* 0x000fc600078ec0ff */
[----:B------:R0:W-:Y:S02]  /*4460*/  @!P0 STS [R24], R27 ;  /* 0x0000001b18008388 */ /* 0x0001e40000000800 */
[----:B------:R-:W-:-:S05]  /*4470*/  IMAD R22, R20, 0x20, R21 ;  /* 0x0000002014167824 */ /* 0x000fca00078e0215 */
[----:B------:R-:W-:-:S04]  /*4480*/  ISETP.GE.AND P2, PT, R22, R19, PT ;  /* 0x000000131600720c */ /* 0x000fc80003f46270 */
[----:B------:R-:W-:Y:S01]  /*4490*/  ISETP.LT.AND P2, PT, R23, UR20, !P2 ;  /* 0x0000001417007c0c */ /* 0x000fe2000d741270 */
[----:B0-----:R-:W-:-:S12]  /*44a0*/  @!P0 BRA `(.L_x_60) ;  /* 0x0000000000208947 */ /* 0x001fd80003800000 */
[----:B------:R-:W-:Y:S01]  /*44b0*/  UPRMT UR9, UR11, 0x8880, URZ ;  /* 0x000088800b097896 */ /* 0x000fe200080000ff */
[----:B------:R-:W-:Y:S02]  /*44c0*/  ISETP.GT.U32.AND P0, PT, R28, R25, PT ;  /* 0x000000191c00720c */ /* 0x000fe40003f04070 */
[----:B------:R-:W-:Y:S02]  /*44d0*/  LOP3.LUT R26, R26, 0x3e0, R9, 0xf8, !PT ;  /* 0x000003e01a1a7812 */ /* 0x000fe400078ef809 */
[----:B------:R-:W-:Y:S02]  /*44e0*/  FSEL R24, R17, -INF , !P0 ;  /* 0xff80000011187808 */ /* 0x000fe40004000000 */
[----:B------:R-:W-:Y:S02]  /*44f0*/  ISETP.NE.AND P3, PT, RZ, UR9, PT ;  /* 0x00000009ff007c0c */ /* 0x000fe4000bf65270 */
[----:B------:R-:W-:Y:S02]  /*4500*/  LEA R25, R26, UR18, 0x2 ;  /* 0x000000121a197c11 */ /* 0x000fe4000f8e10ff */
[----:B------:R-:W-:-:S05]  /*4510*/  FSEL R24, R24, R17, P3 ;  /* 0x0000001118187208 */ /* 0x000fca0001800000 */
[----:B------:R0:W-:Y:S04]  /*4520*/  STS [R25], R24 ;  /* 0x0000001819007388 */ /* 0x0001e80000000800 */
.L_x_60:
[----:B------:R-:W-:Y:S05]  /*4530*/  BSYNC.RECONVERGENT B1 ;  /* 0x0000000000017941 */ /* 0x000fea0003800200 */
.L_x_59:
[----:B0-----:R-:W-:Y:S01]  /*4540*/  @!P2 LOP3.LUT R24, R21, 0x3e0, R10, 0xf8, !PT ;  /* 0x000003e01518a812 */ /* 0x001fe200078ef80a */
[----:B------:R-:W-:Y:S01]  /*4550*/  @!P2 IMAD.MOV.U32 R28, RZ, RZ, -0x800000 ;  /* 0xff800000ff1ca424 */ /* 0x000fe200078e00ff */
[----:B------:R-:W-:Y:S02]  /*4560*/  BSSY.RECONVERGENT B1, `(.L_x_61) ;  /* 0x0000011000017945 */ /* 0x000fe40003800200 */
[----:B------:R-:W-:Y:S02]  /*4570*/  @!P2 LEA R25, R24, UR18, 0x2 ;  /* 0x000000121819ac11 */ /* 0x000fe4000f8e10ff */
[----:B------:R-:W-:-:S03]  /*4580*/  LOP3.LUT R24, R11, 0x1f, RZ, 0xc0, !PT ;  /* 0x0000001f0b187812 */ /* 0x000fc600078ec0ff */
[----:B------:R0:W-:Y:S02]  /*4590*/  @!P2 STS [R25], R28 ;  /* 0x0000001c1900a388 */ /* 0x0001e40000000800 */
[----:B------:R-:W-:-:S05]  /*45a0*/  IMAD R26, R20, 0x20, R24 ;  /* 0x00000020141a7824 */ /* 0x000fca00078e0218 */
[----:B------:R-:W-:Y:S02]  /*45b0*/  ISETP.GE.AND P0, PT, R26, R19, PT ;  /* 0x000000131a00720c */ /* 0x000fe40003f06270 */
[----:B------:R-:W-:-:S04]  /*45c0*/  LEA.HI R19, R11, UR5, RZ, 0x1b ;  /* 0x000000050b137c11 */ /* 0x000fc8000f8fd8ff */
        /* <DEDUP_REMOVED lines=10> */
.L_x_62:
[----:B------:R-:W-:Y:S05]  /*4670*/  BSYNC.RECONVERGENT B1 ;  /* 0x0000000000017941 */ /* 0x000fea0003800200 */
.L_x_61:
[----:B0-----:R-:W-:Y:S01]  /*4680*/  @!P0 LOP3.LUT R21, R24, 0x3e0, R11, 0xf8, !PT ;  /* 0x000003e018158812 */ /* 0x001fe200078ef80b */
[----:B------:R-:W-:Y:S01]  /*4690*/  @!P0 IMAD.MOV.U32 R28, RZ, RZ, -0x800000 ;  /* 0xff800000ff1c8424 */ /* 0x000fe200078e00ff */
[----:B------:R-:W-:Y:S01]  /*46a0*/  BSSY.RECONVERGENT B1, `(.L_x_63) ;  /* 0x000000e000017945 */ /* 0x000fe20003800200 */
[----:B------:R-:W-:Y:S01]  /*46b0*/  IMAD.U32 R23, RZ, RZ, UR17 ;  /* 0x00000011ff177e24 */ /* 0x000fe2000f8e00ff */
[----:B------:R-:W-:-:S04]  /*46c0*/  @!P0 LEA R21, R21, UR18, 0x2 ;  /* 0x0000001215158c11 */ /* 0x000fc8000f8e10ff */
[----:B------:R-:W-:Y:S01]  /*46d0*/  IADD3 R22, PT, PT, R23, UR17, R8 ;  /* 0x0000001117167c10 */ /* 0x000fe2000fffe008 */
[----:B------:R0:W-:Y:S01]  /*46e0*/  @!P0 STS [R21], R28 ;  /* 0x0000001c15008388 */ /* 0x0001e20000000800 */
[----:B------:R-:W-:Y:S05]  /*46f0*/  @!P0 BRA `(.L_x_64) ;  /* 0x0000000000208947 */ /* 0x000fea0003800000 */
        /* <DEDUP_REMOVED lines=8> */
.L_x_64:
[----:B------:R-:W-:Y:S05]  /*4780*/  BSYNC.RECONVERGENT B1 ;  /* 0x0000000000017941 */ /* 0x000fea0003800200 */
.L_x_63:
[----:B-1----:R-:W-:Y:S02]  /*4790*/  IMAD.U32 R19, RZ, RZ, UR17 ;  /* 0x00000011ff137e24 */ /* 0x002fe4000f8e00ff */
[----:B------:R-:W-:Y:S02]  /*47a0*/  IMAD.U32 R24, RZ, RZ, UR17 ;  /* 0x00000011ff187e24 */ /* 0x000fe4000f8e00ff */
[C---:B------:R-:W-:Y:S01]  /*47b0*/  IMAD R10, R19.reuse, 0x4, R10 ;  /* 0x00000004130a7824 */ /* 0x040fe200078e020a */
[----:B------:R-:W-:Y:S01]  /*47c0*/  IADD3 R8, PT, PT, R19, UR17, R22 ;  /* 0x0000001113087c10 */ /* 0x000fe2000fffe016 */
[----:B------:R-:W-:Y:S01]  /*47d0*/  IMAD R9, R24, 0x4, R9 ;  /* 0x0000000418097824 */ /* 0x000fe200078e0209 */
[----:B------:R-:W-:Y:S02]  /*47e0*/  MOV R22, UR17 ;  /* 0x0000001100167c02 */ /* 0x000fe40008000f00 */
[----:B------:R-:W-:-:S03]  /*47f0*/  ISETP.GE.U32.AND P0, PT, R8, 0x400, PT ;  /* 0x000004000800780c */ /* 0x000fc60003f06070 */
[----:B------:R-:W-:-:S10]  /*4800*/  IMAD R11, R22, 0x4, R11 ;  /* 0x00000004160b7824 */ /* 0x000fd400078e020b */
[----:B------:R-:W-:Y:S05]  /*4810*/  @!P0 BRA `(.L_x_65) ;  /* 0xfffffff8008c8947 */ /* 0x000fea000383ffff */
.L_x_55:
[----:B--2---:R-:W-:Y:S05]  /*4820*/  BSYNC.RECONVERGENT B0 ;  /* 0x0000000000007941 */ /* 0x004fea0003800200 */
.L_x_52:
[----:B------:R-:W-:Y:S01]  /*4830*/  IMAD.U32 R8, RZ, RZ, UR5 ;  /* 0x00000005ff087e24 */ /* 0x000fe2000f8e00ff */
[----:B------:R-:W-:Y:S01]  /*4840*/  BAR.SYNC.DEFER_BLOCKING 0x0 ;  /* 0x0000000000007b1d */ /* 0x000fe20000010000 */
[----:B-1----:R-:W-:-:S05]  /*4850*/  IMAD.MOV.U32 R9, RZ, RZ, 0x20 ;  /* 0x00000020ff097424 */ /* 0x002fca00078e00ff */
[----:B------:R-:W-:-:S04]  /*4860*/  VIADDMNMX R8, R8, R9, UR27, PT ;  /* 0x0000001b08087e46 */ /* 0x000fc8000b800109 */
[----:B------:R-:W-:-:S04]  /*4870*/  IADD3 R8, PT, PT, R8, -UR5, RZ ;  /* 0x8000000508087c10 */ /* 0x000fc8000fffe0ff */
[----:B------:R-:W-:-:S13]  /*4880*/  ISETP.GE.AND P0, PT, R8, 0x1, PT ;  /* 0x000000010800780c */ /* 0x000fda0003f06270 */
[----:B------:R-:W-:Y:S05]  /*4890*/  @!P0 BRA `(.L_x_66) ;  /* 0x0000001000308947 */ /* 0x000fea0003800000 */
[----:B------:R-:W-:Y:S01]  /*48a0*/  UIADD3 UR9, UPT, UPT, UR26, -0x1, URZ ;  /* 0xffffffff1a097890 */ /* 0x000fe2000fffe0ff */
[----:B--2---:R-:W-:Y:S01]  /*48b0*/  IMAD.MOV.U32 R19, RZ, RZ, RZ ;  /* 0x000000ffff137224 */ /* 0x004fe200078e00ff */
[----:B------:R-:W-:Y:S02]  /*48c0*/  UIADD3 UR11, UPT, UPT, -UR21, UR26, URZ ;  /* 0x0000001a150b7290 */ /* 0x000fe4000fffe1ff */
[----:B------:R-:W-:Y:S02]  /*48d0*/  ULOP3.LUT UR12, UR10, 0x3, URZ, 0xc0, !UPT ;  /* 0x000000030a0c7892 */ /* 0x000fe4000f8ec0ff */
[----:B------:R-:W-:-:S11]  /*48e0*/  UISETP.GE.U32.AND UP1, UPT, UR9, 0x7, UPT ;  /* 0x000000070900788c */ /* 0x000fd6000bf26070 */
.L_x_89:
[----:B-1----:R-:W1:Y:S01]  /*48f0*/  LDCU UR9, c[0x0][0x3a8] ;  /* 0x00007500ff0977ac */ /* 0x002e620008000800 */
[----:B------:R-:W-:-:S05]  /*4900*/  VIADD R8, R19, UR5 ;  /* 0x0000000513087c36 */ /* 0x000fca0008000000 */
[----:B-1----:R-:W-:-:S13]  /*4910*/  ISETP.GE.AND P0, PT, R8, UR9, PT ;  /* 0x0000000908007c0c */ /* 0x002fda000bf06270 */
[----:B0-23--:R-:W-:Y:S05]  /*4920*/  @P0 BRA `(.L_x_67) ;  /* 0x0000000c00f00947 */ /* 0x00dfea0003800000 */
[----:B------:R-:W-:Y:S01]  /*4930*/  ISETP.GE.AND P0, PT, R0, UR26, PT ;  /* 0x0000001a00007c0c */ /* 0x000fe2000bf06270 */
[----:B------:R-:W-:Y:S01]  /*4940*/  BSSY.RECONVERGENT B0, `(.L_x_68) ;  /* 0x000000c000007945 */ /* 0x000fe20003800200 */
[----:B------:R-:W-:-:S11]  /*4950*/  IMAD.MOV.U32 R8, RZ, RZ, -0x800000 ;  /* 0xff800000ff087424 */ /* 0x000fd600078e00ff */
[----:B------:R-:W-:Y:S05]  /*4960*/  @P0 BRA `(.L_x_69) ;  /* 0x0000000000240947 */ /* 0x000fea0003800000 */
[----:B------:R-:W-:Y:S02]  /*4970*/  IMAD.MOV.U32 R8, RZ, RZ, -0x800000 ;  /* 0xff800000ff087424 */ /* 0x000fe400078e00ff */
[----:B0-----:R-:W-:-:S07]  /*4980*/  IMAD.MOV.U32 R10, RZ, RZ, R0 ;  /* 0x000000ffff0a7224 */ /* 0x001fce00078e0000 */
.L_x_70:
[----:B------:R-:W-:Y:S01]  /*4990*/  IMAD R9, R19, 0x20, R10 ;  /* 0x0000002013097824 */ /* 0x000fe200078e020a */
[----:B------:R-:W-:-:S04]  /*49a0*/  IADD3 R10, PT, PT, R10, UR17, RZ ;  /* 0x000000110a0a7c10 */ /* 0x000fc8000fffe0ff */
[----:B------:R-:W-:Y:S02]  /*49b0*/  LEA R9, R9, UR18, 0x2 ;  /* 0x0000001209097c11 */ /* 0x000fe4000f8e10ff */
[----:B------:R-:W-:-:S04]  /*49c0*/  ISETP.GE.AND P2, PT, R10, UR26, PT ;  /* 0x0000001a0a007c0c */ /* 0x000fc8000bf46270 */
[----:B------:R-:W0:Y:S02]  /*49d0*/  LDS R9, [R9] ;  /* 0x0000000009097984 */ /* 0x000e240000000800 */
[----:B0-----:R-:W-:-:S07]  /*49e0*/  FMNMX R8, R9, R8, !PT ;  /* 0x0000000809087209 */ /* 0x001fce0007800000 */
[----:B------:R-:W-:Y:S05]  /*49f0*/  @!P2 BRA `(.L_x_70) ;  /* 0xfffffffc00e4a947 */ /* 0x000fea000383ffff */
.L_x_69:
[----:B------:R-:W-:Y:S05]  /*4a00*/  BSYNC.RECONVERGENT B0 ;  /* 0x0000000000007941 */ /* 0x000fea0003800200 */
.L_x_68:
[----:B------:R-:W1:Y:S01]  /*4a10*/  SHFL.BFLY PT, R9, R8, 0x10, 0x1f ;  /* 0x0e001f0008097f89 */ /* 0x000e6200000e0000 */
[----:B------:R-:W-:Y:S02]  /*4a20*/  ISETP.NE.AND P2, PT, R13, RZ, PT ;  /* 0x000000ff0d00720c */ /* 0x000fe40003f45270 */
[----:B------:R-:W-:Y:S02]  /*4a30*/  ISETP.GT.U32.AND P3, PT, R0, 0x1f, PT ;  /* 0x0000001f0000780c */ /* 0x000fe40003f64070 */
[----:B-1----:R-:W-:-:S05]  /*4a40*/  FMNMX R9, R9, R8, !PT ;  /* 0x0000000809097209 */ /* 0x002fca0007800000 */
[----:B0-----:R-:W0:Y:S02]  /*4a50*/  SHFL.BFLY PT, R10, R9, 0x8, 0x1f ;  /* 0x0d001f00090a7f89 */ /* 0x001e2400000e0000 */
[----:B0-----:R-:W-:-:S05]  /*4a60*/  FMNMX R10, R9, R10, !PT ;  /* 0x0000000a090a7209 */ /* 0x001fca0007800000 */
[----:B------:R-:W0:Y:S02]  /*4a70*/  SHFL.BFLY PT, R11, R10, 0x4, 0x1f ;  /* 0x0c801f000a0b7f89 */ /* 0x000e2400000e0000 */
[----:B0-----:R-:W-:-:S05]  /*4a80*/  FMNMX R11, R10, R11, !PT ;  /* 0x0000000b0a0b7209 */ /* 0x001fca0007800000 */
[----:B------:R-:W0:Y:S02]  /*4a90*/  SHFL.BFLY PT, R20, R11, 0x2, 0x1f ;  /* 0x0c401f000b147f89 */ /* 0x000e2400000e0000 */
[----:B0-----:R-:W-:-:S05]  /*4aa0*/  FMNMX R20, R11, R20, !PT ;  /* 0x000000140b147209 */ /* 0x001fca0007800000 */
[----:B------:R-:W0:Y:S02]  /*4ab0*/  SHFL.BFLY PT, R21, R20, 0x1, 0x1f ;  /* 0x0c201f0014157f89 */ /* 0x000e2400000e0000 */
[----:B0-----:R-:W-:-:S05]  /*4ac0*/  FMNMX R22, R20, R21, !PT ;  /* 0x0000001514167209 */ /* 0x001fca0007800000 */
[----:B------:R0:W-:Y:S01]  /*4ad0*/  @!P2 STS [R15+UR18+0x1000], R22 ;  /* 0x001000160f00a988 */ /* 0x0001e20008000812 */
[----:B------:R-:W-:Y:S06]  /*4ae0*/  BAR.SYNC.DEFER_BLOCKING 0x0 ;  /* 0x0000000000007b1d */ /* 0x000fec0000010000 */
[----:B------:R-:W-:Y:S05]  /*4af0*/  @P3 BRA `(.L_x_71) ;  /* 0x0000000000403947 */ /* 0x000fea0003800000 */
[----:B------:R-:W-:Y:S01]  /*4b00*/  ISETP.GE.U32.AND P3, PT, R13, UR8, PT ;  /* 0x000000080d007c0c */ /* 0x000fe2000bf66070 */
[----:B------:R-:W-:Y:S01]  /*4b10*/  IMAD.MOV.U32 R8, RZ, RZ, -0x800000 ;  /* 0xff800000ff087424 */ /* 0x000fe200078e00ff */
[----:B------:R-:W-:-:S11]  /*4b20*/  UMOV UR9, 0xffffffff ;  /* 0xffffffff00097882 */ /* 0x000fd60000000000 */
[----:B------:R1:W2:Y:S01]  /*4b30*/  @!P3 LDS R8, [R14+UR18+0x1000] ;  /* 0x001000120e08b984 */ /* 0x0002a20008000800 */
[----:B------:R-:W-:Y:S05]  /*4b40*/  BRA.DIV UR9, `(.L_x_72) ;  /* 0x00000026095c7947 */ /* 0x000fea000b800000 */
[----:B--2---:R-:W2:Y:S02]  /*4b50*/  SHFL.BFLY PT, R9, R8, 0x10, 0x1f ;  /* 0x0e001f0008097f89 */ /* 0x004ea400000e0000 */
[----:B--2---:R-:W-:-:S05]  /*4b60*/  FMNMX R9, R9, R8, !PT ;  /* 0x0000000809097209 */ /* 0x004fca0007800000 */
[----:B0-----:R-:W0:Y:S02]  /*4b70*/  SHFL.BFLY PT, R22, R9, 0x8, 0x1f ;  /* 0x0d001f0009167f89 */ /* 0x001e2400000e0000 */
[----:B0-----:R-:W-:-:S05]  /*4b80*/  FMNMX R22, R9, R22, !PT ;  /* 0x0000001609167209 */ /* 0x001fca0007800000 */
[----:B------:R-:W0:Y:S02]  /*4b90*/  SHFL.BFLY PT, R21, R22, 0x4, 0x1f ;  /* 0x0c801f0016157f89 */ /* 0x000e2400000e0000 */
[----:B0-----:R-:W-:-:S05]  /*4ba0*/  FMNMX R21, R22, R21, !PT ;  /* 0x0000001516157209 */ /* 0x001fca0007800000 */
[----:B------:R-:W0:Y:S02]  /*4bb0*/  SHFL.BFLY PT, R24, R21, 0x2, 0x1f ;  /* 0x0c401f0015187f89 */ /* 0x000e2400000e0000 */
[----:B0-----:R-:W-:-:S05]  /*4bc0*/  FMNMX R24, R21, R24, !PT ;  /* 0x0000001815187209 */ /* 0x001fca0007800000 */
[----:B------:R0:W2:Y:S02]  /*4bd0*/  SHFL.BFLY PT, R23, R24, 0x1, 0x1f ;  /* 0x0c201f0018177f89 */ /* 0x0000a400000e0000 */
.L_x_121:
[----:B--2---:R-:W-:-:S05]  /*4be0*/  FMNMX R23, R24, R23, !PT ;  /* 0x0000001718177209 */ /* 0x004fca0007800000 */
[----:B------:R2:W-:Y:S02]  /*4bf0*/  @!P2 STS [UR18+0x1000], R23 ;  /* 0x00100017ff00a988 */ /* 0x0005e40008000812 */
.L_x_71:
[----:B------:R-:W3:Y:S01]  /*4c00*/  LDC R9, c[0x0][0x3ac] ;  /* 0x0000eb00ff097b82 */ /* 0x000ee20000000800 */
[----:B------:R-:W-:Y:S05]  /*4c10*/  WARPSYNC.ALL ;  /* 0x0000000000007948 */ /* 0x000fea0003800000 */
[C---:B---3--:R-:W-:Y:S02]  /*4c20*/  ISETP.GE.AND P3, PT, R0.reuse, R9, PT ;  /* 0x000000090000720c */ /* 0x048fe40003f66270 */
[----:B------:R-:W-:Y:S01]  /*4c30*/  BAR.SYNC.DEFER_BLOCKING 0x0 ;  /* 0x0000000000007b1d */ /* 0x000fe20000010000 */
[----:B------:R-:W-:Y:S01]  /*4c40*/  LEA R8, R19, UR7, 0x2 ;  /* 0x0000000713087c11 */ /* 0x000fe2000f8e10ff */
[----:B------:R-:W-:Y:S01]  /*4c50*/  IMAD.MOV.U32 R10, RZ, RZ, 0x3bbb989d ;  /* 0x3bbb989dff0a7424 */ /* 0x000fe200078e00ff */
[----:B------:R-:W-:-:S03]  /*4c60*/  ISETP.NE.AND P2, PT, R0, RZ, PT ;  /* 0x000000ff0000720c */ /* 0x000fc60003f45270 */
[----:B------:R-:W-:Y:S01]  /*4c70*/  BSSY.RECONVERGENT B0, `(.L_x_73) ;  /* 0x0000018000007945 */ /* 0x000fe20003800200 */
[----:B------:R-:W-:Y:S04]  /*4c80*/  LDS R11, [UR18+0x1000] ;  /* 0x00100012ff0b7984 */ /* 0x000fe80008000800 */
[----:B------:R-:W3:Y:S02]  /*4c90*/  LDS R20, [R8+0x1080] ;  /* 0x0010800008147984 */ /* 0x000ee40000000800 */
[----:B---3--:R-:W-:-:S05]  /*4ca0*/  FMNMX R11, R11, R20, !PT ;  /* 0x000000140b0b7209 */ /* 0x008fca0007800000 */
[----:B------:R-:W-:Y:S01]  /*4cb0*/  FADD R21, R20, -R11 ;  /* 0x8000000b14157221 */ /* 0x000fe20000000000 */
[----:B------:R-:W-:-:S03]  /*4cc0*/  IMAD.MOV.U32 R20, RZ, RZ, 0x437c0000 ;  /* 0x437c0000ff147424 */ /* 0x000fc600078e00ff */
[----:B--2---:R-:W-:-:S04]  /*4cd0*/  FFMA.SAT R23, R21, R10, 0.5 ;  /* 0x3f00000015177423 */ /* 0x004fc8000000200a */
[----:B------:R-:W-:-:S04]  /*4ce0*/  FFMA.RM R23, R23, R20, 12582913 ;  /* 0x4b40000117177423 */ /* 0x000fc80000004014 */
[C---:B0-----:R-:W-:Y:S01]  /*4cf0*/  FADD R22, R23.reuse, -12583039 ;  /* 0xcb40007f17167421 */ /* 0x041fe20000000000 */
[----:B------:R-:W-:-:S03]  /*4d00*/  IMAD.SHL.U32 R23, R23, 0x800000, RZ ;  /* 0x0080000017177824 */ /* 0x000fc600078e00ff */
[----:B------:R-:W-:-:S04]  /*4d10*/  FFMA R22, R21, 1.4426950216293334961, -R22 ;  /* 0x3fb8aa3b15167823 */ /* 0x000fc80000000816 */
[----:B------:R-:W-:-:S06]  /*4d20*/  FFMA R22, R21, 1.925963033500011079e-08, R22 ;  /* 0x32a5706015167823 */ /* 0x000fcc0000000016 */
[----:B------:R-:W0:Y:S02]  /*4d30*/  MUFU.EX2 R22, R22 ;  /* 0x0000001600167308 */ /* 0x000e240000000800 */
[----:B0-----:R-:W-:Y:S01]  /*4d40*/  FMUL R26, R23, R22 ;  /* 0x00000016171a7220 */ /* 0x001fe20000400000 */
[----:B------:R-:W-:Y:S06]  /*4d50*/  @P3 BRA `(.L_x_74) ;  /* 0x0000000000243947 */ /* 0x000fec0003800000 */
[----:B------:R-:W-:-:S07]  /*4d60*/  IMAD.MOV.U32 R22, RZ, RZ, R0 ;  /* 0x000000ffff167224 */ /* 0x000fce00078e0000 */
.L_x_75:
[----:B0-----:R-:W-:Y:S02]  /*4d70*/  IMAD R21, R19, R9, R22 ;  /* 0x0000000913157224 */ /* 0x001fe400078e0216 */
[----:B------:R-:W-:-:S03]  /*4d80*/  VIADD R22, R22, UR17 ;  /* 0x0000001116167c36 */ /* 0x000fc60008000000 */
[----:B------:R-:W-:Y:S02]  /*4d90*/  LEA R21, R21, UR18, 0x2 ;  /* 0x0000001215157c11 */ /* 0x000fe4000f8e10ff */
[----:B------:R-:W-:-:S03]  /*4da0*/  ISETP.GE.AND P3, PT, R22, R9, PT ;  /* 0x000000091600720c */ /* 0x000fc60003f66270 */
[----:B------:R-:W0:Y:S02]  /*4db0*/  LDS R23, [R21+0x1080] ;  /* 0x0010800015177984 */ /* 0x000e240000000800 */
[----:B0-----:R-:W-:-:S05]  /*4dc0*/  FMUL R24, R26, R23 ;  /* 0x000000171a187220 */ /* 0x001fca0000400000 */
[----:B------:R0:W-:Y:S03]  /*4dd0*/  STS [R21+0x1080], R24 ;  /* 0x0010801815007388 */ /* 0x0001e60000000800 */
[----:B------:R-:W-:Y:S05]  /*4de0*/  @!P3 BRA `(.L_x_75) ;  /* 0xfffffffc00e0b947 */ /* 0x000fea000383ffff */
.L_x_74:
[----:B------:R-:W-:Y:S05]  /*4df0*/  BSYNC.RECONVERGENT B0 ;  /* 0x0000000000007941 */ /* 0x000fea0003800200 */
.L_x_73:
[----:B0-----:R-:W0:Y:S01]  /*4e00*/  @!P2 LDS R21, [R8+0x1100] ;  /* 0x001100000815a984 */ /* 0x001e220000000800 */
[----:B------:R-:W-:Y:S03]  /*4e10*/  BSSY.RECONVERGENT B0, `(.L_x_76) ;  /* 0x000001a000007945 */ /* 0x000fe60003800200 */
[----:B------:R2:W-:Y:S01]  /*4e20*/  @!P2 STS [R8+0x1080], R11 ;  /* 0x0010800b0800a388 */ /* 0x0005e20000000800 */
[----:B0-----:R-:W-:Y:S01]  /*4e30*/  @!P2 FMUL R23, R26, R21 ;  /* 0x000000151a17a220 */ /* 0x001fe20000400000 */
[----:B------:R-:W-:-:S04]  /*4e40*/  HFMA2 R21, -RZ, RZ, 0, 0 ;  /* 0x00000000ff157431 */ /* 0x000fc800000001ff */
[----:B------:R2:W-:Y:S01]  /*4e50*/  @!P2 STS [R8+0x1100], R23 ;  /* 0x001100170800a388 */ /* 0x0005e20000000800 */
[----:B------:R-:W-:Y:S06]  /*4e60*/  BAR.SYNC.DEFER_BLOCKING 0x0 ;  /* 0x0000000000007b1d */ /* 0x000fec0000010000 */
[----:B------:R-:W-:Y:S05]  /*4e70*/  @P0 BRA `(.L_x_77) ;  /* 0x00000000004c0947 */ /* 0x000fea0003800000 */
[----:B------:R-:W-:Y:S02]  /*4e80*/  IMAD.MOV.U32 R21, RZ, RZ, RZ ;  /* 0x000000ffff157224 */ /* 0x000fe400078e00ff */
[----:B------:R-:W-:-:S07]  /*4e90*/  IMAD.MOV.U32 R22, RZ, RZ, R0 ;  /* 0x000000ffff167224 */ /* 0x000fce00078e0000 */
.L_x_78:
[----:B0-2---:R-:W-:Y:S02]  /*4ea0*/  IMAD R23, R19, 0x20, R22 ;  /* 0x0000002013177824 */ /* 0x005fe400078e0216 */
[----:B------:R-:W-:-:S03]  /*4eb0*/  VIADD R22, R22, UR17 ;  /* 0x0000001116167c36 */ /* 0x000fc60008000000 */
[----:B------:R-:W-:Y:S02]  /*4ec0*/  LEA R23, R23, UR18, 0x2 ;  /* 0x0000001217177c11 */ /* 0x000fe4000f8e10ff */
[----:B------:R-:W-:-:S03]  /*4ed0*/  ISETP.GE.AND P0, PT, R22, UR26, PT ;  /* 0x0000001a16007c0c */ /* 0x000fc6000bf06270 */
[----:B------:R-:W0:Y:S02]  /*4ee0*/  LDS R24, [R23] ;  /* 0x0000000017187984 */ /* 0x000e240000000800 */
[----:B0-----:R-:W-:-:S04]  /*4ef0*/  FADD R25, -R11, R24 ;  /* 0x000000180b197221 */ /* 0x001fc80000000100 */
[----:B------:R-:W-:-:S04]  /*4f00*/  FFMA.SAT R27, R25, R10, 0.5 ;  /* 0x3f000000191b7423 */ /* 0x000fc8000000200a */
[----:B------:R-:W-:-:S04]  /*4f10*/  FFMA.RM R27, R27, R20, 12582913 ;  /* 0x4b4000011b1b7423 */ /* 0x000fc80000004014 */
[C---:B------:R-:W-:Y:S01]  /*4f20*/  FADD R24, R27.reuse, -12583039 ;  /* 0xcb40007f1b187421 */ /* 0x040fe20000000000 */
[----:B------:R-:W-:-:S03]  /*4f30*/  IMAD.SHL.U32 R27, R27, 0x800000, RZ ;  /* 0x008000001b1b7824 */ /* 0x000fc600078e00ff */
[----:B------:R-:W-:-:S04]  /*4f40*/  FFMA R24, R25, 1.4426950216293334961, -R24 ;  /* 0x3fb8aa3b19187823 */ /* 0x000fc80000000818 */
[----:B------:R-:W-:-:S06]  /*4f50*/  FFMA R24, R25, 1.925963033500011079e-08, R24 ;  /* 0x32a5706019187823 */ /* 0x000fcc0000000018 */
[----:B------:R-:W0:Y:S02]  /*4f60*/  MUFU.EX2 R24, R24 ;  /* 0x0000001800187308 */ /* 0x000e240000000800 */
[----:B0-----:R-:W-:-:S04]  /*4f70*/  FMUL R26, R27, R24 ;  /* 0x000000181b1a7220 */ /* 0x001fc80000400000 */
[----:B------:R-:W-:Y:S01]  /*4f80*/  FADD R21, R26, R21 ;  /* 0x000000151a157221 */ /* 0x000fe20000000000 */
[----:B------:R0:W-:Y:S01]  /*4f90*/  STS [R23], R26 ;  /* 0x0000001a17007388 */ /* 0x0001e20000000800 */
[----:B------:R-:W-:Y:S05]  /*4fa0*/  @!P0 BRA `(.L_x_78) ;  /* 0xfffffffc00bc8947 */ /* 0x000fea000383ffff */
.L_x_77:
[----:B------:R-:W-:Y:S05]  /*4fb0*/  BSYNC.RECONVERGENT B0 ;  /* 0x0000000000007941 */ /* 0x000fea0003800200 */
.L_x_76:
[----:B------:R-:W3:Y:S01]  /*4fc0*/  SHFL.BFLY PT, R10, R21, 0x10, 0x1f ;  /* 0x0e001f00150a7f89 */ /* 0x000ee200000e0000 */
[----:B------:R-:W-:Y:S02]  /*4fd0*/  ISETP.NE.AND P0, PT, R13, RZ, PT ;  /* 0x000000ff0d00720c */ /* 0x000fe40003f05270 */
[----:B------:R-:W-:Y:S01]  /*4fe0*/  ISETP.GT.U32.AND P3, PT, R0, 0x1f, PT ;  /* 0x0000001f0000780c */ /* 0x000fe20003f64070 */
[----:B---3--:R-:W-:-:S05]  /*4ff0*/  FADD R10, R10, R21 ;  /* 0x000000150a0a7221 */ /* 0x008fca0000000000 */
[----:B--2---:R-:W2:Y:S02]  /*5000*/  SHFL.BFLY PT, R11, R10, 0x8, 0x1f ;  /* 0x0d001f000a0b7f89 */ /* 0x004ea400000e0000 */
[----:B--2---:R-:W-:-:S05]  /*5010*/  FADD R11, R10, R11 ;  /* 0x0000000b0a0b7221 */ /* 0x004fca0000000000 */
[----:B------:R-:W2:Y:S02]  /*5020*/  SHFL.BFLY PT, R20, R11, 0x4, 0x1f ;  /* 0x0c801f000b147f89 */ /* 0x000ea400000e0000 */
[----:B--2---:R-:W-:-:S05]  /*5030*/  FADD R20, R11, R20 ;  /* 0x000000140b147221 */ /* 0x004fca0000000000 */
[----:B0-----:R-:W0:Y:S02]  /*5040*/  SHFL.BFLY PT, R23, R20, 0x2, 0x1f ;  /* 0x0c401f0014177f89 */ /* 0x001e2400000e0000 */
[----:B0-----:R-:W-:-:S05]  /*5050*/  FADD R23, R20, R23 ;  /* 0x0000001714177221 */ /* 0x001fca0000000000 */
[----:B------:R-:W0:Y:S02]  /*5060*/  SHFL.BFLY PT, R22, R23, 0x1, 0x1f ;  /* 0x0c201f0017167f89 */ /* 0x000e2400000e0000 */
[----:B0-----:R-:W-:-:S05]  /*5070*/  FADD R22, R23, R22 ;  /* 0x0000001617167221 */ /* 0x001fca0000000000 */
[----:B------:R0:W-:Y:S01]  /*5080*/  @!P0 STS [R15+UR18+0x1000], R22 ;  /* 0x001000160f008988 */ /* 0x0001e20008000812 */
[----:B------:R-:W-:Y:S06]  /*5090*/  BAR.SYNC.DEFER_BLOCKING 0x0 ;  /* 0x0000000000007b1d */ /* 0x000fec0000010000 */
[----:B------:R-:W-:Y:S05]  /*50a0*/  @P3 BRA `(.L_x_79) ;  /* 0x0000000000403947 */ /* 0x000fea0003800000 */
[----:B------:R-:W-:Y:S01]  /*50b0*/  ISETP.GE.U32.AND P3, PT, R13, UR8, PT ;  /* 0x000000080d007c0c */ /* 0x000fe2000bf66070 */
[----:B------:R-:W-:Y:S01]  /*50c0*/  IMAD.MOV.U32 R21, RZ, RZ, RZ ;  /* 0x000000ffff157224 */ /* 0x000fe200078e00ff */
[----:B------:R-:W-:-:S11]  /*50d0*/  UMOV UR9, 0xffffffff ;  /* 0xffffffff00097882 */ /* 0x000fd60000000000 */
[----:B------:R2:W3:Y:S01]  /*50e0*/  @!P3 LDS R21, [R14+UR18+0x1000] ;  /* 0x001000120e15b984 */ /* 0x0004e20008000800 */
[----:B------:R-:W-:Y:S05]  /*50f0*/  BRA.DIV UR9, `(.L_x_80) ;  /* 0x0000002209847947 */ /* 0x000fea000b800000 */
[----:B0--3--:R-:W0:Y:S02]  /*5100*/  SHFL.BFLY PT, R22, R21, 0x10, 0x1f ;  /* 0x0e001f0015167f89 */ /* 0x009e2400000e0000 */
[----:B0-----:R-:W-:-:S05]  /*5110*/  FADD R22, R22, R21 ;  /* 0x0000001516167221 */ /* 0x001fca0000000000 */
[----:B------:R-:W0:Y:S02]  /*5120*/  SHFL.BFLY PT, R23, R22, 0x8, 0x1f ;  /* 0x0d001f0016177f89 */ /* 0x000e2400000e0000 */
[----:B0-----:R-:W-:-:S05]  /*5130*/  FADD R23, R22, R23 ;  /* 0x0000001716177221 */ /* 0x001fca0000000000 */
[----:B------:R-:W0:Y:S02]  /*5140*/  SHFL.BFLY PT, R24, R23, 0x4, 0x1f ;  /* 0x0c801f0017187f89 */ /* 0x000e2400000e0000 */
[----:B0-----:R-:W-:-:S05]  /*5150*/  FADD R24, R23, R24 ;  /* 0x0000001817187221 */ /* 0x001fca0000000000 */
[----:B------:R-:W0:Y:S02]  /*5160*/  SHFL.BFLY PT, R25, R24, 0x2, 0x1f ;  /* 0x0c401f0018197f89 */ /* 0x000e2400000e0000 */
[----:B0-----:R-:W-:-:S05]  /*5170*/  FADD R25, R24, R25 ;  /* 0x0000001918197221 */ /* 0x001fca0000000000 */
[----:B------:R0:W3:Y:S02]  /*5180*/  SHFL.BFLY PT, R26, R25, 0x1, 0x1f ;  /* 0x0c201f00191a7f89 */ /* 0x0000e400000e0000 */
.L_x_127:
[----:B---3--:R-:W-:-:S05]  /*5190*/  FADD R26, R25, R26 ;  /* 0x0000001a191a7221 */ /* 0x008fca0000000000 */
[----:B------:R3:W-:Y:S02]  /*51a0*/  @!P0 STS [UR18+0x1000], R26 ;  /* 0x0010001aff008988 */ /* 0x0007e40008000812 */
.L_x_79:
[----:B------:R-:W-:Y:S05]  /*51b0*/  WARPSYNC.ALL ;  /* 0x0000000000007948 */ /* 0x000fea0003800000 */
[----:B------:R-:W-:Y:S01]  /*51c0*/  BAR.SYNC.DEFER_BLOCKING 0x0 ;  /* 0x0000000000007b1d */ /* 0x000fe20000010000 */
[----:B------:R-:W-:-:S05]  /*51d0*/  ISETP.GE.AND P0, PT, R0, R9, PT ;  /* 0x000000090000720c */ /* 0x000fca0003f06270 */
[----:B------:R-:W-:Y:S01]  /*51e0*/  BSSY.RECONVERGENT B0, `(.L_x_81) ;  /* 0x000006f000007945 */ /* 0x000fe20003800200 */
[----:B------:R-:W-:Y:S04]  /*51f0*/  @!P2 LDS R10, [UR18+0x1000] ;  /* 0x00100012ff0aa984 */ /* 0x000fe80008000800 */
[----:B------:R-:W4:Y:S02]  /*5200*/  @!P2 LDS R11, [R8+0x1100] ;  /* 0x00110000080ba984 */ /* 0x000f240000000800 */
[----:B----4-:R-:W-:-:S05]  /*5210*/  @!P2 FADD R11, R10, R11 ;  /* 0x0000000b0a0ba221 */ /* 0x010fca0000000000 */
[----:B------:R4:W-:Y:S01]  /*5220*/  @!P2 STS [R8+0x1100], R11 ;  /* 0x0011000b0800a388 */ /* 0x0009e20000000800 */
[----:B------:R-:W-:Y:S06]  /*5230*/  BAR.SYNC.DEFER_BLOCKING 0x0 ;  /* 0x0000000000007b1d */ /* 0x000fec0000010000 */
[----:B------:R-:W-:Y:S05]  /*5240*/  @P0 BRA `(.L_x_82) ;  /* 0x0000000400a00947 */ /* 0x000fea0003800000 */
[----:B------:R-:W-:-:S07]  /*5250*/  MOV R20, R0 ;  /* 0x0000000000147202 */ /* 0x000fce0000000f00 */
.L_x_88:
[----:B------:R-:W-:Y:S01]  /*5260*/  UISETP.GE.AND UP2, UPT, UR26, 0x1, UPT ;  /* 0x000000011a00788c */ /* 0x000fe2000bf46270 */
[----:B----4-:R-:W-:-:S08]  /*5270*/  IMAD.MOV.U32 R23, RZ, RZ, RZ ;  /* 0x000000ffff177224 */ /* 0x010fd000078e00ff */
[----:B------:R-:W-:Y:S05]  /*5280*/  BRA.U !UP2, `(.L_x_83) ;  /* 0x000000050a6c7547 */ /* 0x000fea000b800000 */
[----:B------:R-:W-:Y:S02]  /*5290*/  IMAD.MOV.U32 R23, RZ, RZ, RZ ;  /* 0x000000ffff177224 */ /* 0x000fe400078e00ff */
[----:B----4-:R-:W-:Y:S01]  /*52a0*/  IMAD.MOV.U32 R8, RZ, RZ, RZ ;  /* 0x000000ffff087224 */ /* 0x010fe200078e00ff */
[----:B------:R-:W-:Y:S06]  /*52b0*/  BRA.U !UP1, `(.L_x_84) ;  /* 0x00000001098c7547 */ /* 0x000fec000b800000 */
[----:B0-----:R-:W-:-:S07]  /*52c0*/  CS2R R22, SRZ ;  /* 0x0000000000167805 */ /* 0x001fce000001ff00 */
.L_x_85:
[----:B------:R-:W0:Y:S01]  /*52d0*/  LDC R21, c[0x0][0x3ac] ;  /* 0x0000eb00ff157b82 */ /* 0x000e220000000800 */
[----:B------:R-:W-:-:S05]  /*52e0*/  IMAD R24, R19, 0x20, R22 ;  /* 0x0000002013187824 */ /* 0x000fca00078e0216 */
[----:B------:R-:W-:Y:S01]  /*52f0*/  LEA R24, R24, UR18, 0x2 ;  /* 0x0000001218187c11 */ /* 0x000fe2000f8e10ff */
[C---:B0-----:R-:W-:Y:S02]  /*5300*/  IMAD R8, R22.reuse, R21, R20 ;  /* 0x0000001516087224 */ /* 0x041fe400078e0214 */
[----:B------:R-:W-:-:S03]  /*5310*/  VIADD R22, R22, 0x8 ;  /* 0x0000000816167836 */ /* 0x000fc60000000000 */
[----:B---3--:R-:W-:Y:S02]  /*5320*/  LEA R26, R8, UR16, 0x2 ;  /* 0x00000010081a7c11 */ /* 0x008fe4000f8e10ff */
[----:B------:R-:W-:Y:S01]  /*5330*/  LDS.128 R8, [R24] ;  /* 0x0000000018087984 */ /* 0x000fe20000000c00 */
[----:B------:R-:W-:Y:S02]  /*5340*/  ISETP.NE.AND P0, PT, R22, UR11, PT ;  /* 0x0000000b16007c0c */ /* 0x000fe4000bf05270 */
[C---:B------:R-:W-:Y:S01]  /*5350*/  IMAD R28, R21.reuse, 0x4, R26 ;  /* 0x00000004151c7824 */ /* 0x040fe200078e021a */
[----:B------:R-:W0:Y:S02]  /*5360*/  LDS R25, [R26] ;  /* 0x000000001a197984 */ /* 0x000e240000000800 */
[----:B0-----:R-:W-:Y:S01]  /*5370*/  FFMA R8, R8, R25, R23 ;  /* 0x0000001908087223 */ /* 0x001fe20000000017 */
[----:B------:R-:W-:Y:S01]  /*5380*/  IMAD R25, R21, 0x4, R28 ;  /* 0x0000000415197824 */ /* 0x000fe200078e021c */
[----:B------:R-:W0:Y:S02]  /*5390*/  LDS R23, [R28] ;  /* 0x000000001c177984 */ /* 0x000e240000000800 */
[----:B0-----:R-:W-:-:S02]  /*53a0*/  FFMA R9, R9, R23, R8 ;  /* 0x0000001709097223 */ /* 0x001fc40000000008 */
[C---:B------:R-:W-:Y:S02]  /*53b0*/  LEA R23, R21.reuse, R25, 0x2 ;  /* 0x0000001915177211 */ /* 0x040fe400078e10ff */
[----:B------:R-:W0:Y:S03]  /*53c0*/  LDS R25, [R25] ;  /* 0x0000000019197984 */ /* 0x000e260000000800 */
[C---:B------:R-:W-:Y:S01]  /*53d0*/  IMAD R26, R21.reuse, 0x4, R23 ;  /* 0x00000004151a7824 */ /* 0x040fe200078e0217 */
[----:B------:R-:W3:Y:S03]  /*53e0*/  LDS R8, [R23] ;  /* 0x0000000017087984 */ /* 0x000ee60000000800 */
[----:B------:R-:W-:Y:S01]  /*53f0*/  IMAD R28, R21, 0x4, R26 ;  /* 0x00000004151c7824 */ /* 0x000fe200078e021a */
[----:B------:R-:W-:Y:S01]  /*5400*/  LDS R29, [R26] ;  /* 0x000000001a1d7984 */ /* 0x000fe20000000800 */
[----:B0-----:R-:W-:-:S04]  /*5410*/  FFMA R10, R10, R25, R9 ;  /* 0x000000190a0a7223 */ /* 0x001fc80000000009 */
[----:B---3--:R-:W-:Y:S02]  /*5420*/  FFMA R27, R11, R8, R10 ;  /* 0x000000080b1b7223 */ /* 0x008fe4000000000a */
[----:B------:R-:W0:Y:S02]  /*5430*/  LDS.128 R8, [R24+0x10] ;  /* 0x0000100018087984 */ /* 0x000e240000000c00 */
[----:B0-----:R-:W-:Y:S01]  /*5440*/  FFMA R8, R8, R29, R27 ;  /* 0x0000001d08087223 */ /* 0x001fe2000000001b */
[C---:B------:R-:W-:Y:S02]  /*5450*/  IMAD R27, R21.reuse, 0x4, R28 ;  /* 0x00000004151b7824 */ /* 0x040fe400078e021c */
[----:B------:R-:W0:Y:S02]  /*5460*/  LDS R28, [R28] ;  /* 0x000000001c1c7984 */ /* 0x000e240000000800 */
[----:B------:R-:W-:Y:S02]  /*5470*/  IMAD R21, R21, 0x4, R27 ;  /* 0x0000000415157824 */ /* 0x000fe400078e021b */
[----:B------:R-:W3:Y:S04]  /*5480*/  LDS R27, [R27] ;  /* 0x000000001b1b7984 */ /* 0x000ee80000000800 */
[----:B------:R-:W4:Y:S01]  /*5490*/  LDS R21, [R21] ;  /* 0x0000000015157984 */ /* 0x000f220000000800 */
[----:B0-----:R-:W-:-:S04]  /*54a0*/  FFMA R9, R9, R28, R8 ;  /* 0x0000001c09097223 */ /* 0x001fc80000000008 */
[----:B---3--:R-:W-:-:S04]  /*54b0*/  FFMA R10, R10, R27, R9 ;  /* 0x0000001b0a0a7223 */ /* 0x008fc80000000009 */
[----:B----4-:R-:W-:Y:S01]  /*54c0*/  FFMA R23, R11, R21, R10 ;  /* 0x000000150b177223 */ /* 0x010fe2000000000a */
[----:B------:R-:W-:Y:S06]  /*54d0*/  @P0 BRA `(.L_x_85) ;  /* 0xfffffffc007c0947 */ /* 0x000fec000383ffff */
[----:B------:R-:W-:-:S07]  /*54e0*/  IMAD.U32 R8, RZ, RZ, UR11 ;  /* 0x0000000bff087e24 */ /* 0x000fce000f8e00ff */
.L_x_84:
[----:B------:R-:W-:-:S09]  /*54f0*/  UISETP.NE.AND UP2, UPT, UR21, URZ, UPT ;  /* 0x000000ff1500728c */ /* 0x000fd2000bf45270 */
[----:B------:R-:W-:Y:S05]  /*5500*/  BRA.U !UP2, `(.L_x_83) ;  /* 0x000000010acc7547 */ /* 0x000fea000b800000 */
[----:B------:R-:W-:Y:S02]  /*5510*/  UIADD3 UR9, UPT, UPT, UR21, -0x1, URZ ;  /* 0xffffffff15097890 */ /* 0x000fe4000fffe0ff */
[----:B------:R-:W-:Y:S02]  /*5520*/  UISETP.NE.AND UP3, UPT, UR12, URZ, UPT ;  /* 0x000000ff0c00728c */ /* 0x000fe4000bf65270 */
[----:B------:R-:W-:-:S09]  /*5530*/  UISETP.GE.U32.AND UP2, UPT, UR9, 0x3, UPT ;  /* 0x000000030900788c */ /* 0x000fd2000bf46070 */
[----:B------:R-:W-:Y:S05]  /*5540*/  BRA.U !UP2, `(.L_x_86) ;  /* 0x000000010a547547 */ /* 0x000fea000b800000 */
[----:B------:R-:W4:Y:S01]  /*5550*/  LDC R9, c[0x0][0x3ac] ;  /* 0x0000eb00ff097b82 */ /* 0x000f220000000800 */
[----:B------:R-:W-:-:S04]  /*5560*/  LEA R10, R19, R8, 0x5 ;  /* 0x00000008130a7211 */ /* 0x000fc800078e28ff */
[----:B------:R-:W-:-:S05]  /*5570*/  LEA R10, R10, UR18, 0x2 ;  /* 0x000000120a0a7c11 */ /* 0x000fca000f8e10ff */
[----:B0-----:R-:W-:Y:S04]  /*5580*/  LDS R22, [R10] ;  /* 0x000000000a167984 */ /* 0x001fe80000000800 */
[----:B------:R-:W-:Y:S01]  /*5590*/  LDS R28, [R10+0x8] ;  /* 0x000008000a1c7984 */ /* 0x000fe20000000800 */
[C---:B----4-:R-:W-:Y:S02]  /*55a0*/  IMAD R11, R8.reuse, R9, R20 ;  /* 0x00000009080b7224 */ /* 0x050fe400078e0214 */
[----:B------:R-:W-:-:S03]  /*55b0*/  VIADD R8, R8, 0x4 ;  /* 0x0000000408087836 */ /* 0x000fc60000000000 */
[----:B------:R-:W-:Y:S02]  /*55c0*/  LEA R24, R11, UR16, 0x2 ;  /* 0x000000100b187c11 */ /* 0x000fe4000f8e10ff */
[----:B------:R-:W-:Y:S03]  /*55d0*/  LDS R11, [R10+0x4] ;  /* 0x000004000a0b7984 */ /* 0x000fe60000000800 */
[C---:B---3--:R-:W-:Y:S01]  /*55e0*/  IMAD R26, R9.reuse, 0x4, R24 ;  /* 0x00000004091a7824 */ /* 0x048fe200078e0218 */
[----:B------:R-:W0:Y:S02]  /*55f0*/  LDS R21, [R24] ;  /* 0x0000000018157984 */ /* 0x000e240000000800 */
[----:B0-----:R-:W-:Y:S01]  /*5600*/  FFMA R22, R22, R21, R23 ;  /* 0x0000001516167223 */ /* 0x001fe20000000017 */
[C---:B------:R-:W-:Y:S01]  /*5610*/  IMAD R21, R9.reuse, 0x4, R26 ;  /* 0x0000000409157824 */ /* 0x040fe200078e021a */
[----:B------:R-:W-:Y:S03]  /*5620*/  LDS R23, [R10+0xc] ;  /* 0x00000c000a177984 */ /* 0x000fe60000000800 */
[----:B------:R-:W-:Y:S01]  /*5630*/  IMAD R9, R9, 0x4, R21 ;  /* 0x0000000409097824 */ /* 0x000fe200078e0215 */
[----:B------:R-:W0:Y:S04]  /*5640*/  LDS R26, [R26] ;  /* 0x000000001a1a7984 */ /* 0x000e280000000800 */
[----:B------:R-:W3:Y:S04]  /*5650*/  LDS R21, [R21] ;  /* 0x0000000015157984 */ /* 0x000ee80000000800 */
[----:B------:R-:W4:Y:S01]  /*5660*/  LDS R9, [R9] ;  /* 0x0000000009097984 */ /* 0x000f220000000800 */
[----:B0-----:R-:W-:-:S04]  /*5670*/  FFMA R11, R11, R26, R22 ;  /* 0x0000001a0b0b7223 */ /* 0x001fc80000000016 */
[----:B---3--:R-:W-:-:S04]  /*5680*/  FFMA R11, R28, R21, R11 ;  /* 0x000000151c0b7223 */ /* 0x008fc8000000000b */
[----:B----4-:R-:W-:-:S07]  /*5690*/  FFMA R23, R23, R9, R11 ;  /* 0x0000000917177223 */ /* 0x010fce000000000b */
.L_x_86:
[----:B------:R-:W-:Y:S05]  /*56a0*/  BRA.U !UP3, `(.L_x_83) ;  /* 0x000000010b647547 */ /* 0x000fea000b800000 */
[----:B------:R-:W-:Y:S02]  /*56b0*/  UISETP.NE.AND UP2, UPT, UR12, 0x1, UPT ;  /* 0x000000010c00788c */ /* 0x000fe4000bf45270 */
[----:B------:R-:W-:-:S07]  /*56c0*/  ULOP3.LUT UP3, URZ, UR10, 0x1, URZ, 0xc0, !UPT ;  /* 0x000000010aff7892 */ /* 0x000fce000f86c0ff */
[----:B------:R-:W-:Y:S05]  /*56d0*/  BRA.U !UP2, `(.L_x_87) ;  /* 0x000000010a347547 */ /* 0x000fea000b800000 */
[----:B------:R-:W4:Y:S01]  /*56e0*/  LDC R11, c[0x0][0x3ac] ;  /* 0x0000eb00ff0b7b82 */ /* 0x000f220000000800 */
[----:B------:R-:W-:-:S05]  /*56f0*/  IMAD R9, R19, 0x20, R8 ;  /* 0x0000002013097824 */ /* 0x000fca00078e0208 */
[----:B------:R-:W-:Y:S01]  /*5700*/  LEA R9, R9, UR18, 0x2 ;  /* 0x0000001209097c11 */ /* 0x000fe2000f8e10ff */
[C---:B----4-:R-:W-:Y:S01]  /*5710*/  IMAD R10, R8.reuse, R11, R20 ;  /* 0x0000000b080a7224 */ /* 0x050fe200078e0214 */
[----:B------:R-:W-:-:S04]  /*5720*/  IADD3 R8, PT, PT, R8, 0x2, RZ ;  /* 0x0000000208087810 */ /* 0x000fc80007ffe0ff */
[----:B0-----:R-:W-:Y:S02]  /*5730*/  LEA R22, R10, UR16, 0x2 ;  /* 0x000000100a167c11 */ /* 0x001fe4000f8e10ff */
[----:B------:R-:W-:Y:S03]  /*5740*/  LDS R10, [R9] ;  /* 0x00000000090a7984 */ /* 0x000fe60000000800 */
[----:B------:R-:W-:Y:S02]  /*5750*/  IMAD R21, R11, 0x4, R22 ;  /* 0x000000040b157824 */ /* 0x000fe400078e0216 */
[----:B------:R-:W0:Y:S04]  /*5760*/  LDS R22, [R22] ;  /* 0x0000000016167984 */ /* 0x000e280000000800 */
[----:B------:R-:W-:Y:S04]  /*5770*/  LDS R11, [R9+0x4] ;  /* 0x00000400090b7984 */ /* 0x000fe80000000800 */
[----:B------:R-:W4:Y:S01]  /*5780*/  LDS R21, [R21] ;  /* 0x0000000015157984 */ /* 0x000f220000000800 */
[----:B0-----:R-:W-:-:S04]  /*5790*/  FFMA R10, R10, R22, R23 ;  /* 0x000000160a0a7223 */ /* 0x001fc80000000017 */
[----:B----4-:R-:W-:-:S07]  /*57a0*/  FFMA R23, R11, R21, R10 ;  /* 0x000000150b177223 */ /* 0x010fce000000000a */
.L_x_87:
[----:B------:R-:W-:Y:S05]  /*57b0*/  BRA.U !UP3, `(.L_x_83) ;  /* 0x000000010b207547 */ /* 0x000fea000b800000 */
[----:B------:R-:W4:Y:S01]  /*57c0*/  LDCU UR9, c[0x0][0x3ac] ;  /* 0x00007580ff0977ac */ /* 0x000f220008000800 */
[----:B------:R-:W-:-:S05]  /*57d0*/  IMAD R9, R19, 0x20, R8 ;  /* 0x0000002013097824 */ /* 0x000fca00078e0208 */
[----:B------:R-:W-:Y:S01]  /*57e0*/  LEA R9, R9, UR18, 0x2 ;  /* 0x0000001209097c11 */ /* 0x000fe2000f8e10ff */
[----:B----4-:R-:W-:-:S05]  /*57f0*/  IMAD R8, R8, UR9, R20 ;  /* 0x0000000908087c24 */ /* 0x010fca000f8e0214 */
[----:B------:R-:W-:Y:S02]  /*5800*/  LEA R10, R8, UR16, 0x2 ;  /* 0x00000010080a7c11 */ /* 0x000fe4000f8e10ff */
[----:B------:R-:W-:Y:S04]  /*5810*/  LDS R8, [R9] ;  /* 0x0000000009087984 */ /* 0x000fe80000000800 */
[----:B------:R-:W4:Y:S02]  /*5820*/  LDS R10, [R10] ;  /* 0x000000000a0a7984 */ /* 0x000f240000000800 */
[----:B----4-:R-:W-:-:S07]  /*5830*/  FFMA R23, R8, R10, R23 ;  /* 0x0000000a08177223 */ /* 0x010fce0000000017 */
.L_x_83:
[----:B------:R-:W4:Y:S02]  /*5840*/  LDCU UR9, c[0x0][0x3ac] ;  /* 0x00007580ff0977ac */ /* 0x000f240008000800 */
[----:B----4-:R-:W-:Y:S02]  /*5850*/  IMAD R8, R19, UR9, R20 ;  /* 0x0000000913087c24 */ /* 0x010fe4000f8e0214 */
[----:B------:R-:W-:-:S03]  /*5860*/  VIADD R20, R20, UR17 ;  /* 0x0000001114147c36 */ /* 0x000fc60008000000 */
[----:B------:R-:W-:Y:S02]  /*5870*/  LEA R8, R8, UR18, 0x2 ;  /* 0x0000001208087c11 */ /* 0x000fe4000f8e10ff */
[----:B------:R-:W-:-:S03]  /*5880*/  ISETP.GE.AND P0, PT, R20, UR9, PT ;  /* 0x0000000914007c0c */ /* 0x000fc6000bf06270 */
[----:B------:R-:W4:Y:S02]  /*5890*/  LDS R10, [R8+0x1080] ;  /* 0x00108000080a7984 */ /* 0x000f240000000800 */
[----:B----4-:R-:W-:-:S05]  /*58a0*/  FADD R23, R10, R23 ;  /* 0x000000170a177221 */ /* 0x010fca0000000000 */
[----:B------:R4:W-:Y:S03]  /*58b0*/  STS [R8+0x1080], R23 ;  /* 0x0010801708007388 */ /* 0x0009e60000000800 */
[----:B------:R-:W-:Y:S05]  /*58c0*/  @!P0 BRA `(.L_x_88) ;  /* 0xfffffff800648947 */ /* 0x000fea000383ffff */
.L_x_82:
[----:B------:R-:W-:Y:S05]  /*58d0*/  BSYNC.RECONVERGENT B0 ;  /* 0x0000000000007941 */ /* 0x000fea0003800200 */
.L_x_81:
[----:B------:R-:W-:Y:S06]  /*58e0*/  BAR.SYNC.DEFER_BLOCKING 0x0 ;  /* 0x0000000000007b1d */ /* 0x000fec0000010000 */
.L_x_67:
[----:B----4-:R-:W4:Y:S01]  /*58f0*/  LDC R8, c[0x0][0x3a8] ;  /* 0x0000ea00ff087b82 */ /* 0x010f220000000800 */
[----:B------:R-:W-:Y:S02]  /*5900*/  IMAD.U32 R9, RZ, RZ, UR5 ;  /* 0x00000005ff097e24 */ /* 0x000fe4000f8e00ff */
[----:B------:R-:W-:-:S03]  /*5910*/  VIADD R19, R19, 0x1 ;  /* 0x0000000113137836 */ /* 0x000fc60000000000 */
[----:B----4-:R-:W-:-:S05]  /*5920*/  VIADDMNMX R8, R9, 0x20, R8, PT ;  /* 0x0000002009087846 */ /* 0x010fca0003800108 */
[----:B------:R-:W-:-:S05]  /*5930*/  VIADD R8, R8, -UR5 ;  /* 0x8000000508087c36 */ /* 0x000fca0008000000 */
[----:B------:R-:W-:-:S13]  /*5940*/  ISETP.NE.AND P0, PT, R19, R8, PT ;  /* 0x000000081300720c */ /* 0x000fda0003f05270 */
[----:B------:R-:W-:Y:S05]  /*5950*/  @P0 BRA `(.L_x_89) ;  /* 0xffffffec00e40947 */ /* 0x000fea000383ffff */
.L_x_66:
[----:B------:R-:W-:Y:S05]  /*5960*/  BRA.U UP0, `(.L_x_90) ;  /* 0xffffffc100e47547 */ /* 0x000fea000b83ffff */
.L_x_18:
[----:B------:R-:W4:Y:S01]  /*5970*/  LDC R2, c[0x0][0x3a8] ;  /* 0x0000ea00ff027b82 */ /* 0x000f220000000800 */
[----:B------:R-:W5:Y:S01]  /*5980*/  LDCU UR9, c[0x0][0x3ac] ;  /* 0x00007580ff0977ac */ /* 0x000f620008000800 */
[----:B------:R-:W-:-:S05]  /*5990*/  IMAD.U32 R3, RZ, RZ, UR5 ;  /* 0x00000005ff037e24 */ /* 0x000fca000f8e00ff */
[----:B----4-:R-:W-:-:S04]  /*59a0*/  VIADDMNMX R2, R3, 0x20, R2, PT ;  /* 0x0000002003027846 */ /* 0x010fc80003800102 */
[----:B------:R-:W-:-:S05]  /*59b0*/  IADD3 R2, PT, PT, R2, -UR5, RZ ;  /* 0x8000000502027c10 */ /* 0x000fca000fffe0ff */
[----:B-----5:R-:W-:-:S05]  /*59c0*/  IMAD R5, R2, UR9, RZ ;  /* 0x0000000902057c24 */ /* 0x020fca000f8e02ff */
[----:B------:R-:W-:-:S13]  /*59d0*/  ISETP.GE.AND P0, PT, R0, R5, PT ;  /* 0x000000050000720c */ /* 0x000fda0003f06270 */
[----:B------:R-:W-:Y:S05]  /*59e0*/  @P0 EXIT ;  /* 0x000000000000094d */ /* 0x000fea0003800000 */
[----:B------:R-:W4:Y:S01]  /*59f0*/  I2F.U32.RP R7, UR17 ;  /* 0x0000001100077d06 */ /* 0x000f220008209000 */
[----:B------:R-:W-:Y:S01]  /*5a00*/  VIADD R6, R0, UR17 ;  /* 0x0000001100067c36 */ /* 0x000fe20008000000 */
[----:B------:R-:W-:Y:S01]  /*5a10*/  ISETP.NE.U32.AND P2, PT, RZ, UR17, PT ;  /* 0x00000011ff007c0c */ /* 0x000fe2000bf45070 */
[----:B------:R-:W0:Y:S01]  /*5a20*/  LDCU UR10, c[0x0][0x3ac] ;  /* 0x00007580ff0a77ac */ /* 0x000e220008000800 */
[----:B------:R-:W-:Y:S02]  /*5a30*/  BSSY.RECONVERGENT B2, `(.L_x_91) ;  /* 0x0000062000027945 */ /* 0x000fe40003800200 */
[CC--:B------:R-:W-:Y:S01]  /*5a40*/  ISETP.GE.AND P0, PT, R6.reuse, R5.reuse, PT ;  /* 0x000000050600720c */ /* 0x0c0fe20003f06270 */
[----:B------:R-:W0:Y:S01]  /*5a50*/  LDCU UR4, c[0x0][0x3a8] ;  /* 0x00007500ff0477ac */ /* 0x000e220008000800 */
[----:B------:R-:W-:Y:S02]  /*5a60*/  VIMNMX R4, PT, PT, R6, R5, !PT ;  /* 0x0000000506047248 */ /* 0x000fe40007fe0100 */
[----:B------:R-:W-:Y:S01]  /*5a70*/  SEL R9, RZ, 0x1, P0 ;  /* 0x00000001ff097807 */ /* 0x000fe20000000000 */
[----:B------:R-:W0:Y:S03]  /*5a80*/  LDCU.64 UR8, c[0x0][0x398] ;  /* 0x00007300ff0877ac */ /* 0x000e260008000a00 */
[----:B------:R-:W-:Y:S01]  /*5a90*/  IADD3 R4, PT, PT, R4, -R6, -R9 ;  /* 0x8000000604047210 */ /* 0x000fe20007ffe809 */
[----:B----4-:R-:W4:Y:S01]  /*5aa0*/  MUFU.RCP R7, R7 ;  /* 0x0000000700077308 */ /* 0x010f220000001000 */
[----:B------:R-:W-:Y:S01]  /*5ab0*/  UIADD3 UR7, UPT, UPT, UR7, 0x1080, URZ ;  /* 0x0000108007077890 */ /* 0x000fe2000fffe0ff */
[----:B----4-:R-:W-:-:S06]  /*5ac0*/  VIADD R2, R7, 0xffffffe ;  /* 0x0ffffffe07027836 */ /* 0x010fcc0000000000 */
[----:B------:R4:W0:Y:S02]  /*5ad0*/  F2I.FTZ.U32.TRUNC.NTZ R3, R2 ;  /* 0x0000000200037305 */ /* 0x000824000021f000 */
[----:B----4-:R-:W-:Y:S02]  /*5ae0*/  IMAD.MOV.U32 R2, RZ, RZ, RZ ;  /* 0x000000ffff027224 */ /* 0x010fe400078e00ff */
[----:B01----:R-:W-:-:S04]  /*5af0*/  IMAD.MOV R11, RZ, RZ, -R3 ;  /* 0x000000ffff0b7224 */ /* 0x003fc800078e0a03 */
[----:B------:R-:W-:-:S04]  /*5b00*/  IMAD R11, R11, UR17, RZ ;  /* 0x000000110b0b7c24 */ /* 0x000fc8000f8e02ff */
[----:B------:R-:W-:-:S06]  /*5b10*/  IMAD.HI.U32 R11, R3, R11, R2 ;  /* 0x0000000b030b7227 */ /* 0x000fcc00078e0002 */
[----:B------:R-:W-:-:S04]  /*5b20*/  IMAD.HI.U32 R2, R11, R4, RZ ;  /* 0x000000040b027227 */ /* 0x000fc800078e00ff */
[----:B------:R-:W-:-:S04]  /*5b30*/  IMAD.MOV R3, RZ, RZ, -R2 ;  /* 0x000000ffff037224 */ /* 0x000fc800078e0a02 */
[----:B------:R-:W-:-:S05]  /*5b40*/  IMAD R4, R3, UR17, R4 ;  /* 0x0000001103047c24 */ /* 0x000fca000f8e0204 */
[----:B------:R-:W-:-:S13]  /*5b50*/  ISETP.GE.U32.AND P0, PT, R4, UR17, PT ;  /* 0x0000001104007c0c */ /* 0x000fda000bf06070 */
[----:B------:R-:W-:Y:S01]  /*5b60*/  @P0 VIADD R4, R4, -UR17 ;  /* 0x8000001104040c36 */ /* 0x000fe20008000000 */
[----:B------:R-:W-:-:S04]  /*5b70*/  @P0 IADD3 R2, PT, PT, R2, 0x1, RZ ;  /* 0x0000000102020810 */ /* 0x000fc80007ffe0ff */
[----:B------:R-:W-:-:S13]  /*5b80*/  ISETP.GE.U32.AND P1, PT, R4, UR17, PT ;  /* 0x0000001104007c0c */ /* 0x000fda000bf26070 */
[----:B------:R-:W-:Y:S01]  /*5b90*/  @P1 VIADD R2, R2, 0x1 ;  /* 0x0000000102021836 */ /* 0x000fe20000000000 */
[----:B------:R-:W-:-:S05]  /*5ba0*/  @!P2 LOP3.LUT R2, RZ, UR17, RZ, 0x33, !PT ;  /* 0x00000011ff02ac12 */ /* 0x000fca000f8e33ff */
[----:B------:R-:W-:-:S05]  /*5bb0*/  IMAD.IADD R9, R9, 0x1, R2 ;  /* 0x0000000109097824 */ /* 0x000fca00078e0202 */
[----:B------:R-:W-:-:S04]  /*5bc0*/  LOP3.LUT R2, R9, 0x3, RZ, 0xc0, !PT ;  /* 0x0000000309027812 */ /* 0x000fc800078ec0ff */
[----:B------:R-:W-:-:S13]  /*5bd0*/  ISETP.NE.AND P0, PT, R2, 0x3, PT ;  /* 0x000000030200780c */ /* 0x000fda0003f05270 */
[----:B------:R-:W-:Y:S05]  /*5be0*/  @!P0 BRA `(.L_x_92) ;  /* 0x0000000400188947 */ /* 0x000fea0003800000 */
[----:B------:R-:W0:Y:S01]  /*5bf0*/  LDC R11, c[0x0][0x3ac] ;  /* 0x0000eb00ff0b7b82 */ /* 0x000e220000000800 */
[----:B------:R-:W-:-:S05]  /*5c00*/  VIADD R2, R9, 0x1 ;  /* 0x0000000109027836 */ /* 0x000fca0000000000 */
[----:B------:R-:W-:-:S05]  /*5c10*/  LOP3.LUT R2, R2, 0x3, RZ, 0xc0, !PT ;  /* 0x0000000302027812 */ /* 0x000fca00078ec0ff */
[----:B--2---:R-:W-:-:S07]  /*5c20*/  IMAD.MOV R10, RZ, RZ, -R2 ;  /* 0x000000ffff0a7224 */ /* 0x004fce00078e0a02 */
.L_x_97:
[-C--:B0-----:R-:W-:Y:S01]  /*5c30*/  IABS R8, R11.reuse ;  /* 0x0000000b00087213 */ /* 0x081fe20000000000 */
[----:B------:R-:W-:Y:S01]  /*5c40*/  HFMA2 R2, -RZ, RZ, 0, 0 ;  /* 0x00000000ff027431 */ /* 0x000fe200000001ff */
[----:B------:R-:W-:Y:S01]  /*5c50*/  IABS R12, R0 ;  /* 0x00000000000c7213 */ /* 0x000fe20000000000 */
[----:B------:R-:W-:Y:S01]  /*5c60*/  BSSY.RECONVERGENT B3, `(.L_x_93) ;  /* 0x000003c000037945 */ /* 0x000fe20003800200 */
[----:B------:R-:W0:Y:S01]  /*5c70*/  I2F.RP R4, R8 ;  /* 0x0000000800047306 */ /* 0x000e220000209400 */
[----:B------:R-:W-:Y:S02]  /*5c80*/  ISETP.NE.AND P3, PT, R11, RZ, PT ;  /* 0x000000ff0b00720c */ /* 0x000fe40003f65270 */
[----:B------:R-:W-:Y:S02]  /*5c90*/  LOP3.LUT R13, RZ, R11, RZ, 0x33, !PT ;  /* 0x0000000bff0d7212 */ /* 0x000fe400078e33ff */
[----:B------:R-:W-:-:S03]  /*5ca0*/  IADD3 R10, PT, PT, R10, 0x1, RZ ;  /* 0x000000010a0a7810 */ /* 0x000fc60007ffe0ff */
[----:B0-----:R-:W0:Y:S02]  /*5cb0*/  MUFU.RCP R4, R4 ;  /* 0x0000000400047308 */ /* 0x001e240000001000 */
[----:B0-----:R-:W-:-:S06]  /*5cc0*/  VIADD R6, R4, 0xffffffe ;  /* 0x0ffffffe04067836 */ /* 0x001fcc0000000000 */
[----:B------:R-:W0:Y:S02]  /*5cd0*/  F2I.FTZ.U32.TRUNC.NTZ R3, R6 ;  /* 0x0000000600037305 */ /* 0x000e24000021f000 */
[----:B0-----:R-:W-:-:S04]  /*5ce0*/  IMAD.MOV R7, RZ, RZ, -R3 ;  /* 0x000000ffff077224 */ /* 0x001fc800078e0a03 */
[----:B------:R-:W-:-:S04]  /*5cf0*/  IMAD R7, R7, R8, RZ ;  /* 0x0000000807077224 */ /* 0x000fc800078e02ff */
[----:B------:R-:W-:-:S04]  /*5d00*/  IMAD.HI.U32 R2, R3, R7, R2 ;  /* 0x0000000703027227 */ /* 0x000fc800078e0002 */
[----:B------:R-:W-:-:S04]  /*5d10*/  IMAD.MOV.U32 R3, RZ, RZ, R12 ;  /* 0x000000ffff037224 */ /* 0x000fc800078e000c */
        /* <DEDUP_REMOVED lines=10> */
[----:B------:R-:W-:Y:S01]  /*5dc0*/  @!P2 IMAD.MOV R2, RZ, RZ, -R2 ;  /* 0x000000ffff02a224 */ /* 0x000fe200078e0a02 */
[----:B------:R-:W-:-:S04]  /*5dd0*/  ISETP.NE.AND P2, PT, R10, RZ, PT ;  /* 0x000000ff0a00720c */ /* 0x000fc80003f45270 */
[----:B------:R-:W-:-:S05]  /*5de0*/  SEL R6, R13, R2, !P3 ;  /* 0x000000020d067207 */ /* 0x000fca0005800000 */
[----:B------:R-:W-:-:S05]  /*5df0*/  VIADD R12, R6, UR5 ;  /* 0x00000005060c7c36 */ /* 0x000fca0008000000 */
[----:B------:R-:W-:-:S13]  /*5e00*/  ISETP.GE.AND P0, PT, R12, UR4, PT ;  /* 0x000000040c007c0c */ /* 0x000fda000bf06270 */
[----:B------:R-:W-:Y:S05]  /*5e10*/  @P0 BRA `(.L_x_94) ;  /* 0x0000000000800947 */ /* 0x000fea0003800000 */
[----:B------:R-:W-:Y:S01]  /*5e20*/  ISETP.GE.AND P1, PT, R0, RZ, PT ;  /* 0x000000ff0000720c */ /* 0x000fe20003f26270 */
[----:B------:R-:W-:Y:S01]  /*5e30*/  IMAD.IADD R2, R3, 0x1, -R8 ;  /* 0x0000000103027824 */ /* 0x000fe200078e0a08 */
[-C--:B------:R-:W-:Y:S01]  /*5e40*/  ISETP.GT.U32.AND P0, PT, R8, R3.reuse, PT ;  /* 0x000000030800720c */ /* 0x080fe20003f04070 */
[----:B------:R-:W-:Y:S01]  /*5e50*/  BSSY.RECONVERGENT B4, `(.L_x_95) ;  /* 0x0000015000047945 */ /* 0x000fe20003800200 */
[----:B------:R-:W-:Y:S02]  /*5e60*/  LEA R4, R6, UR7, 0x2 ;  /* 0x0000000706047c11 */ /* 0x000fe4000f8e10ff */
[----:B------:R-:W-:-:S03]  /*5e70*/  SEL R2, R2, R3, !P0 ;  /* 0x0000000302027207 */ /* 0x000fc60004000000 */
[----:B------:R-:W0:Y:S04]  /*5e80*/  LDS R7, [R4+0x80] ;  /* 0x0000800004077984 */ /* 0x000e280000000800 */
[----:B------:R-:W-:-:S05]  /*5e90*/  @!P1 IMAD.MOV R2, RZ, RZ, -R2 ;  /* 0x000000ffff029224 */ /* 0x000fca00078e0a02 */
[----:B------:R-:W-:-:S05]  /*5ea0*/  SEL R13, R13, R2, !P3 ;  /* 0x000000020d0d7207 */ /* 0x000fca0005800000 */
[----:B------:R-:W-:-:S05]  /*5eb0*/  IMAD R2, R6, R11, R13 ;  /* 0x0000000b06027224 */ /* 0x000fca00078e020d */
[----:B------:R-:W-:-:S06]  /*5ec0*/  LEA R2, R2, UR18, 0x2 ;  /* 0x0000001202027c11 */ /* 0x000fcc000f8e10ff */
[----:B------:R-:W1:Y:S01]  /*5ed0*/  LDS R2, [R2+0x1080] ;  /* 0x0010800002027984 */ /* 0x000e620000000800 */
[----:B0-----:R-:W0:Y:S02]  /*5ee0*/  MUFU.RCP R3, R7 ;  /* 0x0000000700037308 */ /* 0x001e240000001000 */
[----:B0-----:R-:W-:-:S04]  /*5ef0*/  FFMA R6, -R7, R3, 1 ;  /* 0x3f80000007067423 */ /* 0x001fc80000000103 */
[----:B------:R-:W-:Y:S02]  /*5f00*/  FFMA R3, R3, R6, R3 ;  /* 0x0000000603037223 */ /* 0x000fe40000000003 */
[----:B-1----:R-:W0:Y:S02]  /*5f10*/  FCHK P0, R2, R7 ;  /* 0x0000000702007302 */ /* 0x002e240000000000 */
[----:B------:R-:W-:-:S04]  /*5f20*/  FFMA R4, R2, R3, RZ ;  /* 0x0000000302047223 */ /* 0x000fc800000000ff */
[----:B------:R-:W-:-:S04]  /*5f30*/  FFMA R6, -R7, R4, R2 ;  /* 0x0000000407067223 */ /* 0x000fc80000000102 */
[----:B------:R-:W-:Y:S01]  /*5f40*/  FFMA R3, R3, R6, R4 ;  /* 0x0000000603037223 */ /* 0x000fe20000000004 */
[----:B0-----:R-:W-:Y:S06]  /*5f50*/  @!P0 BRA `(.L_x_96) ;  /* 0x0000000000108947 */ /* 0x001fec0003800000 */
[----:B------:R-:W-:Y:S01]  /*5f60*/  IMAD.MOV.U32 R3, RZ, RZ, R7 ;  /* 0x000000ffff037224 */ /* 0x000fe200078e0007 */
[----:B------:R-:W-:-:S07]  /*5f70*/  MOV R4, 0x5f90 ;  /* 0x00005f9000047802 */ /* 0x000fce0000000f00 */
[----:B---3--:R-:W-:Y:S05]  /*5f80*/  CALL.REL.NOINC `($__internal_0_$__cuda_sm3x_div_rn_noftz_f32_slowpath) ;  /* 0x0000001400707944 */ /* 0x008fea0003c00000 */
[----:B------:R-:W-:-:S07]  /*5f90*/  IMAD.MOV.U32 R3, RZ, RZ, R6 ;  /* 0x000000ffff037224 */ /* 0x000fce00078e0006 */
.L_x_96:
[----:B------:R-:W-:Y:S05]  /*5fa0*/  BSYNC.RECONVERGENT B4 ;  /* 0x0000000000047941 */ /* 0x000fea0003800200 */
.L_x_95:
[----:B------:R-:W-:Y:S01]  /*5fb0*/  IMAD R12, R12, UR10, R13 ;  /* 0x0000000a0c0c7c24 */ /* 0x000fe2000f8e020d */
[----:B------:R-:W-:-:S04]  /*5fc0*/  F2FP.BF16.F32.PACK_AB R4, RZ, R3 ;  /* 0x00000003ff04723e */ /* 0x000fc800000010ff */
[----:B------:R-:W-:-:S04]  /*5fd0*/  IADD3 R6, P0, PT, R12, UR6, RZ ;  /* 0x000000060c067c10 */ /* 0x000fc8000ff1e0ff */
[----:B------:R-:W-:Y:S02]  /*5fe0*/  LEA.HI.X.SX32 R7, R12, UR19, 0x1, P0 ;  /* 0x000000130c077c11 */ /* 0x000fe400080f0eff */
[----:B------:R-:W-:-:S04]  /*5ff0*/  LEA R2, P0, R6, UR8, 0x1 ;  /* 0x0000000806027c11 */ /* 0x000fc8000f8008ff */
[----:B------:R-:W-:-:S05]  /*6000*/  LEA.HI.X R3, R6, UR9, R7, 0x1, P0 ;  /* 0x0000000906037c11 */ /* 0x000fca00080f0c07 */
[----:B------:R0:W-:Y:S04]  /*6010*/  STG.E.U16 desc[UR14][R2.64], R4 ;  /* 0x0000000402007986 */ /* 0x0001e8000c10150e */
.L_x_94:
[----:B------:R-:W-:Y:S05]  /*6020*/  BSYNC.RECONVERGENT B3 ;  /* 0x0000000000037941 */ /* 0x000fea0003800200 */
.L_x_93:
[----:B------:R-:W-:Y:S01]  /*6030*/  VIADD R0, R0, UR17 ;  /* 0x0000001100007c36 */ /* 0x000fe20008000000 */
[----:B------:R-:W-:Y:S06]  /*6040*/  @P2 BRA `(.L_x_97) ;  /* 0xfffffff800f82947 */ /* 0x000fec000383ffff */
.L_x_92:
[----:B------:R-:W-:Y:S05]  /*6050*/  BSYNC.RECONVERGENT B2 ;  /* 0x0000000000027941 */ /* 0x000fea0003800200 */
.L_x_91:
[----:B------:R-:W-:Y:S01]  /*6060*/  ISETP.GE.U32.AND P0, PT, R9, 0x3, PT ;  /* 0x000000030900780c */ /* 0x000fe20003f06070 */
[----:B------:R-:W1:Y:S01]  /*6070*/  LDCU UR16, c[0x0][0x3ac] ;  /* 0x00007580ff1077ac */ /* 0x000e620008000800 */
[----:B------:R-:W4:Y:S01]  /*6080*/  LDCU UR11, c[0x0][0x3a8] ;  /* 0x00007500ff0b77ac */ /* 0x000f220008000800 */
[----:B------:R-:W0:Y:S10]  /*6090*/  LDCU.64 UR12, c[0x0][0x398] ;  /* 0x00007300ff0c77ac */ /* 0x000e340008000a00 */
[----:B01--4-:R-:W-:Y:S05]  /*60a0*/  @!P0 EXIT ;  /* 0x000000000000894d */ /* 0x013fea0003800000 */
[----:B------:R-:W-:Y:S01]  /*60b0*/  BSSY.RECONVERGENT B2, `(.L_x_98) ;  /* 0x00000ff000027945 */ /* 0x000fe20003800200 */
.L_x_115:
[----:B0-----:R-:W-:Y:S01]  /*60c0*/  MOV R3, UR16 ;  /* 0x0000001000037c02 */ /* 0x001fe20008000f00 */
[----:B------:R-:W-:Y:S01]  /*60d0*/  BSSY.RECONVERGENT B3, `(.L_x_99) ;  /* 0x000003d000037945 */ /* 0x000fe20003800200 */
[----:B------:R-:W-:Y:S02]  /*60e0*/  IABS R4, R0 ;  /* 0x0000000000047213 */ /* 0x000fe40000000000 */
[----:B------:R-:W-:Y:S02]  /*60f0*/  IABS R9, R3 ;  /* 0x0000000300097213 */ /* 0x000fe40000000000 */
[----:B------:R-:W-:Y:S02]  /*6100*/  ISETP.NE.AND P3, PT, R3, RZ, PT ;  /* 0x000000ff0300720c */ /* 0x000fe40003f65270 */
[----:B------:R-:W0:Y:S08]  /*6110*/  I2F.RP R8, R9 ;  /* 0x0000000900087306 */ /* 0x000e300000209400 */
[----:B0-----:R-:W0:Y:S02]  /*6120*/  MUFU.RCP R8, R8 ;  /* 0x0000000800087308 */ /* 0x001e240000001000 */
[----:B0-----:R-:W-:-:S06]  /*6130*/  VIADD R6, R8, 0xffffffe ;  /* 0x0ffffffe08067836 */ /* 0x001fcc0000000000 */
[----:B------:R0:W1:Y:S02]  /*6140*/  F2I.FTZ.U32.TRUNC.NTZ R7, R6 ;  /* 0x0000000600077305 */ /* 0x000064000021f000 */
[----:B0-----:R-:W-:Y:S02]  /*6150*/  IMAD.MOV.U32 R6, RZ, RZ, RZ ;  /* 0x000000ffff067224 */ /* 0x001fe400078e00ff */
[----:B-1----:R-:W-:-:S04]  /*6160*/  IMAD.MOV R2, RZ, RZ, -R7 ;  /* 0x000000ffff027224 */ /* 0x002fc800078e0a07 */
[----:B------:R-:W-:-:S04]  /*6170*/  IMAD R11, R2, R9, RZ ;  /* 0x00000009020b7224 */ /* 0x000fc800078e02ff */
[----:B------:R-:W-:Y:S01]  /*6180*/  IMAD.HI.U32 R11, R7, R11, R6 ;  /* 0x0000000b070b7227 */ /* 0x000fe200078e0006 */
[----:B------:R-:W-:-:S04]  /*6190*/  LOP3.LUT R6, R0, R3, RZ, 0x3c, !PT ;  /* 0x0000000300067212 */ /* 0x000fc800078e3cff */
[----:B------:R-:W-:Y:S01]  /*61a0*/  ISETP.GE.AND P2, PT, R6, RZ, PT ;  /* 0x000000ff0600720c */ /* 0x000fe20003f46270 */
[----:B------:R-:W-:Y:S01]  /*61b0*/  IMAD.HI.U32 R2, R11, R4, RZ ;  /* 0x000000040b027227 */ /* 0x000fe200078e00ff */
[----:B------:R-:W-:-:S03]  /*61c0*/  LOP3.LUT R11, RZ, R3, RZ, 0x33, !PT ;  /* 0x00000003ff0b7212 */ /* 0x000fc600078e33ff */
[----:B------:R-:W-:-:S04]  /*61d0*/  IMAD.MOV R7, RZ, RZ, -R2 ;  /* 0x000000ffff077224 */ /* 0x000fc800078e0a02 */
[----:B------:R-:W-:-:S05]  /*61e0*/  IMAD R4, R9, R7, R4 ;  /* 0x0000000709047224 */ /* 0x000fca00078e0204 */
[----:B------:R-:W-:-:S13]  /*61f0*/  ISETP.GT.U32.AND P1, PT, R9, R4, PT ;  /* 0x000000040900720c */ /* 0x000fda0003f24070 */
[----:B------:R-:W-:Y:S02]  /*6200*/  @!P1 IMAD.IADD R4, R4, 0x1, -R9 ;  /* 0x0000000104049824 */ /* 0x000fe400078e0a09 */
[----:B------:R-:W-:-:S03]  /*6210*/  @!P1 VIADD R2, R2, 0x1 ;  /* 0x0000000102029836 */ /* 0x000fc60000000000 */
[----:B------:R-:W-:-:S13]  /*6220*/  ISETP.GE.U32.AND P0, PT, R4, R9, PT ;  /* 0x000000090400720c */ /* 0x000fda0003f06070 */
[----:B------:R-:W-:-:S05]  /*6230*/  @P0 IADD3 R2, PT, PT, R2, 0x1, RZ ;  /* 0x0000000102020810 */ /* 0x000fca0007ffe0ff */
[----:B------:R-:W-:-:S05]  /*6240*/  @!P2 IMAD.MOV R2, RZ, RZ, -R2 ;  /* 0x000000ffff02a224 */ /* 0x000fca00078e0a02 */
[----:B------:R-:W-:-:S05]  /*6250*/  SEL R2, R11, R2, !P3 ;  /* 0x000000020b027207 */ /* 0x000fca0005800000 */
[----:B--2---:R-:W-:-:S05]  /*6260*/  VIADD R10, R2, UR5 ;  /* 0x00000005020a7c36 */ /* 0x004fca0008000000 */
        /* <DEDUP_REMOVED lines=26> */
.L_x_102:
[----:B------:R-:W-:Y:S05]  /*6410*/  BSYNC.RECONVERGENT B4 ;  /* 0x0000000000047941 */ /* 0x000fea0003800200 */
.L_x_101:
[----:B------:R-:W-:Y:S02]  /*6420*/  MOV R3, UR16 ;  /* 0x0000001000037c02 */ /* 0x000fe40008000f00 */
[----:B------:R-:W-:-:S03]  /*6430*/  F2FP.BF16.F32.PACK_AB R4, RZ, R4 ;  /* 0x00000004ff04723e */ /* 0x000fc600000010ff */
[----:B------:R-:W-:-:S05]  /*6440*/  IMAD R10, R10, R3, R12 ;  /* 0x000000030a0a7224 */ /* 0x000fca00078e020c */
[----:B------:R-:W-:-:S04]  /*6450*/  IADD3 R2, P0, PT, R10, UR6, RZ ;  /* 0x000000060a027c10 */ /* 0x000fc8000ff1e0ff */
[----:B------:R-:W-:Y:S02]  /*6460*/  LEA.HI.X.SX32 R7, R10, UR19, 0x1, P0 ;  /* 0x000000130a077c11 */ /* 0x000fe400080f0eff */
[----:B------:R-:W-:-:S04]  /*6470*/  LEA R6, P0, R2, UR12, 0x1 ;  /* 0x0000000c02067c11 */ /* 0x000fc8000f8008ff */
[----:B------:R-:W-:-:S05]  /*6480*/  LEA.HI.X R7, R2, UR13, R7, 0x1, P0 ;  /* 0x0000000d02077c11 */ /* 0x000fca00080f0c07 */
[----:B------:R0:W-:Y:S04]  /*6490*/  STG.E.U16 desc[UR14][R6.64], R4 ;  /* 0x0000000406007986 */ /* 0x0001e8000c10150e */
.L_x_100:
[----:B------:R-:W-:Y:S05]  /*64a0*/  BSYNC.RECONVERGENT B3 ;  /* 0x0000000000037941 */ /* 0x000fea0003800200 */
.L_x_99:
[----:B------:R-:W-:Y:S01]  /*64b0*/  IABS R9, R3 ;  /* 0x0000000300097213 */ /* 0x000fe20000000000 */
[----:B------:R-:W-:Y:S01]  /*64c0*/  VIADD R0, R0, UR17 ;  /* 0x0000001100007c36 */ /* 0x000fe20008000000 */
[----:B------:R-:W-:Y:S01]  /*64d0*/  ISETP.NE.AND P3, PT, R3, RZ, PT ;  /* 0x000000ff0300720c */ /* 0x000fe20003f65270 */
[----:B------:R-:W-:Y:S01]  /*64e0*/  BSSY.RECONVERGENT B3, `(.L_x_103) ;  /* 0x000003b000037945 */ /* 0x000fe20003800200 */
[----:B------:R-:W1:Y:S08]  /*64f0*/  I2F.RP R2, R9 ;  /* 0x0000000900027306 */ /* 0x000e700000209400 */
[----:B-1----:R-:W0:Y:S02]  /*6500*/  MUFU.RCP R2, R2 ;  /* 0x0000000200027308 */ /* 0x002e240000001000 */
[----:B0-----:R-:W-:-:S06]  /*6510*/  VIADD R6, R2, 0xffffffe ;  /* 0x0ffffffe02067836 */ /* 0x001fcc0000000000 */
[----:B------:R0:W1:Y:S02]  /*6520*/  F2I.FTZ.U32.TRUNC.NTZ R7, R6 ;  /* 0x0000000600077305 */ /* 0x000064000021f000 */
[----:B0-----:R-:W-:Y:S02]  /*6530*/  IMAD.MOV.U32 R6, RZ, RZ, RZ ;  /* 0x000000ffff067224 */ /* 0x001fe400078e00ff */
[----:B-1----:R-:W-:-:S04]  /*6540*/  IMAD.MOV R4, RZ, RZ, -R7 ;  /* 0x000000ffff047224 */ /* 0x002fc800078e0a07 */
[----:B------:R-:W-:Y:S01]  /*6550*/  IMAD R11, R4, R9, RZ ;  /* 0x00000009040b7224 */ /* 0x000fe200078e02ff */
[----:B------:R-:W-:-:S03]  /*6560*/  IABS R4, R0 ;  /* 0x0000000000047213 */ /* 0x000fc60000000000 */
        /* <DEDUP_REMOVED lines=8> */
[----:B------:R-:W-:Y:S01]  /*65f0*/  @!P1 IMAD.IADD R4, R4, 0x1, -R9 ;  /* 0x0000000104049824 */ /* 0x000fe200078e0a09 */
[----:B------:R-:W-:-:S04]  /*6600*/  @!P1 IADD3 R2, PT, PT, R2, 0x1, RZ ;  /* 0x0000000102029810 */ /* 0x000fc80007ffe0ff */
[----:B------:R-:W-:-:S13]  /*6610*/  ISETP.GE.U32.AND P0, PT, R4, R9, PT ;  /* 0x000000090400720c */ /* 0x000fda0003f06070 */
[----:B------:R-:W-:-:S04]  /*6620*/  @P0 VIADD R2, R2, 0x1 ;  /* 0x0000000102020836 */ /* 0x000fc80000000000 */
[----:B------:R-:W-:-:S05]  /*6630*/  @!P2 IMAD.MOV R2, RZ, RZ, -R2 ;  /* 0x000000ffff02a224 */ /* 0x000fca00078e0a02 */
        /* <DEDUP_REMOVED lines=27> */
[----:B------:R-:W-:-:S07]  /*67f0*/  MOV R4, R6 ;  /* 0x0000000600047202 */ /* 0x000fce0000000f00 */
.L_x_106:
[----:B------:R-:W-:Y:S05]  /*6800*/  BSYNC.RECONVERGENT B4 ;  /* 0x0000000000047941 */ /* 0x000fea0003800200 */
.L_x_105:
[----:B------:R-:W-:Y:S01]  /*6810*/  IMAD.U32 R3, RZ, RZ, UR16 ;  /* 0x00000010ff037e24 */ /* 0x000fe2000f8e00ff */
[----:B------:R-:W-:-:S03]  /*6820*/  F2FP.BF16.F32.PACK_AB R4, RZ, R4 ;  /* 0x00000004ff04723e */ /* 0x000fc600000010ff */
[----:B------:R-:W-:-:S05]  /*6830*/  IMAD R10, R10, R3, R12 ;  /* 0x000000030a0a7224 */ /* 0x000fca00078e020c */
[----:B------:R-:W-:-:S04]  /*6840*/  IADD3 R2, P0, PT, R10, UR6, RZ ;  /* 0x000000060a027c10 */ /* 0x000fc8000ff1e0ff */
[----:B------:R-:W-:Y:S02]  /*6850*/  LEA.HI.X.SX32 R7, R10, UR19, 0x1, P0 ;  /* 0x000000130a077c11 */ /* 0x000fe400080f0eff */
[----:B------:R-:W-:-:S04]  /*6860*/  LEA R6, P0, R2, UR12, 0x1 ;  /* 0x0000000c02067c11 */ /* 0x000fc8000f8008ff */
[----:B------:R-:W-:-:S05]  /*6870*/  LEA.HI.X R7, R2, UR13, R7, 0x1, P0 ;  /* 0x0000000d02077c11 */ /* 0x000fca00080f0c07 */
[----:B------:R0:W-:Y:S04]  /*6880*/  STG.E.U16 desc[UR14][R6.64], R4 ;  /* 0x0000000406007986 */ /* 0x0001e8000c10150e */
.L_x_104:
[----:B------:R-:W-:Y:S05]  /*6890*/  BSYNC.RECONVERGENT B3 ;  /* 0x0000000000037941 */ /* 0x000fea0003800200 */
.L_x_103:
        /* <DEDUP_REMOVED lines=20> */
[----:B------:R-:W-:Y:S01]  /*69e0*/  @!P1 IADD3 R4, PT, PT, R4, -R9, RZ ;  /* 0x8000000904049210 */ /* 0x000fe20007ffe0ff */
[----:B------:R-:W-:-:S03]  /*69f0*/  @!P1 VIADD R2, R2, 0x1 ;  /* 0x0000000102029836 */ /* 0x000fc60000000000 */
        /* <DEDUP_REMOVED lines=27> */
[----:B------:R-:W-:Y:S02]  /*6bb0*/  MOV R3, R9 ;  /* 0x0000000900037202 */ /* 0x000fe40000000f00 */
[----:B------:R-:W-:-:S07]  /*6bc0*/  MOV R4, 0x6be0 ;  /* 0x00006be000047802 */ /* 0x000fce0000000f00 */
[----:B---3--:R-:W-:Y:S05]  /*6bd0*/  CALL.REL.NOINC `($__internal_0_$__cuda_sm3x_div_rn_noftz_f32_slowpath) ;  /* 0x00000008005c7944 */ /* 0x008fea0003c00000 */
[----:B------:R-:W-:-:S07]  /*6be0*/  IMAD.MOV.U32 R4, RZ, RZ, R6 ;  /* 0x000000ffff047224 */ /* 0x000fce00078e0006 */
.L_x_110:
[----:B------:R-:W-:Y:S05]  /*6bf0*/  BSYNC.RECONVERGENT B4 ;  /* 0x0000000000047941 */ /* 0x000fea0003800200 */
.L_x_109:
        /* <DEDUP_REMOVED lines=8> */
.L_x_108:
[----:B------:R-:W-:Y:S05]  /*6c80*/  BSYNC.RECONVERGENT B3 ;  /* 0x0000000000037941 */ /* 0x000fea0003800200 */
.L_x_107:
[-C--:B------:R-:W-:Y:S01]  /*6c90*/  IABS R11, R3.reuse ;  /* 0x00000003000b7213 */ /* 0x080fe20000000000 */
[----:B------:R-:W-:Y:S01]  /*6ca0*/  VIADD R0, R0, UR17 ;  /* 0x0000001100007c36 */ /* 0x000fe20008000000 */
[----:B------:R-:W-:Y:S01]  /*6cb0*/  ISETP.NE.AND P3, PT, R3, RZ, PT ;  /* 0x000000ff0300720c */ /* 0x000fe20003f65270 */
[----:B------:R-:W-:Y:S01]  /*6cc0*/  BSSY.RECONVERGENT B3, `(.L_x_111) ;  /* 0x000003a000037945 */ /* 0x000fe20003800200 */
[----:B------:R-:W1:Y:S01]  /*6cd0*/  I2F.RP R2, R11 ;  /* 0x0000000b00027306 */ /* 0x000e620000209400 */
[----:B------:R-:W-:-:S07]  /*6ce0*/  LOP3.LUT R13, RZ, R3, RZ, 0x33, !PT ;  /* 0x00000003ff0d7212 */ /* 0x000fce00078e33ff */
        /* <DEDUP_REMOVED lines=10> */
[----:B------:R-:W-:-:S05]  /*6d90*/  IMAD.HI.U32 R2, R9, R4, RZ ;  /* 0x0000000409027227 */ /* 0x000fca00078e00ff */
[----:B------:R-:W-:-:S05]  /*6da0*/  IADD3 R7, PT, PT, -R2, RZ, RZ ;  /* 0x000000ff02077210 */ /* 0x000fca0007ffe1ff */
[----:B------:R-:W-:-:S05]  /*6db0*/  IMAD R4, R11, R7, R4 ;  /* 0x000000070b047224 */ /* 0x000fca00078e0204 */
[----:B------:R-:W-:-:S13]  /*6dc0*/  ISETP.GT.U32.AND P1, PT, R11, R4, PT ;  /* 0x000000040b00720c */ /* 0x000fda0003f24070 */
[----:B------:R-:W-:Y:S02]  /*6dd0*/  @!P1 IMAD.IADD R4, R4, 0x1, -R11 ;  /* 0x0000000104049824 */ /* 0x000fe400078e0a0b */
        /* <DEDUP_REMOVED lines=15> */
[----:B------:R-:W-:-:S04]  /*6ed0*/  @!P1 IADD3 R4, PT, PT, -R4, RZ, RZ ;  /* 0x000000ff04049210 */ /* 0x000fc80007ffe1ff */
        /* <DEDUP_REMOVED lines=16> */
.L_x_114:
[----:B------:R-:W-:Y:S05]  /*6fe0*/  BSYNC.RECONVERGENT B4 ;  /* 0x0000000000047941 */ /* 0x000fea0003800200 */
.L_x_113:
[----:B------:R-:W-:Y:S01]  /*6ff0*/  IMAD R9, R9, UR16, R10 ;  /* 0x0000001009097c24 */ /* 0x000fe2000f8e020a */
[----:B------:R-:W-:-:S04]  /*7000*/  F2FP.BF16.F32.PACK_AB R4, RZ, R3 ;  /* 0x00000003ff04723e */ /* 0x000fc800000010ff */
[----:B------:R-:W-:-:S04]  /*7010*/  IADD3 R6, P0, PT, R9, UR6, RZ ;  /* 0x0000000609067c10 */ /* 0x000fc8000ff1e0ff */
[----:B------:R-:W-:Y:S02]  /*7020*/  LEA.HI.X.SX32 R9, R9, UR19, 0x1, P0 ;  /* 0x0000001309097c11 */ /* 0x000fe400080f0eff */
[----:B------:R-:W-:-:S04]  /*7030*/  LEA R2, P0, R6, UR12, 0x1 ;  /* 0x0000000c06027c11 */ /* 0x000fc8000f8008ff */
[----:B------:R-:W-:-:S05]  /*7040*/  LEA.HI.X R3, R6, UR13, R9, 0x1, P0 ;  /* 0x0000000d06037c11 */ /* 0x000fca00080f0c09 */
[----:B------:R0:W-:Y:S04]  /*7050*/  STG.E.U16 desc[UR14][R2.64], R4 ;  /* 0x0000000402007986 */ /* 0x0001e8000c10150e */
.L_x_112:
[----:B------:R-:W-:Y:S05]  /*7060*/  BSYNC.RECONVERGENT B3 ;  /* 0x0000000000037941 */ /* 0x000fea0003800200 */
.L_x_111:
[----:B------:R-:W-:-:S05]  /*7070*/  VIADD R0, R0, UR17 ;  /* 0x0000001100007c36 */ /* 0x000fca0008000000 */
[----:B------:R-:W-:-:S13]  /*7080*/  ISETP.GE.AND P0, PT, R0, R5, PT ;  /* 0x000000050000720c */ /* 0x000fda0003f06270 */
[----:B------:R-:W-:Y:S05]  /*7090*/  @!P0 BRA `(.L_x_115) ;  /* 0xfffffff000088947 */ /* 0x000fea000383ffff */
[----:B------:R-:W-:Y:S05]  /*70a0*/  BSYNC.RECONVERGENT B2 ;  /* 0x0000000000027941 */ /* 0x000fea0003800200 */
.L_x_98:
[----:B------:R-:W-:Y:S05]  /*70b0*/  EXIT ;  /* 0x000000000000794d */ /* 0x000fea0003800000 */
.L_x_72:
[----:B--2---:R-:W-:Y:S01]  /*70c0*/  IMAD.MOV.U32 R27, RZ, RZ, R8 ;  /* 0x000000ffff1b7224 */ /* 0x004fe200078e0008 */
[----:B------:R-:W-:Y:S01]  /*70d0*/  MOV R10, 0xffffffff ;  /* 0xffffffff000a7802 */ /* 0x000fe20000000f00 */
[----:B------:R-:W-:Y:S02]  /*70e0*/  IMAD.MOV.U32 R20, RZ, RZ, 0x10 ;  /* 0x00000010ff147424 */ /* 0x000fe400078e00ff */
[----:B------:R-:W-:-:S07]  /*70f0*/  IMAD.MOV.U32 R11, RZ, RZ, 0x1f ;  /* 0x0000001fff0b7424 */ /* 0x000fce00078e00ff */
[----:B01----:R-:W-:Y:S05]  /*7100*/  WARPSYNC.COLLECTIVE R10, `(.L_x_116) ;  /* 0x000000000a087348 */ /* 0x003fea0003c00000 */
[----:B------:R2:W3:Y:S02]  /*7110*/  SHFL.BFLY P3, R26, R27, R20, R11 ;  /* 0x0c0000141b1a7389 */ /* 0x0004e4000006000b */
[----:B0123--:R-:W-:Y:S05]  /*7120*/  ENDCOLLECTIVE ;  /* 0x000000000000791b */ /* 0x00ffea0003800000 */
.L_x_116:
[----:B------:R-:W-:Y:S02]  /*7130*/  IMAD.MOV.U32 R20, RZ, RZ, 0x8 ;  /* 0x00000008ff147424 */ /* 0x000fe400078e00ff */
[----:B------:R-:W-:-:S05]  /*7140*/  IMAD.MOV.U32 R9, RZ, RZ, R26 ;  /* 0x000000ffff097224 */ /* 0x000fca00078e001a */
[----:B------:R-:W-:-:S05]  /*7150*/  FMNMX R9, R9, R8, !PT ;  /* 0x0000000809097209 */ /* 0x000fca0007800000 */
[----:B------:R-:W-:-:S07]  /*7160*/  IMAD.MOV.U32 R27, RZ, RZ, R9 ;  /* 0x000000ffff1b7224 */ /* 0x000fce00078e0009 */
[----:B------:R-:W-:Y:S05]  /*7170*/  WARPSYNC.COLLECTIVE R10, `(.L_x_117) ;  /* 0x000000000a087348 */ /* 0x000fea0003c00000 */
[----:B------:R0:W1:Y:S02]  /*7180*/  SHFL.BFLY P3, R26, R27, R20, R11 ;  /* 0x0c0000141b1a7389 */ /* 0x000064000006000b */
[----:B01----:R-:W-:Y:S05]  /*7190*/  ENDCOLLECTIVE ;  /* 0x000000000000791b */ /* 0x003fea0003800000 */
.L_x_117:
[----:B------:R-:W-:Y:S02]  /*71a0*/  IMAD.MOV.U32 R20, RZ, RZ, 0x4 ;  /* 0x00000004ff147424 */ /* 0x000fe400078e00ff */
[----:B------:R-:W-:-:S05]  /*71b0*/  IMAD.MOV.U32 R22, RZ, RZ, R26 ;  /* 0x000000ffff167224 */ /* 0x000fca00078e001a */
[----:B------:R-:W-:-:S05]  /*71c0*/  FMNMX R22, R9, R22, !PT ;  /* 0x0000001609167209 */ /* 0x000fca0007800000 */
[----:B------:R-:W-:-:S07]  /*71d0*/  IMAD.MOV.U32 R27, RZ, RZ, R22 ;  /* 0x000000ffff1b7224 */ /* 0x000fce00078e0016 */
[----:B------:R-:W-:Y:S05]  /*71e0*/  WARPSYNC.COLLECTIVE R10, `(.L_x_118) ;  /* 0x000000000a087348 */ /* 0x000fea0003c00000 */
[----:B------:R0:W1:Y:S02]  /*71f0*/  SHFL.BFLY P3, R26, R27, R20, R11 ;  /* 0x0c0000141b1a7389 */ /* 0x000064000006000b */
[----:B01----:R-:W-:Y:S05]  /*7200*/  ENDCOLLECTIVE ;  /* 0x000000000000791b */ /* 0x003fea0003800000 */
.L_x_118:
[----:B------:R-:W-:Y:S01]  /*7210*/  IMAD.MOV.U32 R20, RZ, RZ, 0x2 ;  /* 0x00000002ff147424 */ /* 0x000fe200078e00ff */
[----:B------:R-:W-:-:S04]  /*7220*/  MOV R21, R26 ;  /* 0x0000001a00157202 */ /* 0x000fc80000000f00 */
[----:B------:R-:W-:-:S05]  /*7230*/  FMNMX R21, R22, R21, !PT ;  /* 0x0000001516157209 */ /* 0x000fca0007800000 */
[----:B------:R-:W-:-:S07]  /*7240*/  IMAD.MOV.U32 R27, RZ, RZ, R21 ;  /* 0x000000ffff1b7224 */ /* 0x000fce00078e0015 */
[----:B------:R-:W-:Y:S05]  /*7250*/  WARPSYNC.COLLECTIVE R10, `(.L_x_119) ;  /* 0x000000000a087348 */ /* 0x000fea0003c00000 */
[----:B------:R0:W1:Y:S02]  /*7260*/  SHFL.BFLY P3, R26, R27, R20, R11 ;  /* 0x0c0000141b1a7389 */ /* 0x000064000006000b */
[----:B01----:R-:W-:Y:S05]  /*7270*/  ENDCOLLECTIVE ;  /* 0x000000000000791b */ /* 0x003fea0003800000 */
.L_x_119:
[----:B------:R-:W-:Y:S02]  /*7280*/  IMAD.MOV.U32 R20, RZ, RZ, 0x1 ;  /* 0x00000001ff147424 */ /* 0x000fe400078e00ff */
[----:B------:R-:W-:-:S05]  /*7290*/  IMAD.MOV.U32 R24, RZ, RZ, R26 ;  /* 0x000000ffff187224 */ /* 0x000fca00078e001a */
[----:B------:R-:W-:-:S05]  /*72a0*/  FMNMX R24, R21, R24, !PT ;  /* 0x0000001815187209 */ /* 0x000fca0007800000 */
[----:B------:R-:W-:-:S07]  /*72b0*/  IMAD.MOV.U32 R27, RZ, RZ, R24 ;  /* 0x000000ffff1b7224 */ /* 0x000fce00078e0018 */
[----:B------:R-:W-:Y:S05]  /*72c0*/  WARPSYNC.COLLECTIVE R10, `(.L_x_120) ;  /* 0x000000000a087348 */ /* 0x000fea0003c00000 */
[----:B------:R0:W1:Y:S02]  /*72d0*/  SHFL.BFLY P3, R26, R27, R20, R11 ;  /* 0x0c0000141b1a7389 */ /* 0x000064000006000b */
[----:B01----:R-:W-:Y:S05]  /*72e0*/  ENDCOLLECTIVE ;  /* 0x000000000000791b */ /* 0x003fea0003800000 */
.L_x_120:
[----:B------:R-:W-:Y:S01]  /*72f0*/  IMAD.MOV.U32 R23, RZ, RZ, R26 ;  /* 0x000000ffff177224 */ /* 0x000fe200078e001a */
[----:B------:R-:W-:Y:S06]  /*7300*/  BRA `(.L_x_121) ;  /* 0xffffffd800347947 */ /* 0x000fec000383ffff */
.L_x_80:
[----:B---3--:R-:W-:Y:S01]  /*7310*/  MOV R27, R21 ;  /* 0x00000015001b7202 */ /* 0x008fe20000000f00 */
[----:B------:R-:W-:Y:S02]  /*7320*/  IMAD.MOV.U32 R20, RZ, RZ, 0x10 ;  /* 0x00000010ff147424 */ /* 0x000fe400078e00ff */
[----:B------:R-:W-:Y:S02]  /*7330*/  IMAD.MOV.U32 R11, RZ, RZ, 0x1f ;  /* 0x0000001fff0b7424 */ /* 0x000fe400078e00ff */
[----:B------:R-:W-:-:S07]  /*7340*/  IMAD.MOV.U32 R10, RZ, RZ, -0x1 ;  /* 0xffffffffff0a7424 */ /* 0x000fce00078e00ff */
[----:B012---:R-:W-:Y:S05]  /*7350*/  WARPSYNC.COLLECTIVE R10, `(.L_x_122) ;  /* 0x000000000a087348 */ /* 0x007fea0003c00000 */
[----:B------:R3:W4:Y:S02]  /*7360*/  SHFL.BFLY P3, R26, R27, R20, R11 ;  /* 0x0c0000141b1a7389 */ /* 0x000724000006000b */
[----:B01234-:R-:W-:Y:S05]  /*7370*/  ENDCOLLECTIVE ;  /* 0x000000000000791b */ /* 0x01ffea0003800000 */
.L_x_122:
[----:B------:R-:W-:Y:S02]  /*7380*/  IMAD.MOV.U32 R20, RZ, RZ, 0x8 ;  /* 0x00000008ff147424 */ /* 0x000fe400078e00ff */
[----:B------:R-:W-:-:S04]  /*7390*/  IMAD.MOV.U32 R22, RZ, RZ, R26 ;  /* 0x000000ffff167224 */ /* 0x000fc800078e001a */
[----:B------:R-:W-:-:S04]  /*73a0*/  FADD R22, R22, R21 ;  /* 0x0000001516167221 */ /* 0x000fc80000000000 */
[----:B------:R-:W-:-:S07]  /*73b0*/  IMAD.MOV.U32 R27, RZ, RZ, R22 ;  /* 0x000000ffff1b7224 */ /* 0x000fce00078e0016 */
[----:B------:R-:W-:Y:S05]  /*73c0*/  WARPSYNC.COLLECTIVE R10, `(.L_x_123) ;  /* 0x000000000a087348 */ /* 0x000fea0003c00000 */
[----:B------:R0:W1:Y:S02]  /*73d0*/  SHFL.BFLY P3, R26, R27, R20, R11 ;  /* 0x0c0000141b1a7389 */ /* 0x000064000006000b */
[----:B01----:R-:W-:Y:S05]  /*73e0*/  ENDCOLLECTIVE ;  /* 0x000000000000791b */ /* 0x003fea0003800000 */
.L_x_123:
[----:B------:R-:W-:Y:S01]  /*73f0*/  IMAD.MOV.U32 R20, RZ, RZ, 0x4 ;  /* 0x00000004ff147424 */ /* 0x000fe200078e00ff */
[----:B------:R-:W-:-:S05]  /*7400*/  MOV R23, R26 ;  /* 0x0000001a00177202 */ /* 0x000fca0000000f00 */
[----:B------:R-:W-:-:S04]  /*7410*/  FADD R23, R22, R23 ;  /* 0x0000001716177221 */ /* 0x000fc80000000000 */
[----:B------:R-:W-:-:S07]  /*7420*/  IMAD.MOV.U32 R27, RZ, RZ, R23 ;  /* 0x000000ffff1b7224 */ /* 0x000fce00078e0017 */
[----:B------:R-:W-:Y:S05]  /*7430*/  WARPSYNC.COLLECTIVE R10, `(.L_x_124) ;  /* 0x000000000a087348 */ /* 0x000fea0003c00000 */
[----:B------:R0:W1:Y:S02]  /*7440*/  SHFL.BFLY P3, R26, R27, R20, R11 ;  /* 0x0c0000141b1a7389 */ /* 0x000064000006000b */
[----:B01----:R-:W-:Y:S05]  /*7450*/  ENDCOLLECTIVE ;  /* 0x000000000000791b */ /* 0x003fea0003800000 */
.L_x_124:
[----:B------:R-:W-:Y:S02]  /*7460*/  IMAD.MOV.U32 R20, RZ, RZ, 0x2 ;  /* 0x00000002ff147424 */ /* 0x000fe400078e00ff */
[----:B------:R-:W-:-:S04]  /*7470*/  IMAD.MOV.U32 R24, RZ, RZ, R26 ;  /* 0x000000ffff187224 */ /* 0x000fc800078e001a */
[----:B------:R-:W-:-:S04]  /*7480*/  FADD R24, R23, R24 ;  /* 0x0000001817187221 */ /* 0x000fc80000000000 */
[----:B------:R-:W-:-:S07]  /*7490*/  IMAD.MOV.U32 R27, RZ, RZ, R24 ;  /* 0x000000ffff1b7224 */ /* 0x000fce00078e0018 */
[----:B------:R-:W-:Y:S05]  /*74a0*/  WARPSYNC.COLLECTIVE R10, `(.L_x_125) ;  /* 0x000000000a087348 */ /* 0x000fea0003c00000 */
[----:B------:R0:W1:Y:S02]  /*74b0*/  SHFL.BFLY P3, R26, R27, R20, R11 ;  /* 0x0c0000141b1a7389 */ /* 0x000064000006000b */
[----:B01----:R-:W-:Y:S05]  /*74c0*/  ENDCOLLECTIVE ;  /* 0x000000000000791b */ /* 0x003fea0003800000 */
.L_x_125:
[----:B------:R-:W-:Y:S02]  /*74d0*/  IMAD.MOV.U32 R20, RZ, RZ, 0x1 ;  /* 0x00000001ff147424 */ /* 0x000fe400078e00ff */
[----:B------:R-:W-:-:S04]  /*74e0*/  IMAD.MOV.U32 R25, RZ, RZ, R26 ;  /* 0x000000ffff197224 */ /* 0x000fc800078e001a */
[----:B------:R-:W-:-:S05]  /*74f0*/  FADD R25, R24, R25 ;  /* 0x0000001918197221 */ /* 0x000fca0000000000 */
[----:B------:R-:W-:-:S07]  /*7500*/  MOV R27, R25 ;  /* 0x00000019001b7202 */ /* 0x000fce0000000f00 */
[----:B------:R-:W-:Y:S05]  /*7510*/  WARPSYNC.COLLECTIVE R10, `(.L_x_126) ;  /* 0x000000000a087348 */ /* 0x000fea0003c00000 */
[----:B------:R0:W1:Y:S02]  /*7520*/  SHFL.BFLY P3, R26, R27, R20, R11 ;  /* 0x0c0000141b1a7389 */ /* 0x000064000006000b */
[----:B01----:R-:W-:Y:S05]  /*7530*/  ENDCOLLECTIVE ;  /* 0x000000000000791b */ /* 0x003fea0003800000 */
.L_x_126:
[----:B------:R-:W-:Y:S05]  /*7540*/  BRA `(.L_x_127) ;  /* 0xffffffdc00107947 */ /* 0x000fea000383ffff */
        .weak           $__internal_0_$__cuda_sm3x_div_rn_noftz_f32_slowpath
        .type           $__internal_0_$__cuda_sm3x_div_rn_noftz_f32_slowpath,@function
        .size           $__internal_0_$__cuda_sm3x_div_rn_noftz_f32_slowpath,(.L_x_410 - $__internal_0_$__cuda_sm3x_div_rn_noftz_f32_slowpath)
$__internal_0_$__cuda_sm3x_div_rn_noftz_f32_slowpath:
[----:B------:R-:W-:Y:S01]  /*7550*/  SHF.R.U32.HI R6, RZ, 0x17, R3 ;  /* 0x00000017ff067819 */ /* 0x000fe20000011603 */
[----:B------:R-:W-:Y:S01]  /*7560*/  BSSY.RECONVERGENT B0, `(.L_x_128) ;  /* 0x0000062000007945 */ /* 0x000fe20003800200 */
[----:B------:R-:W-:Y:S02]  /*7570*/  SHF.R.U32.HI R8, RZ, 0x17, R2 ;  /* 0x00000017ff087819 */ /* 0x000fe40000011602 */
[----:B------:R-:W-:Y:S02]  /*7580*/  LOP3.LUT R6, R6, 0xff, RZ, 0xc0, !PT ;  /* 0x000000ff06067812 */ /* 0x000fe400078ec0ff */
[----:B------:R-:W-:-:S03]  /*7590*/  LOP3.LUT R8, R8, 0xff, RZ, 0xc0, !PT ;  /* 0x000000ff08087812 */ /* 0x000fc600078ec0ff */
[----:B------:R-:W-:Y:S02]  /*75a0*/  VIADD R15, R6, 0xffffffff ;  /* 0xffffffff060f7836 */ /* 0x000fe40000000000 */
[----:B------:R-:W-:-:S03]  /*75b0*/  VIADD R14, R8, 0xffffffff ;  /* 0xffffffff080e7836 */ /* 0x000fc60000000000 */
[----:B------:R-:W-:-:S04]  /*75c0*/  ISETP.GT.U32.AND P0, PT, R15, 0xfd, PT ;  /* 0x000000fd0f00780c */ /* 0x000fc80003f04070 */
[----:B------:R-:W-:-:S13]  /*75d0*/  ISETP.GT.U32.OR P0, PT, R14, 0xfd, P0 ;  /* 0x000000fd0e00780c */ /* 0x000fda0000704470 */
[----:B------:R-:W-:Y:S01]  /*75e0*/  @!P0 IMAD.MOV.U32 R7, RZ, RZ, RZ ;  /* 0x000000ffff078224 */ /* 0x000fe200078e00ff */
[----:B------:R-:W-:Y:S06]  /*75f0*/  @!P0 BRA `(.L_x_129) ;  /* 0x00000000005c8947 */ /* 0x000fec0003800000 */
[----:B------:R-:W-:Y:S02]  /*7600*/  FSETP.GTU.FTZ.AND P0, PT, |R2|, +INF , PT ;  /* 0x7f8000000200780b */ /* 0x000fe40003f1c200 */
[----:B------:R-:W-:-:S04]  /*7610*/  FSETP.GTU.FTZ.AND P1, PT, |R3|, +INF , PT ;  /* 0x7f8000000300780b */ /* 0x000fc80003f3c200 */
[----:B------:R-:W-:-:S13]  /*7620*/  PLOP3.LUT P0, PT, P0, P1, PT, 0xf8, 0x8f ;  /* 0x00000000008f781c */ /* 0x000fda0000703f70 */
[----:B------:R-:W-:Y:S05]  /*7630*/  @P0 BRA `(.L_x_130) ;  /* 0x00000004004c0947 */ /* 0x000fea0003800000 */
[----:B------:R-:W-:-:S13]  /*7640*/  LOP3.LUT P0, RZ, R3, 0x7fffffff, R2, 0xc8, !PT ;  /* 0x7fffffff03ff7812 */ /* 0x000fda000780c802 */
[----:B------:R-:W-:Y:S05]  /*7650*/  @!P0 BRA `(.L_x_131) ;  /* 0x00000004003c8947 */ /* 0x000fea0003800000 */
[C---:B------:R-:W-:Y:S02]  /*7660*/  FSETP.NEU.FTZ.AND P0, PT, |R2|.reuse, +INF , PT ;  /* 0x7f8000000200780b */ /* 0x040fe40003f1d200 */
[----:B------:R-:W-:Y:S02]  /*7670*/  FSETP.NEU.FTZ.AND P3, PT, |R3|, +INF , PT ;  /* 0x7f8000000300780b */ /* 0x000fe40003f7d200 */
[----:B------:R-:W-:-:S11]  /*7680*/  FSETP.NEU.FTZ.AND P1, PT, |R2|, +INF , PT ;  /* 0x7f8000000200780b */ /* 0x000fd60003f3d200 */
[----:B------:R-:W-:Y:S05]  /*7690*/  @!P3 BRA !P0, `(.L_x_131) ;  /* 0x00000004002cb947 */ /* 0x000fea0004000000 */
[----:B------:R-:W-:-:S04]  /*76a0*/  LOP3.LUT P0, RZ, R2, 0x7fffffff, RZ, 0xc0, !PT ;  /* 0x7fffffff02ff7812 */ /* 0x000fc8000780c0ff */
[----:B------:R-:W-:-:S13]  /*76b0*/  PLOP3.LUT P0, PT, P3, P0, PT, 0x2f, 0xf2 ;  /* 0x0000000000f2781c */ /* 0x000fda0001f00577 */
[----:B------:R-:W-:Y:S05]  /*76c0*/  @P0 BRA `(.L_x_132) ;  /* 0x0000000400180947 */ /* 0x000fea0003800000 */
[----:B------:R-:W-:-:S04]  /*76d0*/  LOP3.LUT P0, RZ, R3, 0x7fffffff, RZ, 0xc0, !PT ;  /* 0x7fffffff03ff7812 */ /* 0x000fc8000780c0ff */
[----:B------:R-:W-:-:S13]  /*76e0*/  PLOP3.LUT P0, PT, P1, P0, PT, 0x2f, 0xf2 ;  /* 0x0000000000f2781c */ /* 0x000fda0000f00577 */
[----:B------:R-:W-:Y:S05]  /*76f0*/  @P0 BRA `(.L_x_133) ;  /* 0x0000000400000947 */ /* 0x000fea0003800000 */
[----:B------:R-:W-:Y:S02]  /*7700*/  ISETP.GE.AND P0, PT, R14, RZ, PT ;  /* 0x000000ff0e00720c */ /* 0x000fe40003f06270 */
[----:B------:R-:W-:-:S11]  /*7710*/  ISETP.GE.AND P1, PT, R15, RZ, PT ;  /* 0x000000ff0f00720c */ /* 0x000fd60003f26270 */
[----:B------:R-:W-:Y:S02]  /*7720*/  @P0 IMAD.MOV.U32 R7, RZ, RZ, RZ ;  /* 0x000000ffff070224 */ /* 0x000fe400078e00ff */
[----:B------:R-:W-:Y:S01]  /*7730*/  @!P0 FFMA R2, R2, 1.84467440737095516160e+19, RZ ;  /* 0x5f80000002028823 */ /* 0x000fe200000000ff */
[----:B------:R-:W-:Y:S02]  /*7740*/  @!P0 IMAD.MOV.U32 R7, RZ, RZ, -0x40 ;  /* 0xffffffc0ff078424 */ /* 0x000fe400078e00ff */
[----:B------:R-:W-:-:S03]  /*7750*/  @!P1 FFMA R3, R3, 1.84467440737095516160e+19, RZ ;  /* 0x5f80000003039823 */ /* 0x000fc600000000ff */
[----:B------:R-:W-:-:S07]  /*7760*/  @!P1 IADD3 R7, PT, PT, R7, 0x40, RZ ;  /* 0x0000004007079810 */ /* 0x000fce0007ffe0ff */
.L_x_129:
[----:B------:R-:W-:Y:S01]  /*7770*/  LEA R14, R6, 0xc0800000, 0x17 ;  /* 0xc0800000060e7811 */ /* 0x000fe200078eb8ff */
[----:B------:R-:W-:Y:S01]  /*7780*/  VIADD R15, R8, 0xffffff81 ;  /* 0xffffff81080f7836 */ /* 0x000fe20000000000 */
[----:B------:R-:W-:Y:S03]  /*7790*/  BSSY.RECONVERGENT B1, `(.L_x_134) ;  /* 0x0000035000017945 */ /* 0x000fe60003800200 */
[----:B------:R-:W-:Y:S02]  /*77a0*/  IMAD.IADD R14, R3, 0x1, -R14 ;  /* 0x00000001030e7824 */ /* 0x000fe400078e0a0e */
[C---:B------:R-:W-:Y:S02]  /*77b0*/  IMAD R2, R15.reuse, -0x800000, R2 ;  /* 0xff8000000f027824 */ /* 0x040fe400078e0202 */
[----:B------:R0:W1:Y:S01]  /*77c0*/  MUFU.RCP R16, R14 ;  /* 0x0000000e00107308 */ /* 0x0000620000001000 */
[----:B------:R-:W-:Y:S01]  /*77d0*/  FADD.FTZ R17, -R14, -RZ ;  /* 0x800000ff0e117221 */ /* 0x000fe20000010100 */
[----:B0-----:R-:W-:-:S05]  /*77e0*/  IADD3 R14, PT, PT, R15, 0x7f, -R6 ;  /* 0x0000007f0f0e7810 */ /* 0x001fca0007ffe806 */
[----:B------:R-:W-:Y:S02]  /*77f0*/  IMAD.IADD R7, R14, 0x1, R7 ;  /* 0x000000010e077824 */ /* 0x000fe400078e0207 */
[----:B-1----:R-:W-:-:S04]  /*7800*/  FFMA R3, R16, R17, 1 ;  /* 0x3f80000010037423 */ /* 0x002fc80000000011 */
[----:B------:R-:W-:-:S04]  /*7810*/  FFMA R3, R16, R3, R16 ;  /* 0x0000000310037223 */ /* 0x000fc80000000010 */
[----:B------:R-:W-:-:S04]  /*7820*/  FFMA R8, R2, R3, RZ ;  /* 0x0000000302087223 */ /* 0x000fc800000000ff */
[----:B------:R-:W-:-:S04]  /*7830*/  FFMA R16, R17, R8, R2 ;  /* 0x0000000811107223 */ /* 0x000fc80000000002 */
[----:B------:R-:W-:-:S04]  /*7840*/  FFMA R8, R3, R16, R8 ;  /* 0x0000001003087223 */ /* 0x000fc80000000008 */
[----:B------:R-:W-:-:S04]  /*7850*/  FFMA R17, R17, R8, R2 ;  /* 0x0000000811117223 */ /* 0x000fc80000000002 */
[----:B------:R-:W-:-:S05]  /*7860*/  FFMA R2, R3, R17, R8 ;  /* 0x0000001103027223 */ /* 0x000fca0000000008 */
[----:B------:R-:W-:-:S04]  /*7870*/  SHF.R.U32.HI R6, RZ, 0x17, R2 ;  /* 0x00000017ff067819 */ /* 0x000fc80000011602 */
[----:B------:R-:W-:-:S05]  /*7880*/  LOP3.LUT R6, R6, 0xff, RZ, 0xc0, !PT ;  /* 0x000000ff06067812 */ /* 0x000fca00078ec0ff */
[----:B------:R-:W-:-:S04]  /*7890*/  IMAD.IADD R6, R6, 0x1, R7 ;  /* 0x0000000106067824 */ /* 0x000fc800078e0207 */
[----:B------:R-:W-:-:S05]  /*78a0*/  VIADD R14, R6, 0xffffffff ;  /* 0xffffffff060e7836 */ /* 0x000fca0000000000 */
[----:B------:R-:W-:-:S13]  /*78b0*/  ISETP.GE.U32.AND P0, PT, R14, 0xfe, PT ;  /* 0x000000fe0e00780c */ /* 0x000fda0003f06070 */
[----:B------:R-:W-:Y:S05]  /*78c0*/  @!P0 BRA `(.L_x_135) ;  /* 0x0000000000808947 */ /* 0x000fea0003800000 */
[----:B------:R-:W-:-:S13]  /*78d0*/  ISETP.GT.AND P0, PT, R6, 0xfe, PT ;  /* 0x000000fe0600780c */ /* 0x000fda0003f04270 */
[----:B------:R-:W-:Y:S05]  /*78e0*/  @P0 BRA `(.L_x_136) ;  /* 0x00000000006c0947 */ /* 0x000fea0003800000 */
[----:B------:R-:W-:-:S13]  /*78f0*/  ISETP.GE.AND P0, PT, R6, 0x1, PT ;  /* 0x000000010600780c */ /* 0x000fda0003f06270 */
[----:B------:R-:W-:Y:S05]  /*7900*/  @P0 BRA `(.L_x_137) ;  /* 0x0000000000740947 */ /* 0x000fea0003800000 */
[----:B------:R-:W-:Y:S02]  /*7910*/  ISETP.GE.AND P0, PT, R6, -0x18, PT ;  /* 0xffffffe80600780c */ /* 0x000fe40003f06270 */
[----:B------:R-:W-:-:S11]  /*7920*/  LOP3.LUT R2, R2, 0x80000000, RZ, 0xc0, !PT ;  /* 0x8000000002027812 */ /* 0x000fd600078ec0ff */
[----:B------:R-:W-:Y:S05]  /*7930*/  @!P0 BRA `(.L_x_137) ;  /* 0x0000000000688947 */ /* 0x000fea0003800000 */
[-CC-:B------:R-:W-:Y:S01]  /*7940*/  FFMA.RZ R7, R3, R17.reuse, R8.reuse ;  /* 0x0000001103077223 */ /* 0x180fe2000000c008 */
[C---:B------:R-:W-:Y:S02]  /*7950*/  ISETP.NE.AND P3, PT, R6.reuse, RZ, PT ;  /* 0x000000ff0600720c */ /* 0x040fe40003f65270 */
[C---:B------:R-:W-:Y:S02]  /*7960*/  ISETP.NE.AND P1, PT, R6.reuse, RZ, PT ;  /* 0x000000ff0600720c */ /* 0x040fe40003f25270 */
[----:B------:R-:W-:Y:S01]  /*7970*/  LOP3.LUT R14, R7, 0x7fffff, RZ, 0xc0, !PT ;  /* 0x007fffff070e7812 */ /* 0x000fe200078ec0ff */
[CCC-:B------:R-:W-:Y:S01]  /*7980*/  FFMA.RP R7, R3.reuse, R17.reuse, R8.reuse ;  /* 0x0000001103077223 */ /* 0x1c0fe20000008008 */
[----:B------:R-:W-:Y:S01]  /*7990*/  FFMA.RM R8, R3, R17, R8 ;  /* 0x0000001103087223 */ /* 0x000fe20000004008 */
[----:B------:R-:W-:Y:S01]  /*79a0*/  VIADD R3, R6, 0x20 ;  /* 0x0000002006037836 */ /* 0x000fe20000000000 */
[----:B------:R-:W-:Y:S02]  /*79b0*/  LOP3.LUT R14, R14, 0x800000, RZ, 0xfc, !PT ;  /* 0x008000000e0e7812 */ /* 0x000fe400078efcff */
[----:B------:R-:W-:-:S02]  /*79c0*/  IADD3 R6, PT, PT, -R6, RZ, RZ ;  /* 0x000000ff06067210 */ /* 0x000fc40007ffe1ff */
[----:B------:R-:W-:Y:S02]  /*79d0*/  SHF.L.U32 R3, R14, R3, RZ ;  /* 0x000000030e037219 */ /* 0x000fe400000006ff */
[----:B------:R-:W-:Y:S02]  /*79e0*/  FSETP.NEU.FTZ.AND P0, PT, R7, R8, PT ;  /* 0x000000080700720b */ /* 0x000fe40003f1d000 */
[----:B------:R-:W-:Y:S02]  /*79f0*/  SEL R7, R6, RZ, P3 ;  /* 0x000000ff06077207 */ /* 0x000fe40001800000 */
[----:B------:R-:W-:Y:S02]  /*7a00*/  ISETP.NE.AND P1, PT, R3, RZ, P1 ;  /* 0x000000ff0300720c */ /* 0x000fe40000f25270 */
[----:B------:R-:W-:Y:S02]  /*7a10*/  SHF.R.U32.HI R7, RZ, R7, R14 ;  /* 0x00000007ff077219 */ /* 0x000fe4000001160e */
[----:B------:R-:W-:-:S02]  /*7a20*/  PLOP3.LUT P0, PT, P0, P1, PT, 0xf8, 0x8f ;  /* 0x00000000008f781c */ /* 0x000fc40000703f70 */
[----:B------:R-:W-:Y:S02]  /*7a30*/  SHF.R.U32.HI R6, RZ, 0x1, R7 ;  /* 0x00000001ff067819 */ /* 0x000fe40000011607 */
[----:B------:R-:W-:-:S04]  /*7a40*/  SEL R3, RZ, 0x1, !P0 ;  /* 0x00000001ff037807 */ /* 0x000fc80004000000 */
[----:B------:R-:W-:-:S04]  /*7a50*/  LOP3.LUT R8, R3, 0x1, R6, 0xf8, !PT ;  /* 0x0000000103087812 */ /* 0x000fc800078ef806 */
[----:B------:R-:W-:-:S05]  /*7a60*/  LOP3.LUT R7, R8, R7, RZ, 0xc0, !PT ;  /* 0x0000000708077212 */ /* 0x000fca00078ec0ff */
[----:B------:R-:W-:-:S05]  /*7a70*/  IMAD.IADD R7, R6, 0x1, R7 ;  /* 0x0000000106077824 */ /* 0x000fca00078e0207 */
[----:B------:R-:W-:Y:S01]  /*7a80*/  LOP3.LUT R2, R7, R2, RZ, 0xfc, !PT ;  /* 0x0000000207027212 */ /* 0x000fe200078efcff */
[----:B------:R-:W-:Y:S06]  /*7a90*/  BRA `(.L_x_137) ;  /* 0x0000000000107947 */ /* 0x000fec0003800000 */
.L_x_136:
[----:B------:R-:W-:-:S04]  /*7aa0*/  LOP3.LUT R2, R2, 0x80000000, RZ, 0xc0, !PT ;  /* 0x8000000002027812 */ /* 0x000fc800078ec0ff */
[----:B------:R-:W-:Y:S01]  /*7ab0*/  LOP3.LUT R2, R2, 0x7f800000, RZ, 0xfc, !PT ;  /* 0x7f80000002027812 */ /* 0x000fe200078efcff */
[----:B------:R-:W-:Y:S06]  /*7ac0*/  BRA `(.L_x_137) ;  /* 0x0000000000047947 */ /* 0x000fec0003800000 */
.L_x_135:
[----:B------:R-:W-:-:S07]  /*7ad0*/  IMAD R2, R7, 0x800000, R2 ;  /* 0x0080000007027824 */ /* 0x000fce00078e0202 */
.L_x_137:
[----:B------:R-:W-:Y:S05]  /*7ae0*/  BSYNC.RECONVERGENT B1 ;  /* 0x0000000000017941 */ /* 0x000fea0003800200 */
.L_x_134:
[----:B------:R-:W-:Y:S05]  /*7af0*/  BRA `(.L_x_138) ;  /* 0x0000000000207947 */ /* 0x000fea0003800000 */
.L_x_133:
[----:B------:R-:W-:-:S04]  /*7b00*/  LOP3.LUT R2, R3, 0x80000000, R2, 0x48, !PT ;  /* 0x8000000003027812 */ /* 0x000fc800078e4802 */
[----:B------:R-:W-:Y:S01]  /*7b10*/  LOP3.LUT R2, R2, 0x7f800000, RZ, 0xfc, !PT ;  /* 0x7f80000002027812 */ /* 0x000fe200078efcff */
[----:B------:R-:W-:Y:S06]  /*7b20*/  BRA `(.L_x_138) ;  /* 0x0000000000147947 */ /* 0x000fec0003800000 */
.L_x_132:
[----:B------:R-:W-:Y:S01]  /*7b30*/  LOP3.LUT R2, R3, 0x80000000, R2, 0x48, !PT ;  /* 0x8000000003027812 */ /* 0x000fe200078e4802 */
[----:B------:R-:W-:Y:S06]  /*7b40*/  BRA `(.L_x_138) ;  /* 0x00000000000c7947 */ /* 0x000fec0003800000 */
.L_x_131:
[----:B------:R-:W0:Y:S01]  /*7b50*/  MUFU.RSQ R2, -QNAN ;  /* 0xffc0000000027908 */ /* 0x000e220000001400 */
[----:B------:R-:W-:Y:S05]  /*7b60*/  BRA `(.L_x_138) ;  /* 0x0000000000047947 */ /* 0x000fea0003800000 */
.L_x_130:
[----:B------:R-:W-:-:S07]  /*7b70*/  FADD.FTZ R2, R2, R3 ;  /* 0x0000000302027221 */ /* 0x000fce0000010000 */
.L_x_138:
[----:B------:R-:W-:Y:S05]  /*7b80*/  BSYNC.RECONVERGENT B0 ;  /* 0x0000000000007941 */ /* 0x000fea0003800200 */
.L_x_128:
[----:B0-----:R-:W-:Y:S02]  /*7b90*/  IMAD.MOV.U32 R6, RZ, RZ, R2 ;  /* 0x000000ffff067224 */ /* 0x001fe400078e0002 */
[----:B------:R-:W-:Y:S02]  /*7ba0*/  IMAD.MOV.U32 R2, RZ, RZ, R4 ;  /* 0x000000ffff027224 */ /* 0x000fe400078e0004 */
[----:B------:R-:W-:-:S04]  /*7bb0*/  IMAD.MOV.U32 R3, RZ, RZ, 0x0 ;  /* 0x00000000ff037424 */ /* 0x000fc800078e00ff */
[----:B------:R-:W-:Y:S05]  /*7bc0*/  RET.REL.NODEC R2 `(_Z30flash_attention_forward_kernelI13__nv_bfloat16EvPKT_S3_S3_PS1_iiiibf) ;  /* 0xffffff84020c7950 */ /* 0x000fea0003c3ffff */
.L_x_139:
[----:B------:R-:W-:-:S00]  /*7bd0*/  BRA `(.L_x_139) ;  /* 0xfffffffc00fc7947 */ /* 0x000fc0000383ffff */
[----:B------:R-:W-:-:S00]  /*7be0*/  NOP ;  /* 0x0000000000007918 */ /* 0x000fc00000000000 */
        /* <DEDUP_REMOVED lines=9> */
.L_x_410:


//--------------------- .text._Z30flash_attention_forward_kernelI6__halfEvPKT_S3_S3_PS1_iiiibf --------------------------
	.section	.text._Z30flash_attention_forward_kernelI6__halfEvPKT_S3_S3_PS1_iiiibf,"ax",@progbits
	.align	128
        .global         _Z30flash_attention_forward_kernelI6__halfEvPKT_S3_S3_PS1_iiiibf
        .type           _Z30flash_attention_forward_kernelI6__halfEvPKT_S3_S3_PS1_iiiibf,@function
        .size           _Z30flash_attention_forward_kernelI6__halfEvPKT_S3_S3_PS1_iiiibf,(.L_x_411 - _Z30flash_attention_forward_kernelI6__halfEvPKT_S3_S3_PS1_iiiibf)
        .other          _Z30flash_attention_forward_kernelI6__halfEvPKT_S3_S3_PS1_iiiibf,@"STO_CUDA_ENTRY STV_DEFAULT"
_Z30flash_attention_forward_kernelI6__halfEvPKT_S3_S3_PS1_iiiibf:
.text._Z30flash_attention_forward_kernelI6__halfEvPKT_S3_S3_PS1_iiiibf:
        /* <DEDUP_REMOVED lines=72> */
[----:B------:R-:W-:Y:S02]  /*0480*/  VIADD R3, R3, 0x1 ;  /* 0x0000000103037836 */ /* 0x000fe40000000000 */
[----:B------:R-:W-:Y:S02]  /*0490*/  HFMA2 R4, -RZ, RZ, 0, 0 ;  /* 0x00000000ff047431 */ /* 0x000fe400000001ff */
[----:B------:R-:W-:Y:S02]  /*04a0*/  IMAD.MOV.U32 R2, RZ, RZ, R0 ;  /* 0x000000ffff027224 */ /* 0x000fe400078e0000 */
[----:B------:R-:W-:Y:S01]  /*04b0*/  IMAD.MOV.U32 R6, RZ, RZ, -0x800000 ;  /* 0xff800000ff067424 */ /* 0x000fe200078e00ff */
[----:B------:R-:W-:-:S07]  /*04c0*/  LOP3.LUT R5, R3, 0x3, RZ, 0xc0, !PT ;  /* 0x0000000303057812 */ /* 0x000fce00078ec0ff */
.L_x_144:
[----:B------:R-:W-:Y:S01]  /*04d0*/  LEA R3, R2, UR7, 0x2 ;  /* 0x0000000702037c11 */ /* 0x000fe2000f8e10ff */
[----:B------:R-:W-:Y:S02]  /*04e0*/  VIADD R4, R4, 0x1 ;  /* 0x0000000104047836 */ /* 0x000fe40000000000 */
[----:B------:R-:W-:Y:S02]  /*04f0*/  VIADD R2, R2, UR17 ;  /* 0x0000001102027c36 */ /* 0x000fe40008000000 */
[----:B------:R0:W-:Y:S01]  /*0500*/  STS [R3+0x1080], R6 ;  /* 0x0010800603007388 */ /* 0x0001e20000000800 */
[----:B------:R-:W-:-:S03]  /*0510*/  ISETP.NE.AND P0, PT, R4, R5, PT ;  /* 0x000000050400720c */ /* 0x000fc60003f05270 */
[----:B------:R0:W-:Y:S10]  /*0520*/  STS [R3+0x1100], RZ ;  /* 0x001100ff03007388 */ /* 0x0001f40000000800 */
[----:B0-----:R-:W-:Y:S05]  /*0530*/  @P0 BRA `(.L_x_144) ;  /* 0xfffffffc00e40947 */ /* 0x001fea000383ffff */
.L_x_143:
[----:B------:R-:W-:Y:S05]  /*0540*/  BSYNC.RECONVERGENT B1 ;  /* 0x0000000000017941 */ /* 0x000fea0003800200 */
.L_x_142:
[----:B------:R-:W-:Y:S05]  /*0550*/  @!P1 BRA `(.L_x_141) ;  /* 0x0000000000509947 */ /* 0x000fea0003800000 */
[----:B------:R-:W-:-:S07]  /*0560*/  IMAD.MOV.U32 R7, RZ, RZ, -0x800000 ;  /* 0xff800000ff077424 */ /* 0x000fce00078e00ff */
.L_x_145:
        /* <DEDUP_REMOVED lines=19> */
.L_x_141:
[----:B------:R-:W-:Y:S05]  /*06a0*/  BSYNC.RECONVERGENT B0 ;  /* 0x0000000000007941 */ /* 0x000fea0003800200 */
.L_x_140:
[----:B0-----:R-:W-:Y:S01]  /*06b0*/  SHF.L.U32 R3, R12, 0x5, RZ ;  /* 0x000000050c037819 */ /* 0x001fe200000006ff */
[----:B------:R-:W-:Y:S03]  /*06c0*/  BSSY.RECONVERGENT B0, `(.L_x_146) ;  /* 0x000003c000007945 */ /* 0x000fe60003800200 */
[----:B------:R-:W-:-:S13]  /*06d0*/  ISETP.GE.AND P0, PT, R0, R3, PT ;  /* 0x000000030000720c */ /* 0x000fda0003f06270 */
[----:B------:R-:W-:Y:S05]  /*06e0*/  @P0 BRA `(.L_x_147) ;  /* 0x0000000000e40947 */ /* 0x000fea0003800000 */
[----:B------:R-:W0:Y:S01]  /*06f0*/  I2F.U32.RP R8, UR17 ;  /* 0x0000001100087d06 */ /* 0x000e220008209000 */
[----:B------:R-:W-:Y:S01]  /*0700*/  VIADD R6, R0, UR17 ;  /* 0x0000001100067c36 */ /* 0x000fe20008000000 */
[----:B------:R-:W-:Y:S01]  /*0710*/  ISETP.NE.U32.AND P2, PT, RZ, UR17, PT ;  /* 0x00000011ff007c0c */ /* 0x000fe2000bf45070 */
[----:B------:R-:W-:Y:S03]  /*0720*/  BSSY.RECONVERGENT B1, `(.L_x_148) ;  /* 0x0000025000017945 */ /* 0x000fe60003800200 */
        /* <DEDUP_REMOVED lines=27> */
[----:B------:R-:W-:Y:S02]  /*08e0*/  IMAD.MOV.U32 R5, RZ, RZ, RZ ;  /* 0x000000ffff057224 */ /* 0x000fe400078e00ff */
[----:B------:R-:W-:Y:S01]  /*08f0*/  IMAD.MOV.U32 R2, RZ, RZ, R0 ;  /* 0x000000ffff027224 */ /* 0x000fe200078e0000 */
[----:B------:R-:W-:-:S07]  /*0900*/  LOP3.LUT R6, R4, 0x3, RZ, 0xc0, !PT ;  /* 0x0000000304067812 */ /* 0x000fce00078ec0ff */
.L_x_150:
[C---:B------:R-:W-:Y:S01]  /*0910*/  LEA R4, R2.reuse, UR18, 0x2 ;  /* 0x0000001202047c11 */ /* 0x040fe2000f8e10ff */
[----:B------:R-:W-:Y:S01]  /*0920*/  VIADD R2, R2, UR17 ;  /* 0x0000001102027c36 */ /* 0x000fe20008000000 */
[----:B------:R-:W-:-:S03]  /*0930*/  IADD3 R5, PT, PT, R5, 0x1, RZ ;  /* 0x0000000105057810 */ /* 0x000fc60007ffe0ff */
[----:B------:R0:W-:Y:S01]  /*0940*/  STS [R4+0x1080], RZ ;  /* 0x001080ff04007388 */ /* 0x0001e20000000800 */
[----:B------:R-:W-:-:S13]  /*0950*/  ISETP.NE.AND P0, PT, R5, R6, PT ;  /* 0x000000060500720c */ /* 0x000fda0003f05270 */
[----:B0-----:R-:W-:Y:S05]  /*0960*/  @P0 BRA `(.L_x_150) ;  /* 0xfffffffc00e80947 */ /* 0x001fea000383ffff */
.L_x_149:
[----:B------:R-:W-:Y:S05]  /*0970*/  BSYNC.RECONVERGENT B1 ;  /* 0x0000000000017941 */ /* 0x000fea0003800200 */
.L_x_148:
[----:B------:R-:W-:Y:S05]  /*0980*/  @!P1 BRA `(.L_x_147) ;  /* 0x00000000003c9947 */ /* 0x000fea0003800000 */
.L_x_151:
[----:B------:R-:W-:Y:S01]  /*0990*/  LEA R7, R2, UR18, 0x2 ;  /* 0x0000001202077c11 */ /* 0x000fe2000f8e10ff */
[----:B------:R-:W-:Y:S02]  /*09a0*/  IMAD.U32 R4, RZ, RZ, UR17 ;  /* 0x00000011ff047e24 */ /* 0x000fe4000f8e00ff */
[----:B------:R-:W-:Y:S02]  /*09b0*/  IMAD.U32 R5, RZ, RZ, UR17 ;  /* 0x00000011ff057e24 */ /* 0x000fe4000f8e00ff */
[----:B------:R-:W-:Y:S01]  /*09c0*/  IMAD R4, R4, 0x4, R7 ;  /* 0x0000000404047824 */ /* 0x000fe200078e0207 */
[----:B------:R0:W-:Y:S01]  /*09d0*/  STS [R7+0x1080], RZ ;  /* 0x001080ff07007388 */ /* 0x0001e20000000800 */
[----:B------:R-:W-:Y:S02]  /*09e0*/  IMAD.U32 R6, RZ, RZ, UR17 ;  /* 0x00000011ff067e24 */ /* 0x000fe4000f8e00ff */
[----:B------:R-:W-:Y:S01]  /*09f0*/  IMAD R5, R5, 0x4, R4 ;  /* 0x0000000405057824 */ /* 0x000fe200078e0204 */
[----:B------:R0:W-:Y:S01]  /*0a00*/  STS [R4+0x1080], RZ ;  /* 0x001080ff04007388 */ /* 0x0001e20000000800 */
[----:B------:R-:W-:-:S03]  /*0a10*/  IMAD.U32 R9, RZ, RZ, UR17 ;  /* 0x00000011ff097e24 */ /* 0x000fc6000f8e00ff */
[----:B------:R-:W-:Y:S01]  /*0a20*/  LEA R6, R6, R5, 0x2 ;  /* 0x0000000506067211 */ /* 0x000fe200078e10ff */
[----:B------:R0:W-:Y:S01]  /*0a30*/  STS [R5+0x1080], RZ ;  /* 0x001080ff05007388 */ /* 0x0001e20000000800 */
[----:B------:R-:W-:-:S03]  /*0a40*/  IMAD R2, R9, 0x4, R2 ;  /* 0x0000000409027824 */ /* 0x000fc600078e0202 */
[----:B------:R0:W-:Y:S02]  /*0a50*/  STS [R6+0x1080], RZ ;  /* 0x001080ff06007388 */ /* 0x0001e40000000800 */
[----:B------:R-:W-:-:S13]  /*0a60*/  ISETP.GE.AND P0, PT, R2, R3, PT ;  /* 0x000000030200720c */ /* 0x000fda0003f06270 */
[----:B0-----:R-:W-:Y:S05]  /*0a70*/  @!P0 BRA `(.L_x_151) ;  /* 0xfffffffc00c48947 */ /* 0x001fea000383ffff */
.L_x_147:
[----:B------:R-:W-:Y:S05]  /*0a80*/  BSYNC.RECONVERGENT B0 ;  /* 0x0000000000007941 */ /* 0x000fea0003800200 */
.L_x_146:
        /* <DEDUP_REMOVED lines=16> */
[----:B-1----:R-:W-:Y:S02]  /*0b90*/  IMAD.MOV.U32 R4, RZ, RZ, RZ ;  /* 0x000000ffff047224 */ /* 0x002fe400078e00ff */
[----:B--2---:R-:W-:-:S04]  /*0ba0*/  IMAD.MOV R9, RZ, RZ, -R5 ;  /* 0x000000ffff097224 */ /* 0x004fc800078e0a05 */
[----:B------:R-:W-:-:S04]  /*0bb0*/  IMAD R9, R9, UR17, RZ ;  /* 0x0000001109097c24 */ /* 0x000fc8000f8e02ff */
[----:B------:R-:W-:-:S06]  /*0bc0*/  IMAD.HI.U32 R8, R5, R9, R4 ;  /* 0x0000000905087227 */ /* 0x000fcc00078e0004 */
[----:B------:R-:W-:-:S05]  /*0bd0*/  IMAD.HI.U32 R5, R8, R7, RZ ;  /* 0x0000000708057227 */ /* 0x000fca00078e00ff */
[----:B------:R-:W-:-:S05]  /*0be0*/  IADD3 R2, PT, PT, -R5, RZ, RZ ;  /* 0x000000ff05027210 */ /* 0x000fca0007ffe1ff */
        /* <DEDUP_REMOVED lines=27> */
.L_x_156:
[----:B------:R-:W-:Y:S02]  /*0da0*/  IABS R5, R7 ;  /* 0x0000000700057213 */ /* 0x000fe40000000000 */
[----:B------:R-:W-:-:S03]  /*0db0*/  IABS R14, R12 ;  /* 0x0000000c000e7213 */ /* 0x000fc60000000000 */
[----:B------:R-:W-:-:S04]  /*0dc0*/  IMAD.HI.U32 R4, R6, R5, RZ ;  /* 0x0000000506047227 */ /* 0x000fc800078e00ff */
[----:B-1----:R-:W-:-:S04]  /*0dd0*/  IMAD.MOV R10, RZ, RZ, -R4 ;  /* 0x000000ffff0a7224 */ /* 0x002fc800078e0a04 */
[----:B------:R-:W-:-:S05]  /*0de0*/  IMAD R5, R14, R10, R5 ;  /* 0x0000000a0e057224 */ /* 0x000fca00078e0205 */
[----:B------:R-:W-:-:S13]  /*0df0*/  ISETP.GT.U32.AND P2, PT, R2, R5, PT ;  /* 0x000000050200720c */ /* 0x000fda0003f44070 */
[----:B------:R-:W-:Y:S01]  /*0e00*/  @!P2 IMAD.IADD R5, R5, 0x1, -R14 ;  /* 0x000000010505a824 */ /* 0x000fe200078e0a0e */
[----:B------:R-:W-:Y:S02]  /*0e10*/  @!P2 IADD3 R4, PT, PT, R4, 0x1, RZ ;  /* 0x000000010404a810 */ /* 0x000fe40007ffe0ff */
[----:B------:R-:W-:Y:S02]  /*0e20*/  ISETP.NE.AND P2, PT, R12, RZ, PT ;  /* 0x000000ff0c00720c */ /* 0x000fe40003f45270 */
[----:B------:R-:W-:Y:S02]  /*0e30*/  ISETP.GE.U32.AND P1, PT, R5, R2, PT ;  /* 0x000000020500720c */ /* 0x000fe40003f26070 */
[----:B------:R-:W-:-:S04]  /*0e40*/  LOP3.LUT R5, R7, R12, RZ, 0x3c, !PT ;  /* 0x0000000c07057212 */ /* 0x000fc800078e3cff */
[----:B------:R-:W-:-:S07]  /*0e50*/  ISETP.GE.AND P3, PT, R5, RZ, PT ;  /* 0x000000ff0500720c */ /* 0x000fce0003f66270 */
[----:B------:R-:W-:-:S04]  /*0e60*/  @P1 VIADD R4, R4, 0x1 ;  /* 0x0000000104041836 */ /* 0x000fc80000000000 */
        /* <DEDUP_REMOVED lines=15> */
[----:B------:R-:W-:Y:S01]  /*0f60*/  IADD3 R8, PT, PT, R8, 0x1, RZ ;  /* 0x0000000108087810 */ /* 0x000fe20007ffe0ff */
[----:B------:R-:W-:Y:S02]  /*0f70*/  IMAD.MOV.U32 R10, RZ, RZ, RZ ;  /* 0x000000ffff0a7224 */ /* 0x000fe400078e00ff */
[----:B------:R-:W-:Y:S01]  /*0f80*/  VIADD R7, R7, UR17 ;  /* 0x0000001107077c36 */ /* 0x000fe20008000000 */
[----:B------:R-:W-:Y:S01]  /*0f90*/  LEA R11, R11, UR8, 0x2 ;  /* 0x000000080b0b7c11 */ /* 0x000fe2000f8e10ff */
[----:B--2---:R-:W-:Y:S01]  /*0fa0*/  @!P1 HADD2.F32 R10, -RZ, R4.H0_H0 ;  /* 0x20000004ff0a9230 */ /* 0x004fe20000004100 */
[----:B------:R-:W-:-:S04]  /*0fb0*/  ISETP.NE.AND P1, PT, R8, R9, PT ;  /* 0x000000090800720c */ /* 0x000fc80003f25270 */
[----:B------:R1:W-:Y:S09]  /*0fc0*/  STS [R11], R10 ;  /* 0x0000000a0b007388 */ /* 0x0003f20000000800 */
[----:B------:R-:W-:Y:S05]  /*0fd0*/  @P1 BRA `(.L_x_156) ;  /* 0xfffffffc00701947 */ /* 0x000fea000383ffff */
.L_x_155:
[----:B0-----:R-:W-:Y:S05]  /*0fe0*/  BSYNC.RECONVERGENT B1 ;  /* 0x0000000000017941 */ /* 0x001fea0003800200 */
.L_x_154:
        /* <DEDUP_REMOVED lines=11> */
.L_x_157:
[-C--:B------:R-:W-:Y:S01]  /*10a0*/  IABS R6, R12.reuse ;  /* 0x0000000c00067213 */ /* 0x080fe20000000000 */
[----:B------:R-:W-:Y:S01]  /*10b0*/  VIADD R23, R7, UR17 ;  /* 0x0000001107177c36 */ /* 0x000fe20008000000 */
[----:B-1----:R-:W-:Y:S02]  /*10c0*/  IABS R11, R7 ;  /* 0x00000007000b7213 */ /* 0x002fe40000000000 */
[----:B------:R-:W0:Y:S01]  /*10d0*/  I2F.RP R9, R6 ;  /* 0x0000000600097306 */ /* 0x000e220000209400 */
[----:B------:R-:W-:Y:S02]  /*10e0*/  LOP3.LUT R27, RZ, R12, RZ, 0x33, !PT ;  /* 0x0000000cff1b7212 */ /* 0x000fe400078e33ff */
[----:B------:R-:W-:-:S04]  /*10f0*/  IMAD.HI.U32 R8, R13, R11, RZ ;  /* 0x0000000b0d087227 */ /* 0x000fc800078e00ff */
[----:B------:R-:W-:-:S04]  /*1100*/  IMAD.MOV R4, RZ, RZ, -R8 ;  /* 0x000000ffff047224 */ /* 0x000fc800078e0a08 */
[----:B------:R-:W-:Y:S02]  /*1110*/  IMAD R11, R6, R4, R11 ;  /* 0x00000004060b7224 */ /* 0x000fe400078e020b */
[----:B------:R-:W-:Y:S01]  /*1120*/  IMAD.MOV.U32 R4, RZ, RZ, RZ ;  /* 0x000000ffff047224 */ /* 0x000fe200078e00ff */
[----:B0-----:R-:W0:Y:S02]  /*1130*/  MUFU.RCP R9, R9 ;  /* 0x0000000900097308 */ /* 0x001e240000001000 */
[----:B------:R-:W-:-:S13]  /*1140*/  ISETP.GT.U32.AND P1, PT, R2, R11, PT ;  /* 0x0000000b0200720c */ /* 0x000fda0003f24070 */
[----:B------:R-:W-:Y:S02]  /*1150*/  @!P1 IMAD.IADD R11, R11, 0x1, -R6 ;  /* 0x000000010b0b9824 */ /* 0x000fe400078e0a06 */
[----:B------:R-:W-:Y:S02]  /*1160*/  @!P1 VIADD R8, R8, 0x1 ;  /* 0x0000000108089836 */ /* 0x000fe40000000000 */
[----:B0-----:R-:W-:Y:S01]  /*1170*/  VIADD R5, R9, 0xffffffe ;  /* 0x0ffffffe09057836 */ /* 0x001fe20000000000 */
[----:B------:R-:W-:Y:S02]  /*1180*/  IABS R9, R23 ;  /* 0x0000001700097213 */ /* 0x000fe40000000000 */
[----:B------:R-:W-:Y:S02]  /*1190*/  ISETP.GE.U32.AND P0, PT, R11, R2, PT ;  /* 0x000000020b00720c */ /* 0x000fe40003f06070 */
[----:B------:R-:W-:Y:S01]  /*11a0*/  MOV R2, R6 ;  /* 0x0000000600027202 */ /* 0x000fe20000000f00 */
[----:B------:R-:W0:Y:S10]  /*11b0*/  F2I.FTZ.U32.TRUNC.NTZ R5, R5 ;  /* 0x0000000500057305 */ /* 0x000e34000021f000 */
[----:B------:R-:W-:Y:S01]  /*11c0*/  @P0 VIADD R8, R8, 0x1 ;  /* 0x0000000108080836 */ /* 0x000fe20000000000 */
[----:B------:R-:W-:-:S02]  /*11d0*/  ISETP.NE.AND P0, PT, R12, RZ, PT ;  /* 0x000000ff0c00720c */ /* 0x000fc40003f05270 */
[----:B0-----:R-:W-:-:S05]  /*11e0*/  IADD3 R13, PT, PT, RZ, -R5, RZ ;  /* 0x80000005ff0d7210 */ /* 0x001fca0007ffe0ff */
        /* <DEDUP_REMOVED lines=14> */
[----:B------:R-:W-:Y:S01]  /*12d0*/  ISETP.GE.AND P2, PT, R10, RZ, PT ;  /* 0x000000ff0a00720c */ /* 0x000fe20003f46270 */
[----:B------:R-:W-:Y:S01]  /*12e0*/  IMAD.MOV R10, RZ, RZ, -R11 ;  /* 0x000000ffff0a7224 */ /* 0x000fe200078e0a0b */
[----:B------:R-:W-:-:S03]  /*12f0*/  ISETP.GE.AND P5, PT, R16, RZ, PT ;  /* 0x000000ff1000720c */ /* 0x000fc60003fa6270 */
[----:B------:R-:W-:Y:S02]  /*1300*/  IMAD R21, R6, R10, R21 ;  /* 0x0000000a06157224 */ /* 0x000fe400078e0215 */
[----:B------:R-:W-:Y:S02]  /*1310*/  IMAD.MOV.U32 R10, RZ, RZ, R8 ;  /* 0x000000ffff0a7224 */ /* 0x000fe400078e0008 */
[----:B------:R-:W-:Y:S01]  /*1320*/  IMAD.HI.U32 R8, R13, R25, RZ ;  /* 0x000000190d087227 */ /* 0x000fe200078e00ff */
[----:B------:R-:W-:-:S03]  /*1330*/  ISETP.GT.U32.AND P6, PT, R2, R21, PT ;  /* 0x000000150200720c */ /* 0x000fc60003fc4070 */
[----:B------:R-:W-:Y:S01]  /*1340*/  @!P3 IMAD.IADD R5, R5, 0x1, -R6 ;  /* 0x000000010505b824 */ /* 0x000fe200078e0a06 */
[----:B------:R-:W-:Y:S01]  /*1350*/  @!P2 IADD3 R10, PT, PT, -R10, RZ, RZ ;  /* 0x000000ff0a0aa210 */ /* 0x000fe20007ffe1ff */
[----:B------:R-:W-:-:S03]  /*1360*/  @!P3 VIADD R4, R4, 0x1 ;  /* 0x000000010404b836 */ /* 0x000fc60000000000 */
[----:B------:R-:W-:Y:S02]  /*1370*/  ISETP.GE.U32.AND P1, PT, R5, R2, PT ;  /* 0x000000020500720c */ /* 0x000fe40003f26070 */
[----:B------:R-:W-:Y:S02]  /*1380*/  LOP3.LUT R5, R23, R12, RZ, 0x3c, !PT ;  /* 0x0000000c17057212 */ /* 0x000fe400078e3cff */
[----:B------:R-:W-:Y:S01]  /*1390*/  SEL R17, R27, R10, !P0 ;  /* 0x0000000a1b117207 */ /* 0x000fe20004000000 */
[----:B------:R-:W-:Y:S01]  /*13a0*/  @!P6 IMAD.IADD R21, R21, 0x1, -R6 ;  /* 0x000000011515e824 */ /* 0x000fe200078e0a06 */
[----:B------:R-:W-:Y:S01]  /*13b0*/  ISETP.GE.AND P4, PT, R5, RZ, PT ;  /* 0x000000ff0500720c */ /* 0x000fe20003f86270 */
[----:B------:R-:W-:Y:S02]  /*13c0*/  IMAD.MOV R5, RZ, RZ, -R8 ;  /* 0x000000ffff057224 */ /* 0x000fe400078e0a08 */
[----:B------:R-:W-:Y:S01]  /*13d0*/  VIADD R14, R17, UR5 ;  /* 0x00000005110e7c36 */ /* 0x000fe20008000000 */
[----:B------:R-:W-:Y:S01]  /*13e0*/  ISETP.GE.U32.AND P3, PT, R21, R2, PT ;  /* 0x000000021500720c */ /* 0x000fe20003f66070 */
[----:B------:R-:W-:-:S02]  /*13f0*/  IMAD R25, R6, R5, R25 ;  /* 0x0000000506197224 */ /* 0x000fc400078e0219 */
[----:B------:R-:W-:Y:S01]  /*1400*/  @P1 VIADD R4, R4, 0x1 ;  /* 0x0000000104041836 */ /* 0x000fe20000000000 */
[----:B------:R-:W-:Y:S01]  /*1410*/  ISETP.GE.AND P1, PT, R14, UR20, PT ;  /* 0x000000140e007c0c */ /* 0x000fe2000bf26270 */
[----:B------:R-:W-:Y:S01]  /*1420*/  @!P6 VIADD R11, R11, 0x1 ;  /* 0x000000010b0be836 */ /* 0x000fe20000000000 */
[----:B------:R-:W-:Y:S01]  /*1430*/  ISETP.GT.U32.AND P2, PT, R2, R25, PT ;  /* 0x000000190200720c */ /* 0x000fe20003f44070 */
[----:B------:R-:W-:Y:S02]  /*1440*/  IMAD.MOV R21, RZ, RZ, -R17 ;  /* 0x000000ffff157224 */ /* 0x000fe400078e0a11 */
[----:B------:R-:W-:Y:S02]  /*1450*/  @!P4 IMAD.MOV R4, RZ, RZ, -R4 ;  /* 0x000000ffff04c224 */ /* 0x000fe400078e0a04 */
[----:B------:R-:W-:Y:S02]  /*1460*/  IMAD R21, R12, R21, R7 ;  /* 0x000000150c157224 */ /* 0x000fe400078e0207 */
[----:B------:R-:W-:Y:S01]  /*1470*/  @P3 VIADD R11, R11, 0x1 ;  /* 0x000000010b0b3836 */ /* 0x000fe20000000000 */
[----:B------:R-:W-:-:S03]  /*1480*/  SEL R19, R27, R4, !P0 ;  /* 0x000000041b137207 */ /* 0x000fc60004000000 */
[----:B------:R-:W-:Y:S01]  /*1490*/  IMAD.MOV.U32 R16, RZ, RZ, R11 ;  /* 0x000000ffff107224 */ /* 0x000fe200078e000b */
[----:B------:R-:W-:Y:S01]  /*14a0*/  IADD3 R10, PT, PT, R19, UR5, RZ ;  /* 0x00000005130a7c10 */ /* 0x000fe2000fffe0ff */
[----:B------:R-:W-:Y:S01]  /*14b0*/  @!P2 IMAD.IADD R25, R25, 0x1, -R6 ;  /* 0x000000011919a824 */ /* 0x000fe200078e0a06 */
[----:B------:R-:W-:Y:S01]  /*14c0*/  LOP3.LUT R6, R15, R12, RZ, 0x3c, !PT ;  /* 0x0000000c0f067212 */ /* 0x000fe200078e3cff */
[----:B------:R-:W0:Y:S01]  /*14d0*/  @!P1 LDC.64 R4, c[0x0][0x380] ;  /* 0x0000e000ff049b82 */ /* 0x000e220000000a00 */
[----:B------:R-:W-:Y:S01]  /*14e0*/  ISETP.GE.AND P4, PT, R10, UR20, PT ;  /* 0x000000140a007c0c */ /* 0x000fe2000bf86270 */
[----:B------:R-:W-:Y:S01]  /*14f0*/  @!P5 IMAD.MOV R16, RZ, RZ, -R16 ;  /* 0x000000ffff10d224 */ /* 0x000fe200078e0a10 */
[----:B------:R-:W-:Y:S01]  /*1500*/  ISETP.GE.U32.AND P6, PT, R25, R2, PT ;  /* 0x000000021900720c */ /* 0x000fe20003fc6070 */
[----:B------:R-:W-:Y:S01]  /*1510*/  @!P2 VIADD R8, R8, 0x1 ;  /* 0x000000010808a836 */ /* 0x000fe20000000000 */
[----:B------:R-:W-:Y:S01]  /*1520*/  ISETP.GE.AND P3, PT, R6, RZ, PT ;  /* 0x000000ff0600720c */ /* 0x000fe20003f66270 */
[----:B------:R-:W-:Y:S01]  /*1530*/  @!P1 IMAD R14, R14, R12, R21 ;  /* 0x0000000c0e0e9224 */ /* 0x000fe200078e0215 */
[----:B------:R-:W-:-:S02]  /*1540*/  IADD3 R18, PT, PT, -R19, RZ, RZ ;  /* 0x000000ff13127210 */ /* 0x000fc40007ffe1ff */
[----:B------:R-:W-:Y:S02]  /*1550*/  SEL R25, R27, R16, !P0 ;  /* 0x000000101b197207 */ /* 0x000fe40004000000 */
[----:B------:R-:W-:Y:S01]  /*1560*/  @!P1 IADD3 R11, P2, PT, R14, UR6, RZ ;  /* 0x000000060e0b9c10 */ /* 0x000fe2000ff5e0ff */
[----:B------:R-:W-:Y:S02]  /*1570*/  IMAD R23, R12, R18, R23 ;  /* 0x000000120c177224 */ /* 0x000fe400078e0217 */
[----:B------:R-:W1:Y:S01]  /*1580*/  @!P4 LDC.64 R6, c[0x0][0x380] ;  /* 0x0000e000ff06cb82 */ /* 0x000e620000000a00 */
[----:B------:R-:W-:Y:S01]  /*1590*/  VIADD R29, R25, UR5 ;  /* 0x00000005191d7c36 */ /* 0x000fe20008000000 */
[----:B------:R-:W-:Y:S01]  /*15a0*/  @!P1 LEA.HI.X.SX32 R14, R14, UR19, 0x1, P2 ;  /* 0x000000130e0e9c11 */ /* 0x000fe200090f0eff */
[----:B------:R-:W-:Y:S02]  /*15b0*/  @P6 VIADD R8, R8, 0x1 ;  /* 0x0000000108086836 */ /* 0x000fe40000000000 */
[----:B------:R-:W-:Y:S01]  /*15c0*/  @!P4 IMAD R10, R10, R12, R23 ;  /* 0x0000000c0a0ac224 */ /* 0x000fe200078e0217 */
[----:B------:R-:W-:Y:S01]  /*15d0*/  ISETP.GE.AND P2, PT, R29, UR20, PT ;  /* 0x000000141d007c0c */ /* 0x000fe2000bf46270 */
[----:B------:R-:W-:Y:S01]  /*15e0*/  @!P3 IMAD.MOV R8, RZ, RZ, -R8 ;  /* 0x000000ffff08b224 */ /* 0x000fe200078e0a08 */
[----:B0-----:R-:W-:-:S04]  /*15f0*/  @!P1 LEA R4, P5, R11, R4, 0x1 ;  /* 0x000000040b049211 */ /* 0x001fc800078a08ff */
[----:B------:R-:W-:Y:S02]  /*1600*/  SEL R27, R27, R8, !P0 ;  /* 0x000000081b1b7207 */ /* 0x000fe40004000000 */
[C---:B------:R-:W-:Y:S02]  /*1610*/  @!P4 IADD3 R8, P0, PT, R10.reuse, UR6, RZ ;  /* 0x000000060a08cc10 */ /* 0x040fe4000ff1e0ff */
[----:B------:R-:W-:Y:S01]  /*1620*/  @!P1 LEA.HI.X R5, R11, R5, R14, 0x1, P5 ;  /* 0x000000050b059211 */ /* 0x000fe200028f0c0e */
[C---:B------:R-:W-:Y:S01]  /*1630*/  VIADD R16, R27.reuse, UR5 ;  /* 0x000000051b107c36 */ /* 0x040fe20008000000 */
[----:B------:R-:W-:Y:S01]  /*1640*/  @!P4 LEA.HI.X.SX32 R10, R10, UR19, 0x1, P0 ;  /* 0x000000130a0acc11 */ /* 0x000fe200080f0eff */
[----:B------:R-:W-:Y:S01]  /*1650*/  IMAD.MOV R14, RZ, RZ, -R25 ;  /* 0x000000ffff0e7224 */ /* 0x000fe200078e0a19 */
[----:B------:R-:W-:Y:S01]  /*1660*/  IADD3 R18, PT, PT, -R27, RZ, RZ ;  /* 0x000000ff1b127210 */ /* 0x000fe20007ffe1ff */
[----:B------:R0:W2:Y:S01]  /*1670*/  @!P1 LDG.E.U16 R4, desc[UR14][R4.64] ;  /* 0x0000000e04049981 */ /* 0x0000a2000c1e1500 */
[----:B------:R-:W-:Y:S01]  /*1680*/  ISETP.GE.AND P0, PT, R16, UR20, PT ;  /* 0x0000001410007c0c */ /* 0x000fe2000bf06270 */
[----:B------:R-:W-:Y:S01]  /*1690*/  IMAD R14, R12, R14, R9 ;  /* 0x0000000e0c0e7224 */ /* 0x000fe200078e0209 */
[----:B-1----:R-:W-:-:S03]  /*16a0*/  @!P4 LEA R6, P3, R8, R6, 0x1 ;  /* 0x000000060806c211 */ /* 0x002fc600078608ff */
[----:B------:R-:W-:Y:S01]  /*16b0*/  @!P2 IMAD R20, R29, R12, R14 ;  /* 0x0000000c1d14a224 */ /* 0x000fe200078e020e */
[----:B------:R-:W-:Y:S01]  /*16c0*/  @!P4 LEA.HI.X R7, R8, R7, R10, 0x1, P3 ;  /* 0x000000070807c211 */ /* 0x000fe200018f0c0a */
[----:B------:R-:W-:Y:S01]  /*16d0*/  IMAD R29, R12, R18, R15 ;  /* 0x000000120c1d7224 */ /* 0x000fe200078e020f */
[----:B------:R-:W1:Y:S02]  /*16e0*/  @!P2 LDC.64 R10, c[0x0][0x380] ;  /* 0x0000e000ff0aab82 */ /* 0x000e640000000a00 */
[----:B------:R-:W-:Y:S01]  /*16f0*/  @!P2 IADD3 R18, P3, PT, R20, UR6, RZ ;  /* 0x000000061412ac10 */ /* 0x000fe2000ff7e0ff */
[----:B------:R3:W4:Y:S02]  /*1700*/  @!P4 LDG.E.U16 R6, desc[UR14][R6.64] ;  /* 0x0000000e0606c981 */ /* 0x000724000c1e1500 */
[----:B------:R-:W-:Y:S01]  /*1710*/  @!P0 IMAD R16, R16, R12, R29 ;  /* 0x0000000c10108224 */ /* 0x000fe200078e021d */
[----:B------:R-:W-:Y:S02]  /*1720*/  @!P2 LEA.HI.X.SX32 R20, R20, UR19, 0x1, P3 ;  /* 0x000000131414ac11 */ /* 0x000fe400098f0eff */
[----:B------:R-:W5:Y:S01]  /*1730*/  @!P0 LDC.64 R8, c[0x0][0x380] ;  /* 0x0000e000ff088b82 */ /* 0x000f620000000a00 */
[----:B-1----:R-:W-:-:S04]  /*1740*/  @!P2 LEA R10, P3, R18, R10, 0x1 ;  /* 0x0000000a120aa211 */ /* 0x002fc800078608ff */
        /* <DEDUP_REMOVED lines=14> */
[----:B------:R-:W-:Y:S01]  /*1830*/  IMAD.MOV.U32 R16, RZ, RZ, RZ ;  /* 0x000000ffff107224 */ /* 0x000fe200078e00ff */
[----:B------:R-:W-:Y:S01]  /*1840*/  LEA R25, R25, UR8, 0x2 ;  /* 0x0000000819197c11 */ /* 0x000fe2000f8e10ff */
[----:B------:R-:W-:-:S02]  /*1850*/  IMAD.MOV.U32 R18, RZ, RZ, RZ ;  /* 0x000000ffff127224 */ /* 0x000fc400078e00ff */
[----:B0-----:R-:W-:Y:S02]  /*1860*/  IMAD.MOV.U32 R5, RZ, RZ, RZ ;  /* 0x000000ffff057224 */ /* 0x001fe400078e00ff */
[----:B---3--:R-:W-:Y:S02]  /*1870*/  VIADD R7, R15, UR17 ;  /* 0x000000110f077c36 */ /* 0x008fe40008000000 */
[----:B--2---:R-:W-:Y:S01]  /*1880*/  @!P1 HADD2.F32 R14, -RZ, R4.H0_H0 ;  /* 0x20000004ff0e9230 */ /* 0x004fe20000004100 */
[----:B------:R-:W-:-:S04]  /*1890*/  LEA R4, R27, UR8, 0x2 ;  /* 0x000000081b047c11 */ /* 0x000fc8000f8e10ff */
[----:B------:R2:W-:Y:S01]  /*18a0*/  STS [R17], R14 ;  /* 0x0000000e11007388 */ /* 0x0005e20000000800 */
[----:B----4-:R-:W-:-:S05]  /*18b0*/  @!P4 HADD2.F32 R16, -RZ, R6.H0_H0 ;  /* 0x20000006ff10c230 */ /* 0x010fca0000004100 */
[----:B------:R2:W-:Y:S01]  /*18c0*/  STS [R19], R16 ;  /* 0x0000001013007388 */ /* 0x0005e20000000800 */
[----:B------:R-:W-:-:S05]  /*18d0*/  @!P2 HADD2.F32 R18, -RZ, R10.H0_H0 ;  /* 0x2000000aff12a230 */ /* 0x000fca0000004100 */
[----:B------:R2:W-:Y:S01]  /*18e0*/  STS [R25], R18 ;  /* 0x0000001219007388 */ /* 0x0005e20000000800 */
[----:B-----5:R-:W-:-:S05]  /*18f0*/  @!P0 HADD2.F32 R5, -RZ, R8.H0_H0 ;  /* 0x20000008ff058230 */ /* 0x020fca0000004100 */
[----:B------:R2:W-:Y:S01]  /*1900*/  STS [R4], R5 ;  /* 0x0000000504007388 */ /* 0x0005e20000000800 */
[----:B------:R-:W-:-:S13]  /*1910*/  ISETP.GE.AND P0, PT, R7, R3, PT ;  /* 0x000000030700720c */ /* 0x000fda0003f06270 */
[----:B--2---:R-:W-:Y:S05]  /*1920*/  @!P0 BRA `(.L_x_157) ;  /* 0xfffffff400dc8947 */ /* 0x004fea000383ffff */
.L_x_153:
[----:B0-----:R-:W-:Y:S05]  /*1930*/  BSYNC.RECONVERGENT B0 ;  /* 0x0000000000007941 */ /* 0x001fea0003800200 */
.L_x_152:
[----:B------:R-:W0:Y:S02]  /*1940*/  LDCU UR4, c[0x0][0x3a8] ;  /* 0x00007500ff0477ac */ /* 0x000e240008000800 */
[----:B0-----:R-:W-:Y:S01]  /*1950*/  UISETP.GE.AND UP0, UPT, UR4, 0x1, UPT ;  /* 0x000000010400788c */ /* 0x001fe2000bf06270 */
[----:B------:R-:W-:Y:S08]  /*1960*/  BAR.SYNC.DEFER_BLOCKING 0x0 ;  /* 0x0000000000007b1d */ /* 0x000ff00000010000 */
[----:B------:R-:W-:Y:S05]  /*1970*/  BRA.U !UP0, `(.L_x_158) ;  /* 0x0000003d08fc7547 */ /* 0x000fea000b800000 */
[----:B------:R-:W0:Y:S01]  /*1980*/  I2F.U32.RP R6, UR17 ;  /* 0x0000001100067d06 */ /* 0x000e220008209000 */
[C---:B------:R-:W-:Y:S01]  /*1990*/  VIADD R2, R0.reuse, UR17 ;  /* 0x0000001100027c36 */ /* 0x040fe20008000000 */
[----:B------:R-:W2:Y:S01]  /*19a0*/  LDCU UR4, c[0x0][0x3b4] ;  /* 0x00007680ff0477ac */ /* 0x000ea20008000800 */
[----:B------:R-:W-:Y:S02]  /*19b0*/  SHF.R.U32.HI R15, RZ, 0x3, R0 ;  /* 0x00000003ff0f7819 */ /* 0x000fe40000011600 */
[----:B------:R-:W-:Y:S01]  /*19c0*/  LOP3.LUT R13, R0, 0x1f, RZ, 0xc0, !PT ;  /* 0x0000001f000d7812 */ /* 0x000fe200078ec0ff */
[----:B------:R-:W-:Y:S01]  /*19d0*/  UIADD3 UR8, UPT, UPT, UR17, 0x1f, URZ ;  /* 0x0000001f11087890 */ /* 0x000fe2000fffe0ff */
[C---:B------:R-:W-:Y:S02]  /*19e0*/  ISETP.GE.AND P0, PT, R2.reuse, R3, PT ;  /* 0x000000030200720c */ /* 0x040fe40003f06270 */
[----:B------:R-:W-:Y:S01]  /*19f0*/  ISETP.GE.U32.AND P1, PT, R2, 0x400, PT ;  /* 0x000004000200780c */ /* 0x000fe20003f26070 */
[----:B------:R-:W-:Y:S01]  /*1a00*/  USHF.R.U32.HI UR8, URZ, 0x5, UR8 ;  /* 0x00000005ff087899 */ /* 0x000fe20008011608 */
[----:B------:R-:W-:-:S02]  /*1a10*/  VIMNMX R7, PT, PT, R3, R2, !PT ;  /* 0x0000000203077248 */ /* 0x000fc40007fe0100 */
[----:B------:R-:W-:Y:S01]  /*1a20*/  VIMNMX.U32 R9, PT, PT, R2, 0x400, !PT ;  /* 0x0000040002097848 */ /* 0x000fe20007fe0000 */
[----:B0-----:R-:W0:Y:S01]  /*1a30*/  MUFU.RCP R6, R6 ;  /* 0x0000000600067308 */ /* 0x001e220000001000 */
[----:B------:R-:W-:Y:S02]  /*1a40*/  SEL R8, RZ, 0x1, P1 ;  /* 0x00000001ff087807 */ /* 0x000fe40000800000 */
[----:B------:R-:W-:Y:S02]  /*1a50*/  LOP3.LUT R15, R15, 0x7c, RZ, 0xc0, !PT ;  /* 0x0000007c0f0f7812 */ /* 0x000fe400078ec0ff */
[----:B------:R-:W-:Y:S01]  /*1a60*/  IADD3 R9, PT, PT, R9, -R2, -R8 ;  /* 0x8000000209097210 */ /* 0x000fe20007ffe808 */
[----:B--2---:R-:W-:Y:S01]  /*1a70*/  FMUL R17, RZ, UR4 ;  /* 0x00000004ff117c20 */ /* 0x004fe20008400000 */
[----:B------:R-:W-:Y:S01]  /*1a80*/  UMOV UR4, URZ ;  /* 0x000000ff00047c82 */ /* 0x000fe20008000000 */
[----:B0-----:R-:W-:Y:S01]  /*1a90*/  VIADD R4, R6, 0xffffffe ;  /* 0x0ffffffe06047836 */ /* 0x001fe20000000000 */
[----:B------:R-:W-:-:S03]  /*1aa0*/  SEL R6, RZ, 0x1, P0 ;  /* 0x00000001ff067807 */ /* 0x000fc60000000000 */
[----:B------:R0:W1:Y:S01]  /*1ab0*/  F2I.FTZ.U32.TRUNC.NTZ R5, R4 ;  /* 0x0000000400057305 */ /* 0x000062000021f000 */
[----:B------:R-:W-:Y:S01]  /*1ac0*/  IADD3 R7, PT, PT, R7, -R2, -R6 ;  /* 0x8000000207077210 */ /* 0x000fe20007ffe806 */
[----:B0-----:R-:W-:Y:S01]  /*1ad0*/  IMAD.MOV.U32 R4, RZ, RZ, RZ ;  /* 0x000000ffff047224 */ /* 0x001fe200078e00ff */
[----:B-1----:R-:W-:-:S05]  /*1ae0*/  IADD3 R11, PT, PT, RZ, -R5, RZ ;  /* 0x80000005ff0b7210 */ /* 0x002fca0007ffe0ff */
[----:B------:R-:W-:-:S04]  /*1af0*/  IMAD R11, R11, UR17, RZ ;  /* 0x000000110b0b7c24 */ /* 0x000fc8000f8e02ff */
[----:B------:R-:W-:-:S06]  /*1b00*/  IMAD.HI.U32 R10, R5, R11, R4 ;  /* 0x0000000b050a7227 */ /* 0x000fcc00078e0004 */
[----:B------:R-:W-:-:S04]  /*1b10*/  IMAD.HI.U32 R4, R10, R7, RZ ;  /* 0x000000070a047227 */ /* 0x000fc800078e00ff */
[----:B------:R-:W-:-:S04]  /*1b20*/  IMAD.HI.U32 R10, R10, R9, RZ ;  /* 0x000000090a0a7227 */ /* 0x000fc800078e00ff */
[----:B------:R-:W-:Y:S02]  /*1b30*/  IMAD.MOV R14, RZ, RZ, -R4 ;  /* 0x000000ffff0e7224 */ /* 0x000fe400078e0a04 */
[----:B------:R-:W-:Y:S02]  /*1b40*/  IMAD.MOV R16, RZ, RZ, -R10 ;  /* 0x000000ffff107224 */ /* 0x000fe400078e0a0a */
[----:B------:R-:W-:Y:S01]  /*1b50*/  IMAD R7, R14, UR17, R7 ;  /* 0x000000110e077c24 */ /* 0x000fe2000f8e0207 */
[----:B------:R-:W-:Y:S01]  /*1b60*/  SHF.L.U32 R14, R0, 0x2, RZ ;  /* 0x00000002000e7819 */ /* 0x000fe200000006ff */
[----:B------:R-:W-:Y:S02]  /*1b70*/  IMAD R9, R16, UR17, R9 ;  /* 0x0000001110097c24 */ /* 0x000fe4000f8e0209 */
[----:B------:R-:W-:Y:S01]  /*1b80*/  VIADD R16, R2, UR17 ;  /* 0x0000001102107c36 */ /* 0x000fe20008000000 */
[----:B------:R-:W-:Y:S02]  /*1b90*/  ISETP.GE.U32.AND P0, PT, R7, UR17, PT ;  /* 0x0000001107007c0c */ /* 0x000fe4000bf06070 */
[----:B------:R-:W-:-:S02]  /*1ba0*/  ISETP.GE.U32.AND P2, PT, R9, UR17, PT ;  /* 0x0000001109007c0c */ /* 0x000fc4000bf46070 */
[----:B------:R-:W-:-:S05]  /*1bb0*/  LOP3.LUT R14, R14, 0x7c, RZ, 0xc0, !PT ;  /* 0x0000007c0e0e7812 */ /* 0x000fca00078ec0ff */
[----:B------:R-:W-:-:S04]  /*1bc0*/  VIADD R18, R14, UR18 ;  /* 0x000000120e127c36 */ /* 0x000fc80008000000 */
[----:B------:R-:W-:Y:S01]  /*1bd0*/  @P0 VIADD R7, R7, -UR17 ;  /* 0x8000001107070c36 */ /* 0x000fe20008000000 */
[----:B------:R-:W-:Y:S01]  /*1be0*/  @P0 IADD3 R4, PT, PT, R4, 0x1, RZ ;  /* 0x0000000104040810 */ /* 0x000fe20007ffe0ff */
[----:B------:R-:W-:Y:S01]  /*1bf0*/  @P2 VIADD R9, R9, -UR17 ;  /* 0x8000001109092c36 */ /* 0x000fe20008000000 */
[----:B------:R-:W-:Y:S01]  /*1c00*/  ISETP.NE.U32.AND P0, PT, RZ, UR17, PT ;  /* 0x00000011ff007c0c */ /* 0x000fe2000bf05070 */
[----:B------:R-:W-:Y:S01]  /*1c10*/  @P2 VIADD R10, R10, 0x1 ;  /* 0x000000010a0a2836 */ /* 0x000fe20000000000 */
[----:B------:R-:W-:Y:S02]  /*1c20*/  ISETP.GE.U32.AND P1, PT, R7, UR17, PT ;  /* 0x0000001107007c0c */ /* 0x000fe4000bf26070 */
[----:B------:R-:W-:Y:S01]  /*1c30*/  ISETP.GE.U32.AND P3, PT, R9, UR17, PT ;  /* 0x0000001109007c0c */ /* 0x000fe2000bf66070 */
[----:B------:R-:W-:Y:S01]  /*1c40*/  VIADD R9, R12, 0xffffffff ;  /* 0xffffffff0c097836 */ /* 0x000fe20000000000 */
[----:B------:R-:W-:-:S09]  /*1c50*/  LOP3.LUT R7, RZ, UR17, RZ, 0x33, !PT ;  /* 0x00000011ff077c12 */ /* 0x000fd2000f8e33ff */
        /* <DEDUP_REMOVED lines=10> */
.L_x_230:
        /* <DEDUP_REMOVED lines=37> */
[----:B------:R-:W-:-:S05]  /*1f50*/  HFMA2 R8, -RZ, RZ, 0, 0 ;  /* 0x00000000ff087431 */ /* 0x000fca00000001ff */
        /* <DEDUP_REMOVED lines=14> */
[----:B------:R-:W-:-:S04]  /*2040*/  SEL R25, R22, R8, !P0 ;  /* 0x0000000816197207 */ /* 0x000fc80004000000 */
[----:B------:R-:W-:Y:S01]  /*2050*/  IADD3 R24, PT, PT, -R25, RZ, RZ ;  /* 0x000000ff19187210 */ /* 0x000fe20007ffe1ff */
        /* <DEDUP_REMOVED lines=25> */
[----:B--2---:R-:W-:Y:S02]  /*21f0*/  HADD2.F32 R24, -RZ, R10.H0_H0 ;  /* 0x2000000aff187230 */ /* 0x004fe40000004100 */
[----:B---3--:R-:W-:-:S03]  /*2200*/  HADD2.F32 R25, -RZ, R8.H0_H0 ;  /* 0x20000008ff197230 */ /* 0x008fc60000004100 */
[----:B------:R1:W-:Y:S04]  /*2210*/  STS [R27], R24 ;  /* 0x000000181b007388 */ /* 0x0003e80000000800 */
[----:B------:R1:W-:Y:S02]  /*2220*/  STS [R28], R25 ;  /* 0x000000191c007388 */ /* 0x0003e40000000800 */
.L_x_164:
[----:B------:R-:W-:Y:S05]  /*2230*/  BSYNC.RECONVERGENT B2 ;  /* 0x0000000000027941 */ /* 0x000fea0003800200 */
.L_x_163:
        /* <DEDUP_REMOVED lines=10> */
[----:B------:R-:W-:Y:S01]  /*22e0*/  @!P3 IMAD.IADD R10, R10, 0x1, -R21 ;  /* 0x000000010a0ab824 */ /* 0x000fe200078e0a15 */
[----:B------:R-:W-:Y:S02]  /*22f0*/  @!P3 IADD3 R8, PT, PT, R8, 0x1, RZ ;  /* 0x000000010808b810 */ /* 0x000fe40007ffe0ff */
        /* <DEDUP_REMOVED lines=29> */
[----:B------:R-:W-:-:S04]  /*24d0*/  LEA R26, R24, UR13, 0x2 ;  /* 0x0000000d181a7c11 */ /* 0x000fc8000f8e10ff */
[----:B------:R-:W-:Y:S01]  /*24e0*/  LEA R28, R19, R26, 0x7 ;  /* 0x0000001a131c7211 */ /* 0x000fe200078e38ff */
[----:B--2---:R-:W-:Y:S02]  /*24f0*/  HADD2.F32 R24, -RZ, R10.H0_H0 ;  /* 0x2000000aff187230 */ /* 0x004fe40000004100 */
[----:B---3--:R-:W-:-:S03]  /*2500*/  HADD2.F32 R25, -RZ, R8.H0_H0 ;  /* 0x20000008ff197230 */ /* 0x008fc60000004100 */
[----:B------:R1:W-:Y:S04]  /*2510*/  STS [R26], R24 ;  /* 0x000000181a007388 */ /* 0x0003e80000000800 */
[----:B------:R1:W-:Y:S02]  /*2520*/  STS [R28], R25 ;  /* 0x000000191c007388 */ /* 0x0003e40000000800 */
.L_x_166:
[----:B------:R-:W-:Y:S05]  /*2530*/  BSYNC.RECONVERGENT B2 ;  /* 0x0000000000027941 */ /* 0x000fea0003800200 */
.L_x_165:
        /* <DEDUP_REMOVED lines=8> */
[----:B------:R-:W-:Y:S02]  /*25c0*/  @!P3 IMAD.IADD R8, R8, 0x1, -R21 ;  /* 0x000000010808b824 */ /* 0x000fe400078e0a15 */
[----:B------:R-:W-:-:S03]  /*25d0*/  @!P3 VIADD R23, R23, 0x1 ;  /* 0x000000011717b836 */ /* 0x000fc60000000000 */
[----:B------:R-:W-:Y:S02]  /*25e0*/  ISETP.GE.U32.AND P2, PT, R8, R21, PT ;  /* 0x000000150800720c */ /* 0x000fe40003f46070 */
[----:B------:R-:W-:-:S04]  /*25f0*/  LOP3.LUT R8, R16, R19, RZ, 0x3c, !PT ;  /* 0x0000001310087212 */ /* 0x000fc800078e3cff */
[----:B------:R-:W-:-:S07]  /*2600*/  ISETP.GE.AND P4, PT, R8, RZ, PT ;  /* 0x000000ff0800720c */ /* 0x000fce0003f86270 */
[----:B------:R-:W-:-:S06]  /*2610*/  @P2 VIADD R23, R23, 0x1 ;  /* 0x0000000117172836 */ /* 0x000fcc0000000000 */
[----:B------:R-:W-:-:S05]  /*2620*/  @!P4 IMAD.MOV R23, RZ, RZ, -R23 ;  /* 0x000000ffff17c224 */ /* 0x000fca00078e0a17 */
[----:B------:R-:W-:-:S04]  /*2630*/  SEL R22, R22, R23, !P0 ;  /* 0x0000001716167207 */ /* 0x000fc80004000000 */
[----:B------:R-:W-:Y:S01]  /*2640*/  LEA R10, R20, R22, 0x5 ;  /* 0x00000016140a7211 */ /* 0x000fe200078e28ff */
        /* <DEDUP_REMOVED lines=13> */
[----:B------:R-:W-:Y:S01]  /*2720*/  LEA.HI.X.SX32 R10, R8, UR19, 0x1, P0 ;  /* 0x00000013080a7c11 */ /* 0x000fe200080f0eff */
[----:B------:R-:W-:-:S03]  /*2730*/  IMAD.SHL.U32 R8, R9, 0x2, RZ ;  /* 0x0000000209087824 */ /* 0x000fc600078e00ff */
[----:B------:R-:W-:Y:S02]  /*2740*/  SHF.L.U64.HI R9, R9, 0x1, R10 ;  /* 0x0000000109097819 */ /* 0x000fe4000001020a */
[C---:B0-----:R-:W-:Y:S02]  /*2750*/  IADD3 R10, P0, PT, R8.reuse, UR22, RZ ;  /* 0x00000016080a7c10 */ /* 0x041fe4000ff1e0ff */
[----:B-1----:R-:W-:Y:S02]  /*2760*/  IADD3 R8, P2, PT, R8, UR24, RZ ;  /* 0x0000001808087c10 */ /* 0x002fe4000ff5e0ff */
        /* <DEDUP_REMOVED lines=11> */
.L_x_162:
[----:B------:R-:W-:Y:S05]  /*2820*/  BSYNC.RECONVERGENT B1 ;  /* 0x0000000000017941 */ /* 0x000fea0003800200 */
.L_x_161:
        /* <DEDUP_REMOVED lines=8> */
[----:B0-----:R-:W-:Y:S01]  /*28b0*/  IMAD.MOV.U32 R8, RZ, RZ, RZ ;  /* 0x000000ffff087224 */ /* 0x001fe200078e00ff */
[----:B-1----:R-:W-:-:S05]  /*28c0*/  IADD3 R22, PT, PT, RZ, -R9, RZ ;  /* 0x80000009ff167210 */ /* 0x002fca0007ffe0ff */
[----:B------:R-:W-:-:S04]  /*28d0*/  IMAD R21, R22, R19, RZ ;  /* 0x0000001316157224 */ /* 0x000fc800078e02ff */
[----:B------:R-:W-:-:S07]  /*28e0*/  IMAD.HI.U32 R21, R9, R21, R8 ;  /* 0x0000001509157227 */ /* 0x000fce00078e0008 */
.L_x_176:
[----:B01----:R-:W0:Y:S01]  /*28f0*/  LDC R22, c[0x0][0x3ac] ;  /* 0x0000eb00ff167b82 */ /* 0x003e220000000800 */
[----:B------:R-:W-:Y:S01]  /*2900*/  IABS R8, R25 ;  /* 0x0000001900087213 */ /* 0x000fe20000000000 */
[----:B------:R-:W-:Y:S04]  /*2910*/  BSSY.RECONVERGENT B1, `(.L_x_167) ;  /* 0x000002d000017945 */ /* 0x000fe80003800200 */
[----:B------:R-:W-:-:S04]  /*2920*/  IMAD.HI.U32 R21, R21, R8, RZ ;  /* 0x0000000815157227 */ /* 0x000fc800078e00ff */
[----:B------:R-:W-:Y:S01]  /*2930*/  IMAD.MOV R9, RZ, RZ, -R21 ;  /* 0x000000ffff097224 */ /* 0x000fe200078e0a15 */
        /* <DEDUP_REMOVED lines=12> */
[----:B------:R-:W-:-:S04]  /*2a00*/  SEL R21, R24, R21, !P0 ;  /* 0x0000001518157207 */ /* 0x000fc80004000000 */
[----:B------:R-:W-:Y:S01]  /*2a10*/  LEA R8, R20, R21, 0x5 ;  /* 0x0000001514087211 */ /* 0x000fe200078e28ff */
[----:B------:R-:W-:-:S03]  /*2a20*/  IMAD.MOV R19, RZ, RZ, -R21 ;  /* 0x000000ffff137224 */ /* 0x000fc600078e0a15 */
[----:B------:R-:W-:Y:S01]  /*2a30*/  ISETP.GE.AND P2, PT, R8, UR10, PT ;  /* 0x0000000a08007c0c */ /* 0x000fe2000bf46270 */
[----:B------:R-:W-:-:S12]  /*2a40*/  IMAD R19, R22, R19, R25 ;  /* 0x0000001316137224 */ /* 0x000fd800078e0219 */
[----:B------:R-:W-:Y:S05]  /*2a50*/  @P2 BRA `(.L_x_168) ;  /* 0x00000000004c2947 */ /* 0x000fea0003800000 */
[----:B------:R-:W-:-:S05]  /*2a60*/  IMAD R8, R8, R22, R19 ;  /* 0x0000001608087224 */ /* 0x000fca00078e0213 */
        /* <DEDUP_REMOVED lines=16> */
[----:B------:R0:W-:Y:S01]  /*2b70*/  STS [R27], R26 ;  /* 0x0000001a1b007388 */ /* 0x0001e20000000800 */
[----:B------:R-:W-:Y:S05]  /*2b80*/  BRA `(.L_x_169) ;  /* 0x0000000000147947 */ /* 0x000fea0003800000 */
.L_x_168:
[----:B------:R-:W-:-:S05]  /*2b90*/  IMAD R19, R21, R22, R19 ;  /* 0x0000001615137224 */ /* 0x000fca00078e0213 */
[----:B------:R-:W-:-:S05]  /*2ba0*/  LEA R19, R19, UR13, 0x2 ;  /* 0x0000000d13137c11 */ /* 0x000fca000f8e10ff */
[----:B------:R-:W-:Y:S01]  /*2bb0*/  IMAD R8, R22, 0x80, R19 ;  /* 0x0000008016087824 */ /* 0x000fe200078e0213 */
[----:B------:R1:W-:Y:S04]  /*2bc0*/  STS [R19], RZ ;  /* 0x000000ff13007388 */ /* 0x0003e80000000800 */
[----:B------:R1:W-:Y:S02]  /*2bd0*/  STS [R8], RZ ;  /* 0x000000ff08007388 */ /* 0x0003e40000000800 */
.L_x_169:
[----:B------:R-:W-:Y:S05]  /*2be0*/  BSYNC.RECONVERGENT B1 ;  /* 0x0000000000017941 */ /* 0x000fea0003800200 */
.L_x_167:
        /* <DEDUP_REMOVED lines=49> */
[----:B--2---:R-:W-:Y:S02]  /*2f00*/  HADD2.F32 R26, -RZ, R10.H0_H0 ;  /* 0x2000000aff1a7230 */ /* 0x004fe40000004100 */
[----:B---3--:R-:W-:-:S03]  /*2f10*/  HADD2.F32 R27, -RZ, R8.H0_H0 ;  /* 0x20000008ff1b7230 */ /* 0x008fc60000004100 */
[----:B------:R1:W-:Y:S04]  /*2f20*/  STS [R29], R26 ;  /* 0x0000001a1d007388 */ /* 0x0003e80000000800 */
[----:B------:R1:W-:Y:S02]  /*2f30*/  STS [R28], R27 ;  /* 0x0000001b1c007388 */ /* 0x0003e40000000800 */
.L_x_171:
[----:B------:R-:W-:Y:S05]  /*2f40*/  BSYNC.RECONVERGENT B1 ;  /* 0x0000000000017941 */ /* 0x000fea0003800200 */
.L_x_170:
[----:B------:R-:W-:Y:S01]  /*2f50*/  IABS R10, R25 ;  /* 0x00000019000a7213 */ /* 0x000fe20000000000 */
[----:B------:R-:W-:Y:S04]  /*2f60*/  BSSY.RECONVERGENT B1, `(.L_x_172) ;  /* 0x000002a000017945 */ /* 0x000fe80003800200 */
[----:B0-----:R-:W-:-:S05]  /*2f70*/  IMAD.HI.U32 R8, R21, R10, RZ ;  /* 0x0000000a15087227 */ /* 0x001fca00078e00ff */
        /* <DEDUP_REMOVED lines=10> */
[----:B------:R-:W-:-:S05]  /*3020*/  SEL R9, R24, R8, !P0 ;  /* 0x0000000818097207 */ /* 0x000fca0004000000 */
[--C-:B------:R-:W-:Y:S02]  /*3030*/  IMAD R10, R20, 0x20, R9.reuse ;  /* 0x00000020140a7824 */ /* 0x100fe400078e0209 */
[----:B------:R-:W-:-:S03]  /*3040*/  IMAD.MOV R11, RZ, RZ, -R9 ;  /* 0x000000ffff0b7224 */ /* 0x000fc600078e0a09 */
[----:B------:R-:W-:Y:S01]  /*3050*/  ISETP.GE.AND P2, PT, R10, UR10, PT ;  /* 0x0000000a0a007c0c */ /* 0x000fe2000bf46270 */
[----:B------:R-:W-:Y:S02]  /*3060*/  IMAD R11, R22, R11, R25 ;  /* 0x0000000b160b7224 */ /* 0x000fe400078e0219 */
[----:B------:R-:W-:-:S10]  /*3070*/  VIADD R25, R25, UR17 ;  /* 0x0000001119197c36 */ /* 0x000fd40008000000 */
[----:B------:R-:W-:-:S05]  /*3080*/  @P2 IMAD R8, R9, R22, R11 ;  /* 0x0000001609082224 */ /* 0x000fca00078e020b */
[----:B-1----:R-:W-:-:S04]  /*3090*/  @P2 LEA R27, R8, UR13, 0x2 ;  /* 0x0000000d081b2c11 */ /* 0x002fc8000f8e10ff */
[----:B------:R-:W-:Y:S01]  /*30a0*/  @P2 LEA R8, R22, R27, 0x7 ;  /* 0x0000001b16082211 */ /* 0x000fe200078e38ff */
        /* <DEDUP_REMOVED lines=21> */
.L_x_173:
[----:B------:R-:W-:Y:S05]  /*3200*/  BSYNC.RECONVERGENT B1 ;  /* 0x0000000000017941 */ /* 0x000fea0003800200 */
.L_x_172:
        /* <DEDUP_REMOVED lines=11> */
[----:B------:R-:W-:-:S05]  /*32c0*/  @P2 IADD3 R8, PT, PT, R8, 0x1, RZ ;  /* 0x0000000108082810 */ /* 0x000fca0007ffe0ff */
[----:B------:R-:W-:-:S05]  /*32d0*/  @!P4 IMAD.MOV R8, RZ, RZ, -R8 ;  /* 0x000000ffff08c224 */ /* 0x000fca00078e0a08 */
[----:B------:R-:W-:-:S05]  /*32e0*/  SEL R23, R24, R8, !P0 ;  /* 0x0000000818177207 */ /* 0x000fca0004000000 */
[--C-:B------:R-:W-:Y:S02]  /*32f0*/  IMAD R10, R20, 0x20, R23.reuse ;  /* 0x00000020140a7824 */ /* 0x100fe400078e0217 */
[----:B-1----:R-:W-:-:S03]  /*3300*/  IMAD.MOV R27, RZ, RZ, -R23 ;  /* 0x000000ffff1b7224 */ /* 0x002fc600078e0a17 */
        /* <DEDUP_REMOVED lines=26> */
.L_x_175:
[----:B------:R-:W-:Y:S05]  /*34b0*/  BSYNC.RECONVERGENT B1 ;  /* 0x0000000000017941 */ /* 0x000fea0003800200 */
.L_x_174:
[----:B------:R-:W-:-:S04]  /*34c0*/  IADD3 R25, PT, PT, R25, UR17, RZ ;  /* 0x0000001119197c10 */ /* 0x000fc8000fffe0ff */
[----:B------:R-:W-:-:S13]  /*34d0*/  ISETP.GE.AND P0, PT, R25, R3, PT ;  /* 0x000000031900720c */ /* 0x000fda0003f06270 */
[----:B------:R-:W-:Y:S05]  /*34e0*/  @!P0 BRA `(.L_x_176) ;  /* 0xfffffff400008947 */ /* 0x000fea000383ffff */
.L_x_160:
[----:B------:R-:W-:Y:S05]  /*34f0*/  BSYNC.RECONVERGENT B0 ;  /* 0x0000000000007941 */ /* 0x000fea0003800200 */
.L_x_159:
[----:B------:R-:W3:Y:S02]  /*3500*/  LDCU UR9, c[0x0][0x3ac] ;  /* 0x00007580ff0977ac */ /* 0x000ee40008000800 */
[----:B---3--:R-:W-:Y:S01]  /*3510*/  UISETP.GE.AND UP1, UPT, UR9, 0x1, UPT ;  /* 0x000000010900788c */ /* 0x008fe2000bf26270 */
[----:B------:R-:W-:Y:S08]  /*3520*/  BAR.SYNC.DEFER_BLOCKING 0x0 ;  /* 0x0000000000007b1d */ /* 0x000ff00000010000 */
[----:B------:R-:W-:Y:S05]  /*3530*/  BRA.U !UP1, `(.L_x_177) ;  /* 0x0000000909307547 */ /* 0x000fea000b800000 */
[----:B------:R-:W-:Y:S01]  /*3540*/  BSSY.RECONVERGENT B0, `(.L_x_178) ;  /* 0x000008a000007945 */ /* 0x000fe20003800200 */
[----:B01----:R-:W-:Y:S01]  /*3550*/  IMAD.MOV.U32 R8, RZ, RZ, R0 ;  /* 0x000000ffff087224 */ /* 0x003fe200078e0000 */
[----:B------:R-:W0:Y:S06]  /*3560*/  LDCU UR12, c[0x0][0x3ac] ;  /* 0x00007580ff0c77ac */ /* 0x000e2c0008000800 */
.L_x_191:
        /* <DEDUP_REMOVED lines=19> */
[----:B------:R-:W-:Y:S01]  /*36a0*/  BSSY.RECONVERGENT B3, `(.L_x_183) ;  /* 0x0000023000037945 */ /* 0x000fe20003800200 */
[----:B------:R-:W-:Y:S01]  /*36b0*/  MOV R19, RZ ;  /* 0x000000ff00137202 */ /* 0x000fe20000000f00 */
[----:B------:R-:W-:Y:S01]  /*36c0*/  IMAD.MOV.U32 R23, RZ, RZ, RZ ;  /* 0x000000ffff177224 */ /* 0x000fe200078e00ff */
[----:B-1----:R-:W-:-:S07]  /*36d0*/  LEA R21, R24, R21, 0x18 ;  /* 0x0000001518157211 */ /* 0x002fce00078ec0ff */
.L_x_184:
        /* <DEDUP_REMOVED lines=32> */
.L_x_183:
[----:B------:R-:W-:-:S07]  /*38e0*/  IMAD.MOV.U32 R21, RZ, RZ, R12 ;  /* 0x000000ffff157224 */ /* 0x000fce00078e000c */
.L_x_182:
[----:B0-----:R-:W-:Y:S05]  /*38f0*/  BSYNC.RECONVERGENT B2 ;  /* 0x0000000000027941 */ /* 0x001fea0003800200 */
.L_x_181:
        /* <DEDUP_REMOVED lines=29> */
.L_x_188:
[----:B------:R-:W-:Y:S05]  /*3ad0*/  BSYNC.RECONVERGENT B3 ;  /* 0x0000000000037941 */ /* 0x000fea0003800200 */
.L_x_187:
        /* <DEDUP_REMOVED lines=8> */
[----:B------:R-:W-:Y:S01]  /*3b60*/  IMAD R24, R9, UR22, R21 ;  /* 0x0000001609187c24 */ /* 0x000fe2000f8e0215 */
[----:B------:R-:W-:Y:S01]  /*3b70*/  IADD3 R21, PT, PT, R21, 0x2, RZ ;  /* 0x0000000215157810 */ /* 0x000fe20007ffe0ff */
[----:B0-----:R-:W-:-:S03]  /*3b80*/  ULEA UR9, UR11, UR9, 0x18 ;  /* 0x000000090b097291 */ /* 0x001fc6000f8ec0ff */
[----:B------:R-:W-:-:S03]  /*3b90*/  LEA R25, R24, UR13, 0x2 ;  /* 0x0000000d18197c11 */ /* 0x000fc6000f8e10ff */
[----:B------:R-:W-:Y:S02]  /*3ba0*/  LEA R23, R23, UR9, 0x2 ;  /* 0x0000000917177c11 */ /* 0x000fe4000f8e10ff */
[----:B------:R-:W-:Y:S04]  /*3bb0*/  LDS R26, [R25] ;  /* 0x00000000191a7984 */ /* 0x000fe80000000800 */
[----:B------:R-:W0:Y:S04]  /*3bc0*/  LDS R24, [R23] ;  /* 0x0000000017187984 */ /* 0x000e280000000800 */
[----:B------:R-:W-:Y:S04]  /*3bd0*/  LDS R28, [R23+0x4] ;  /* 0x00000400171c7984 */ /* 0x000fe80000000800 */
[----:B------:R-:W1:Y:S01]  /*3be0*/  LDS R27, [R25+0x4] ;  /* 0x00000400191b7984 */ /* 0x000e620000000800 */
[----:B0-----:R-:W-:-:S04]  /*3bf0*/  FFMA R19, R24, R26, R19 ;  /* 0x0000001a18137223 */ /* 0x001fc80000000013 */
[----:B-1----:R-:W-:-:S07]  /*3c00*/  FFMA R19, R28, R27, R19 ;  /* 0x0000001b1c137223 */ /* 0x002fce0000000013 */
.L_x_190:
[----:B------:R-:W-:Y:S05]  /*3c10*/  BSYNC.RECONVERGENT B3 ;  /* 0x0000000000037941 */ /* 0x000fea0003800200 */
.L_x_189:
        /* <DEDUP_REMOVED lines=13> */
.L_x_186:
[----:B------:R-:W-:Y:S05]  /*3cf0*/  BSYNC.RECONVERGENT B2 ;  /* 0x0000000000027941 */ /* 0x000fea0003800200 */
.L_x_185:
        /* <DEDUP_REMOVED lines=10> */
.L_x_180:
[----:B0-----:R-:W-:Y:S05]  /*3da0*/  BSYNC.RECONVERGENT B1 ;  /* 0x0000000000017941 */ /* 0x001fea0003800200 */
.L_x_179:
[----:B------:R-:W-:-:S05]  /*3db0*/  VIADD R8, R8, UR17 ;  /* 0x0000001108087c36 */ /* 0x000fca0008000000 */
[----:B------:R-:W-:-:S13]  /*3dc0*/  ISETP.GE.U32.AND P0, PT, R8, 0x400, PT ;  /* 0x000004000800780c */ /* 0x000fda0003f06070 */
[----:B------:R-:W-:Y:S05]  /*3dd0*/  @!P0 BRA `(.L_x_191) ;  /* 0xfffffff400e48947 */ /* 0x000fea000383ffff */
[----:B------:R-:W-:Y:S05]  /*3de0*/  BSYNC.RECONVERGENT B0 ;  /* 0x0000000000007941 */ /* 0x000fea0003800200 */
.L_x_178:
[----:B------:R-:W-:Y:S05]  /*3df0*/  BRA `(.L_x_192) ;  /* 0x00000008008c7947 */ /* 0x000fea0003800000 */
.L_x_177:
        /* <DEDUP_REMOVED lines=18> */
[----:B------:R-:W-:Y:S02]  /*3f20*/  @!P0 FSEL R10, R8, R17, P3 ;  /* 0x00000011080a8208 */ /* 0x000fe40001800000 */
[----:B------:R-:W-:Y:S01]  /*3f30*/  ISETP.NE.AND P0, PT, R19, RZ, PT ;  /* 0x000000ff1300720c */ /* 0x000fe20003f05270 */
[----:B------:R-:W-:Y:S01]  /*3f40*/  IMAD.IADD R11, R18, 0x1, R11 ;  /* 0x00000001120b7824 */ /* 0x000fe200078e020b */
[----:B------:R-:W-:-:S04]  /*3f50*/  MOV R8, R2 ;  /* 0x0000000200087202 */ /* 0x000fc80000000f00 */
[----:B------:R0:W-:Y:S07]  /*3f60*/  STS [R11], R10 ;  /* 0x0000000a0b007388 */ /* 0x0001ee0000000800 */
[----:B------:R-:W-:Y:S05]  /*3f70*/  @!P0 BRA `(.L_x_194) ;  /* 0x00000000008c8947 */ /* 0x000fea0003800000 */
[C---:B------:R-:W-:Y:S02]  /*3f80*/  LOP3.LUT R21, R2.reuse, 0x1f, RZ, 0xc0, !PT ;  /* 0x0000001f02157812 */ /* 0x040fe400078ec0ff */
[----:B------:R-:W-:-:S03]  /*3f90*/  LEA.HI R8, R2, UR5, RZ, 0x1b ;  /* 0x0000000502087c11 */ /* 0x000fc6000f8fd8ff */
[----:B0-----:R-:W-:-:S05]  /*3fa0*/  IMAD R10, R20, 0x20, R21 ;  /* 0x00000020140a7824 */ /* 0x001fca00078e0215 */
        /* <DEDUP_REMOVED lines=29> */
[----:B------:R-:W-:Y:S02]  /*4180*/  @P0 FSEL R9, R8, R17, P2 ;  /* 0x0000001108090208 */ /* 0x000fe40001000000 */
[----:B------:R-:W-:-:S03]  /*4190*/  IADD3 R8, PT, PT, R16, UR17, RZ ;  /* 0x0000001110087c10 */ /* 0x000fc6000fffe0ff */
[----:B------:R1:W-:Y:S04]  /*41a0*/  @P0 STS [R11+UR18], R9 ;  /* 0x000000090b000988 */ /* 0x0003e80008000812 */
.L_x_194:
[----:B------:R-:W-:Y:S05]  /*41b0*/  BSYNC.RECONVERGENT B0 ;  /* 0x0000000000007941 */ /* 0x000fea0003800200 */
.L_x_193:
[----:B------:R-:W-:Y:S01]  /*41c0*/  ISETP.GE.U32.AND P0, PT, R5, 0x3, PT ;  /* 0x000000030500780c */ /* 0x000fe20003f06070 */
[----:B------:R-:W2:Y:S01]  /*41d0*/  LDCU.U8 UR11, c[0x0][0x3b0] ;  /* 0x00007600ff0b77ac */ /* 0x000ea20008000000 */
[----:B------:R-:W-:Y:S11]  /*41e0*/  BSSY.RECONVERGENT B0, `(.L_x_192) ;  /* 0x0000064000007945 */ /* 0x000ff60003800200 */
[----:B------:R-:W-:Y:S05]  /*41f0*/  @!P0 BRA `(.L_x_195) ;  /* 0x0000000400888947 */ /* 0x000fea0003800000 */
[----:B01----:R-:W-:Y:S02]  /*4200*/  IMAD.U32 R11, RZ, RZ, UR17 ;  /* 0x00000011ff0b7e24 */ /* 0x003fe4000f8e00ff */
[----:B------:R-:W-:Y:S02]  /*4210*/  IMAD.U32 R19, RZ, RZ, UR17 ;  /* 0x00000011ff137e24 */ /* 0x000fe4000f8e00ff */
[--C-:B------:R-:W-:Y:S02]  /*4220*/  IMAD R10, R11, 0x2, R8.reuse ;  /* 0x000000020b0a7824 */ /* 0x100fe400078e0208 */
[----:B------:R-:W-:Y:S02]  /*4230*/  VIADD R9, R8, UR17 ;  /* 0x0000001108097c36 */ /* 0x000fe40008000000 */
[----:B------:R-:W-:-:S07]  /*4240*/  IMAD R11, R19, 0x3, R8 ;  /* 0x00000003130b7824 */ /* 0x000fce00078e0208 */
.L_x_205:
        /* <DEDUP_REMOVED lines=17> */
.L_x_197:
[----:B------:R-:W-:Y:S01]  /*4360*/  LOP3.LUT R21, R21, 0x3e0, R8, 0xf8, !PT ;  /* 0x000003e015157812 */ /* 0x000fe200078ef808 */
[----:B------:R-:W-:-:S03]  /*4370*/  IMAD.MOV.U32 R22, RZ, RZ, -0x800000 ;  /* 0xff800000ff167424 */ /* 0x000fc600078e00ff */
[----:B------:R-:W-:-:S05]  /*4380*/  LEA R21, R21, UR18, 0x2 ;  /* 0x0000001215157c11 */ /* 0x000fca000f8e10ff */
[----:B------:R0:W-:Y:S02]  /*4390*/  STS [R21], R22 ;  /* 0x0000001615007388 */ /* 0x0001e40000000800 */
.L_x_198:
[----:B--2---:R-:W-:Y:S05]  /*43a0*/  BSYNC.RECONVERGENT B1 ;  /* 0x0000000000017941 */ /* 0x004fea0003800200 */
.L_x_196:
[C---:B------:R-:W-:Y:S01]  /*43b0*/  LOP3.LUT R26, R9.reuse, 0x1f, RZ, 0xc0, !PT ;  /* 0x0000001f091a7812 */ /* 0x040fe200078ec0ff */
[----:B------:R-:W-:Y:S01]  /*43c0*/  BSSY.RECONVERGENT B1, `(.L_x_199) ;  /* 0x0000017000017945 */ /* 0x000fe20003800200 */
[----:B------:R-:W-:Y:S02]  /*43d0*/  LEA.HI R25, R9, UR5, RZ, 0x1b ;  /* 0x0000000509197c11 */ /* 0x000fe4000f8fd8ff */
[----:B------:R-:W-:Y:S02]  /*43e0*/  LEA R28, R20, R26, 0x5 ;  /* 0x0000001a141c7211 */ /* 0x000fe400078e28ff */
[----:B------:R-:W-:Y:S02]  /*43f0*/  LEA.HI R23, R10, UR5, RZ, 0x1b ;  /* 0x000000050a177c11 */ /* 0x000fe4000f8fd8ff */
[----:B------:R-:W-:-:S04]  /*4400*/  ISETP.GE.AND P0, PT, R28, R19, PT ;  /* 0x000000131c00720c */ /* 0x000fc80003f06270 */
[----:B------:R-:W-:-:S13]  /*4410*/  ISETP.LT.AND P0, PT, R25, UR20, !P0 ;  /* 0x0000001419007c0c */ /* 0x000fda000c701270 */
[----:B01----:R-:W-:Y:S01]  /*4420*/  @!P0 LOP3.LUT R21, R26, 0x3e0, R9, 0xf8, !PT ;  /* 0x000003e01a158812 */ /* 0x003fe200078ef809 */
[----:B------:R-:W-:-:S03]  /*4430*/  @!P0 IMAD.MOV.U32 R27, RZ, RZ, -0x800000 ;  /* 0xff800000ff1b8424 */ /* 0x000fc600078e00ff */
        /* <DEDUP_REMOVED lines=15> */
.L_x_200:
[----:B------:R-:W-:Y:S05]  /*4530*/  BSYNC.RECONVERGENT B1 ;  /* 0x0000000000017941 */ /* 0x000fea0003800200 */
.L_x_199:
        /* <DEDUP_REMOVED lines=19> */
.L_x_202:
[----:B------:R-:W-:Y:S05]  /*4670*/  BSYNC.RECONVERGENT B1 ;  /* 0x0000000000017941 */ /* 0x000fea0003800200 */
.L_x_201:
        /* <DEDUP_REMOVED lines=16> */
.L_x_204:
[----:B------:R-:W-:Y:S05]  /*4780*/  BSYNC.RECONVERGENT B1 ;  /* 0x0000000000017941 */ /* 0x000fea0003800200 */
.L_x_203:
[----:B-1----:R-:W-:Y:S01]  /*4790*/  MOV R19, UR17 ;  /* 0x0000001100137c02 */ /* 0x002fe20008000f00 */
[----:B------:R-:W-:-:S03]  /*47a0*/  IMAD.U32 R24, RZ, RZ, UR17 ;  /* 0x00000011ff187e24 */ /* 0x000fc6000f8e00ff */
[C---:B------:R-:W-:Y:S01]  /*47b0*/  IADD3 R8, PT, PT, R19.reuse, UR17, R22 ;  /* 0x0000001113087c10 */ /* 0x040fe2000fffe016 */
[----:B------:R-:W-:Y:S02]  /*47c0*/  IMAD.U32 R22, RZ, RZ, UR17 ;  /* 0x00000011ff167e24 */ /* 0x000fe4000f8e00ff */
[----:B------:R-:W-:Y:S01]  /*47d0*/  IMAD R10, R19, 0x4, R10 ;  /* 0x00000004130a7824 */ /* 0x000fe200078e020a */
[----:B------:R-:W-:Y:S01]  /*47e0*/  ISETP.GE.U32.AND P0, PT, R8, 0x400, PT ;  /* 0x000004000800780c */ /* 0x000fe20003f06070 */
[----:B------:R-:W-:Y:S02]  /*47f0*/  IMAD R11, R22, 0x4, R11 ;  /* 0x00000004160b7824 */ /* 0x000fe400078e020b */
[----:B------:R-:W-:-:S10]  /*4800*/  IMAD R9, R24, 0x4, R9 ;  /* 0x0000000418097824 */ /* 0x000fd400078e0209 */
[----:B------:R-:W-:Y:S05]  /*4810*/  @!P0 BRA `(.L_x_205) ;  /* 0xfffffff8008c8947 */ /* 0x000fea000383ffff */
.L_x_195:
[----:B--2---:R-:W-:Y:S05]  /*4820*/  BSYNC.RECONVERGENT B0 ;  /* 0x0000000000007941 */ /* 0x004fea0003800200 */
.L_x_192:
[----:B-1----:R-:W-:Y:S02]  /*4830*/  HFMA2 R9, -RZ, RZ, 0, 1.9073486328125e-06 ;  /* 0x00000020ff097431 */ /* 0x002fe400000001ff */
[----:B------:R-:W-:Y:S01]  /*4840*/  IMAD.U32 R8, RZ, RZ, UR5 ;  /* 0x00000005ff087e24 */ /* 0x000fe2000f8e00ff */
[----:B------:R-:W-:Y:S04]  /*4850*/  BAR.SYNC.DEFER_BLOCKING 0x0 ;  /* 0x0000000000007b1d */ /* 0x000fe80000010000 */
[----:B------:R-:W-:-:S05]  /*4860*/  VIADDMNMX R8, R8, R9, UR27, PT ;  /* 0x0000001b08087e46 */ /* 0x000fca000b800109 */
[----:B------:R-:W-:-:S05]  /*4870*/  VIADD R8, R8, -UR5 ;  /* 0x8000000508087c36 */ /* 0x000fca0008000000 */
[----:B------:R-:W-:-:S13]  /*4880*/  ISETP.GE.AND P0, PT, R8, 0x1, PT ;  /* 0x000000010800780c */ /* 0x000fda0003f06270 */
[----:B------:R-:W-:Y:S05]  /*4890*/  @!P0 BRA `(.L_x_206) ;  /* 0x0000001000308947 */ /* 0x000fea0003800000 */
[----:B------:R-:W-:Y:S01]  /*48a0*/  UIADD3 UR9, UPT, UPT, UR26, -0x1, URZ ;  /* 0xffffffff1a097890 */ /* 0x000fe2000fffe0ff */
[----:B--2---:R-:W-:Y:S01]  /*48b0*/  IMAD.MOV.U32 R19, RZ, RZ, RZ ;  /* 0x000000ffff137224 */ /* 0x004fe200078e00ff */
[----:B------:R-:W-:Y:S02]  /*48c0*/  UIADD3 UR11, UPT, UPT, -UR21, UR26, URZ ;  /* 0x0000001a150b7290 */ /* 0x000fe4000fffe1ff */
[----:B------:R-:W-:Y:S02]  /*48d0*/  ULOP3.LUT UR12, UR10, 0x3, URZ, 0xc0, !UPT ;  /* 0x000000030a0c7892 */ /* 0x000fe4000f8ec0ff */
[----:B------:R-:W-:-:S11]  /*48e0*/  UISETP.GE.U32.AND UP1, UPT, UR9, 0x7, UPT ;  /* 0x000000070900788c */ /* 0x000fd6000bf26070 */
.L_x_229:
        /* <DEDUP_REMOVED lines=10> */
.L_x_210:
[----:B------:R-:W-:Y:S01]  /*4990*/  LEA R9, R19, R10, 0x5 ;  /* 0x0000000a13097211 */ /* 0x000fe200078e28ff */
[----:B------:R-:W-:-:S03]  /*49a0*/  VIADD R10, R10, UR17 ;  /* 0x000000110a0a7c36 */ /* 0x000fc60008000000 */
[----:B------:R-:W-:Y:S02]  /*49b0*/  LEA R9, R9, UR18, 0x2 ;  /* 0x0000001209097c11 */ /* 0x000fe4000f8e10ff */
[----:B------:R-:W-:-:S04]  /*49c0*/  ISETP.GE.AND P2, PT, R10, UR26, PT ;  /* 0x0000001a0a007c0c */ /* 0x000fc8000bf46270 */
[----:B------:R-:W0:Y:S02]  /*49d0*/  LDS R9, [R9] ;  /* 0x0000000009097984 */ /* 0x000e240000000800 */
[----:B0-----:R-:W-:-:S07]  /*49e0*/  FMNMX R8, R9, R8, !PT ;  /* 0x0000000809087209 */ /* 0x001fce0007800000 */
[----:B------:R-:W-:Y:S05]  /*49f0*/  @!P2 BRA `(.L_x_210) ;  /* 0xfffffffc00e4a947 */ /* 0x000fea000383ffff */
.L_x_209:
[----:B------:R-:W-:Y:S05]  /*4a00*/  BSYNC.RECONVERGENT B0 ;  /* 0x0000000000007941 */ /* 0x000fea0003800200 */
.L_x_208:
        /* <DEDUP_REMOVED lines=29> */
.L_x_261:
[----:B--2---:R-:W-:-:S05]  /*4be0*/  FMNMX R23, R24, R23, !PT ;  /* 0x0000001718177209 */ /* 0x004fca0007800000 */
[----:B------:R2:W-:Y:S02]  /*4bf0*/  @!P2 STS [UR18+0x1000], R23 ;  /* 0x00100017ff00a988 */ /* 0x0005e40008000812 */
.L_x_211:
        /* <DEDUP_REMOVED lines=23> */
.L_x_215:
[----:B0-----:R-:W-:Y:S01]  /*4d70*/  IMAD R21, R19, R9, R22 ;  /* 0x0000000913157224 */ /* 0x001fe200078e0216 */
[----:B------:R-:W-:-:S04]  /*4d80*/  IADD3 R22, PT, PT, R22, UR17, RZ ;  /* 0x0000001116167c10 */ /* 0x000fc8000fffe0ff */
[----:B------:R-:W-:Y:S02]  /*4d90*/  LEA R21, R21, UR18, 0x2 ;  /* 0x0000001215157c11 */ /* 0x000fe4000f8e10ff */
[----:B------:R-:W-:-:S03]  /*4da0*/  ISETP.GE.AND P3, PT, R22, R9, PT ;  /* 0x000000091600720c */ /* 0x000fc60003f66270 */
[----:B------:R-:W0:Y:S02]  /*4db0*/  LDS R23, [R21+0x1080] ;  /* 0x0010800015177984 */ /* 0x000e240000000800 */
[----:B0-----:R-:W-:-:S05]  /*4dc0*/  FMUL R24, R26, R23 ;  /* 0x000000171a187220 */ /* 0x001fca0000400000 */
[----:B------:R0:W-:Y:S03]  /*4dd0*/  STS [R21+0x1080], R24 ;  /* 0x0010801815007388 */ /* 0x0001e60000000800 */
[----:B------:R-:W-:Y:S05]  /*4de0*/  @!P3 BRA `(.L_x_215) ;  /* 0xfffffffc00e0b947 */ /* 0x000fea000383ffff */
.L_x_214:
[----:B------:R-:W-:Y:S05]  /*4df0*/  BSYNC.RECONVERGENT B0 ;  /* 0x0000000000007941 */ /* 0x000fea0003800200 */
.L_x_213:
[----:B0-----:R-:W0:Y:S01]  /*4e00*/  @!P2 LDS R21, [R8+0x1100] ;  /* 0x001100000815a984 */ /* 0x001e220000000800 */
[----:B------:R-:W-:Y:S03]  /*4e10*/  BSSY.RECONVERGENT B0, `(.L_x_216) ;  /* 0x000001a000007945 */ /* 0x000fe60003800200 */
[----:B------:R2:W-:Y:S01]  /*4e20*/  @!P2 STS [R8+0x1080], R11 ;  /* 0x0010800b0800a388 */ /* 0x0005e20000000800 */
[----:B0-----:R-:W-:Y:S01]  /*4e30*/  @!P2 FMUL R23, R26, R21 ;  /* 0x000000151a17a220 */ /* 0x001fe20000400000 */
[----:B------:R-:W-:-:S04]  /*4e40*/  IMAD.MOV.U32 R21, RZ, RZ, RZ ;  /* 0x000000ffff157224 */ /* 0x000fc800078e00ff */
[----:B------:R2:W-:Y:S01]  /*4e50*/  @!P2 STS [R8+0x1100], R23 ;  /* 0x001100170800a388 */ /* 0x0005e20000000800 */
[----:B------:R-:W-:Y:S06]  /*4e60*/  BAR.SYNC.DEFER_BLOCKING 0x0 ;  /* 0x0000000000007b1d */ /* 0x000fec0000010000 */
[----:B------:R-:W-:Y:S05]  /*4e70*/  @P0 BRA `(.L_x_217) ;  /* 0x00000000004c0947 */ /* 0x000fea0003800000 */
[----:B------:R-:W-:Y:S02]  /*4e80*/  IMAD.MOV.U32 R21, RZ, RZ, RZ ;  /* 0x000000ffff157224 */ /* 0x000fe400078e00ff */
[----:B------:R-:W-:-:S07]  /*4e90*/  IMAD.MOV.U32 R22, RZ, RZ, R0 ;  /* 0x000000ffff167224 */ /* 0x000fce00078e0000 */
.L_x_218:
        /* <DEDUP_REMOVED lines=17> */
.L_x_217:
[----:B------:R-:W-:Y:S05]  /*4fb0*/  BSYNC.RECONVERGENT B0 ;  /* 0x0000000000007941 */ /* 0x000fea0003800200 */
.L_x_216:
        /* <DEDUP_REMOVED lines=16> */
[----:B------:R-:W-:Y:S01]  /*50c0*/  HFMA2 R21, -RZ, RZ, 0, 0 ;  /* 0x00000000ff157431 */ /* 0x000fe200000001ff */
        /* <DEDUP_REMOVED lines=12> */
.L_x_267:
[----:B---3--:R-:W-:-:S05]  /*5190*/  FADD R26, R25, R26 ;  /* 0x0000001a191a7221 */ /* 0x008fca0000000000 */
[----:B------:R3:W-:Y:S02]  /*51a0*/  @!P0 STS [UR18+0x1000], R26 ;  /* 0x0010001aff008988 */ /* 0x0007e40008000812 */
.L_x_219:
        /* <DEDUP_REMOVED lines=10> */
[----:B------:R-:W-:-:S07]  /*5250*/  IMAD.MOV.U32 R20, RZ, RZ, R0 ;  /* 0x000000ffff147224 */ /* 0x000fce00078e0000 */
.L_x_228:
[----:B------:R-:W-:Y:S01]  /*5260*/  UISETP.GE.AND UP2, UPT, UR26, 0x1, UPT ;  /* 0x000000011a00788c */ /* 0x000fe2000bf46270 */
[----:B----4-:R-:W-:-:S08]  /*5270*/  IMAD.MOV.U32 R23, RZ, RZ, RZ ;  /* 0x000000ffff177224 */ /* 0x010fd000078e00ff */
[----:B------:R-:W-:Y:S05]  /*5280*/  BRA.U !UP2, `(.L_x_223) ;  /* 0x000000050a6c7547 */ /* 0x000fea000b800000 */
[----:B------:R-:W-:Y:S02]  /*5290*/  IMAD.MOV.U32 R23, RZ, RZ, RZ ;  /* 0x000000ffff177224 */ /* 0x000fe400078e00ff */
[----:B----4-:R-:W-:Y:S01]  /*52a0*/  IMAD.MOV.U32 R8, RZ, RZ, RZ ;  /* 0x000000ffff087224 */ /* 0x010fe200078e00ff */
[----:B------:R-:W-:Y:S06]  /*52b0*/  BRA.U !UP1, `(.L_x_224) ;  /* 0x00000001098c7547 */ /* 0x000fec000b800000 */
[----:B0-----:R-:W-:-:S07]  /*52c0*/  CS2R R22, SRZ ;  /* 0x0000000000167805 */ /* 0x001fce000001ff00 */
.L_x_225:
        /* <DEDUP_REMOVED lines=10> */
[----:B0-----:R-:W-:Y:S02]  /*5370*/  FFMA R8, R8, R25, R23 ;  /* 0x0000001908087223 */ /* 0x001fe40000000017 */
[----:B------:R-:W-:Y:S01]  /*5380*/  LEA R25, R21, R28, 0x2 ;  /* 0x0000001c15197211 */ /* 0x000fe200078e10ff */
[----:B------:R-:W0:Y:S02]  /*5390*/  LDS R23, [R28] ;  /* 0x000000001c177984 */ /* 0x000e240000000800 */
[----:B0-----:R-:W-:-:S02]  /*53a0*/  FFMA R9, R9, R23, R8 ;  /* 0x0000001709097223 */ /* 0x001fc40000000008 */
[C---:B------:R-:W-:Y:S02]  /*53b0*/  IMAD R23, R21.reuse, 0x4, R25 ;  /* 0x0000000415177824 */ /* 0x040fe400078e0219 */
[----:B------:R-:W0:Y:S02]  /*53c0*/  LDS R25, [R25] ;  /* 0x0000000019197984 */ /* 0x000e240000000800 */
[C---:B------:R-:W-:Y:S02]  /*53d0*/  IMAD R26, R21.reuse, 0x4, R23 ;  /* 0x00000004151a7824 */ /* 0x040fe400078e0217 */
[----:B------:R-:W3:Y:S02]  /*53e0*/  LDS R8, [R23] ;  /* 0x0000000017087984 */ /* 0x000ee40000000800 */
[----:B------:R-:W-:Y:S02]  /*53f0*/  IMAD R28, R21, 0x4, R26 ;  /* 0x00000004151c7824 */ /* 0x000fe400078e021a */
        /* <DEDUP_REMOVED lines=14> */
[----:B------:R-:W-:-:S07]  /*54e0*/  MOV R8, UR11 ;  /* 0x0000000b00087c02 */ /* 0x000fce0008000f00 */
.L_x_224:
[----:B------:R-:W-:-:S09]  /*54f0*/  UISETP.NE.AND UP2, UPT, UR21, URZ, UPT ;  /* 0x000000ff1500728c */ /* 0x000fd2000bf45270 */
[----:B------:R-:W-:Y:S05]  /*5500*/  BRA.U !UP2, `(.L_x_223) ;  /* 0x000000010acc7547 */ /* 0x000fea000b800000 */
[----:B------:R-:W-:Y:S02]  /*5510*/  UIADD3 UR9, UPT, UPT, UR21, -0x1, URZ ;  /* 0xffffffff15097890 */ /* 0x000fe4000fffe0ff */
[----:B------:R-:W-:Y:S02]  /*5520*/  UISETP.NE.AND UP3, UPT, UR12, URZ, UPT ;  /* 0x000000ff0c00728c */ /* 0x000fe4000bf65270 */
[----:B------:R-:W-:-:S09]  /*5530*/  UISETP.GE.U32.AND UP2, UPT, UR9, 0x3, UPT ;  /* 0x000000030900788c */ /* 0x000fd2000bf46070 */
[----:B------:R-:W-:Y:S05]  /*5540*/  BRA.U !UP2, `(.L_x_226) ;  /* 0x000000010a547547 */ /* 0x000fea000b800000 */
[----:B------:R-:W4:Y:S01]  /*5550*/  LDC R9, c[0x0][0x3ac] ;  /* 0x0000eb00ff097b82 */ /* 0x000f220000000800 */
[----:B------:R-:W-:-:S05]  /*5560*/  IMAD R10, R19, 0x20, R8 ;  /* 0x00000020130a7824 */ /* 0x000fca00078e0208 */
        /* <DEDUP_REMOVED lines=19> */
.L_x_226:
[----:B------:R-:W-:Y:S05]  /*56a0*/  BRA.U !UP3, `(.L_x_223) ;  /* 0x000000010b647547 */ /* 0x000fea000b800000 */
[----:B------:R-:W-:Y:S02]  /*56b0*/  UISETP.NE.AND UP2, UPT, UR12, 0x1, UPT ;  /* 0x000000010c00788c */ /* 0x000fe4000bf45270 */
[----:B------:R-:W-:-:S07]  /*56c0*/  ULOP3.LUT UP3, URZ, UR10, 0x1, URZ, 0xc0, !UPT ;  /* 0x000000010aff7892 */ /* 0x000fce000f86c0ff */
[----:B------:R-:W-:Y:S05]  /*56d0*/  BRA.U !UP2, `(.L_x_227) ;  /* 0x000000010a347547 */ /* 0x000fea000b800000 */
[----:B------:R-:W4:Y:S01]  /*56e0*/  LDC R11, c[0x0][0x3ac] ;  /* 0x0000eb00ff0b7b82 */ /* 0x000f220000000800 */
[----:B------:R-:W-:-:S05]  /*56f0*/  IMAD R9, R19, 0x20, R8 ;  /* 0x0000002013097824 */ /* 0x000fca00078e0208 */
[----:B------:R-:W-:Y:S01]  /*5700*/  LEA R9, R9, UR18, 0x2 ;  /* 0x0000001209097c11 */ /* 0x000fe2000f8e10ff */
[C---:B----4-:R-:W-:Y:S02]  /*5710*/  IMAD R10, R8.reuse, R11, R20 ;  /* 0x0000000b080a7224 */ /* 0x050fe400078e0214 */
[----:B------:R-:W-:-:S03]  /*5720*/  VIADD R8, R8, 0x2 ;  /* 0x0000000208087836 */ /* 0x000fc60000000000 */
[----:B0-----:R-:W-:Y:S02]  /*5730*/  LEA R22, R10, UR16, 0x2 ;  /* 0x000000100a167c11 */ /* 0x001fe4000f8e10ff */
[----:B------:R-:W-:Y:S02]  /*5740*/  LDS R10, [R9] ;  /* 0x00000000090a7984 */ /* 0x000fe40000000800 */
[----:B------:R-:W-:Y:S02]  /*5750*/  LEA R21, R11, R22, 0x2 ;  /* 0x000000160b157211 */ /* 0x000fe400078e10ff */
[----:B------:R-:W0:Y:S04]  /*5760*/  LDS R22, [R22] ;  /* 0x0000000016167984 */ /* 0x000e280000000800 */
[----:B------:R-:W-:Y:S04]  /*5770*/  LDS R11, [R9+0x4] ;  /* 0x00000400090b7984 */ /* 0x000fe80000000800 */
[----:B------:R-:W4:Y:S01]  /*5780*/  LDS R21, [R21] ;  /* 0x0000000015157984 */ /* 0x000f220000000800 */
[----:B0-----:R-:W-:-:S04]  /*5790*/  FFMA R10, R10, R22, R23 ;  /* 0x000000160a0a7223 */ /* 0x001fc80000000017 */
[----:B----4-:R-:W-:-:S07]  /*57a0*/  FFMA R23, R11, R21, R10 ;  /* 0x000000150b177223 */ /* 0x010fce000000000a */
.L_x_227:
        /* <DEDUP_REMOVED lines=9> */
.L_x_223:
        /* <DEDUP_REMOVED lines=9> */
.L_x_222:
[----:B------:R-:W-:Y:S05]  /*58d0*/  BSYNC.RECONVERGENT B0 ;  /* 0x0000000000007941 */ /* 0x000fea0003800200 */
.L_x_221:
[----:B------:R-:W-:Y:S06]  /*58e0*/  BAR.SYNC.DEFER_BLOCKING 0x0 ;  /* 0x0000000000007b1d */ /* 0x000fec0000010000 */
.L_x_207:
[----:B----4-:R-:W4:Y:S01]  /*58f0*/  LDC R8, c[0x0][0x3a8] ;  /* 0x0000ea00ff087b82 */ /* 0x010f220000000800 */
[----:B------:R-:W-:Y:S02]  /*5900*/  IMAD.U32 R9, RZ, RZ, UR5 ;  /* 0x00000005ff097e24 */ /* 0x000fe4000f8e00ff */
[----:B------:R-:W-:-:S03]  /*5910*/  VIADD R19, R19, 0x1 ;  /* 0x0000000113137836 */ /* 0x000fc60000000000 */
[----:B----4-:R-:W-:-:S05]  /*5920*/  VIADDMNMX R8, R9, 0x20, R8, PT ;  /* 0x0000002009087846 */ /* 0x010fca0003800108 */
[----:B------:R-:W-:-:S05]  /*5930*/  VIADD R8, R8, -UR5 ;  /* 0x8000000508087c36 */ /* 0x000fca0008000000 */
[----:B------:R-:W-:-:S13]  /*5940*/  ISETP.NE.AND P0, PT, R19, R8, PT ;  /* 0x000000081300720c */ /* 0x000fda0003f05270 */
[----:B------:R-:W-:Y:S05]  /*5950*/  @P0 BRA `(.L_x_229) ;  /* 0xffffffec00e40947 */ /* 0x000fea000383ffff */
.L_x_206:
[----:B------:R-:W-:Y:S05]  /*5960*/  BRA.U UP0, `(.L_x_230) ;  /* 0xffffffc100e47547 */ /* 0x000fea000b83ffff */
.L_x_158:
[----:B------:R-:W4:Y:S01]  /*5970*/  LDC R2, c[0x0][0x3a8] ;  /* 0x0000ea00ff027b82 */ /* 0x000f220000000800 */
[----:B------:R-:W5:Y:S01]  /*5980*/  LDCU UR9, c[0x0][0x3ac] ;  /* 0x00007580ff0977ac */ /* 0x000f620008000800 */
[----:B------:R-:W-:-:S04]  /*5990*/  MOV R3, UR5 ;  /* 0x0000000500037c02 */ /* 0x000fc80008000f00 */
[----:B----4-:R-:W-:-:S05]  /*59a0*/  VIADDMNMX R2, R3, 0x20, R2, PT ;  /* 0x0000002003027846 */ /* 0x010fca0003800102 */
[----:B------:R-:W-:-:S04]  /*59b0*/  VIADD R2, R2, -UR5 ;  /* 0x8000000502027c36 */ /* 0x000fc80008000000 */
        /* <DEDUP_REMOVED lines=26> */
[----:B------:R-:W-:Y:S01]  /*5b60*/  @P0 IADD3 R4, PT, PT, R4, -UR17, RZ ;  /* 0x8000001104040c10 */ /* 0x000fe2000fffe0ff */
[----:B------:R-:W-:-:S03]  /*5b70*/  @P0 VIADD R2, R2, 0x1 ;  /* 0x0000000102020836 */ /* 0x000fc60000000000 */
        /* <DEDUP_REMOVED lines=11> */
.L_x_237:
[-C--:B0-----:R-:W-:Y:S01]  /*5c30*/  IABS R8, R11.reuse ;  /* 0x0000000b00087213 */ /* 0x081fe20000000000 */
[----:B------:R-:W-:Y:S01]  /*5c40*/  IMAD.MOV.U32 R2, RZ, RZ, RZ ;  /* 0x000000ffff027224 */ /* 0x000fe200078e00ff */
[----:B------:R-:W-:Y:S01]  /*5c50*/  IABS R12, R0 ;  /* 0x00000000000c7213 */ /* 0x000fe20000000000 */
[----:B------:R-:W-:Y:S01]  /*5c60*/  VIADD R10, R10, 0x1 ;  /* 0x000000010a0a7836 */ /* 0x000fe20000000000 */
[----:B------:R-:W0:Y:S01]  /*5c70*/  I2F.RP R4, R8 ;  /* 0x0000000800047306 */ /* 0x000e220000209400 */
[----:B------:R-:W-:Y:S01]  /*5c80*/  ISETP.NE.AND P3, PT, R11, RZ, PT ;  /* 0x000000ff0b00720c */ /* 0x000fe20003f65270 */
[----:B------:R-:W-:Y:S01]  /*5c90*/  BSSY.RECONVERGENT B3, `(.L_x_233) ;  /* 0x0000039000037945 */ /* 0x000fe20003800200 */
[----:B------:R-:W-:-:S05]  /*5ca0*/  LOP3.LUT R13, RZ, R11, RZ, 0x33, !PT ;  /* 0x0000000bff0d7212 */ /* 0x000fca00078e33ff */
[----:B0-----:R-:W0:Y:S02]  /*5cb0*/  MUFU.RCP R4, R4 ;  /* 0x0000000400047308 */ /* 0x001e240000001000 */
[----:B0-----:R-:W-:-:S06]  /*5cc0*/  VIADD R6, R4, 0xffffffe ;  /* 0x0ffffffe04067836 */ /* 0x001fcc0000000000 */
[----:B------:R-:W0:Y:S02]  /*5cd0*/  F2I.FTZ.U32.TRUNC.NTZ R3, R6 ;  /* 0x0000000600037305 */ /* 0x000e24000021f000 */
[----:B0-----:R-:W-:-:S05]  /*5ce0*/  IADD3 R7, PT, PT, RZ, -R3, RZ ;  /* 0x80000003ff077210 */ /* 0x001fca0007ffe0ff */
        /* <DEDUP_REMOVED lines=13> */
[----:B------:R-:W-:Y:S02]  /*5dc0*/  @!P2 IADD3 R2, PT, PT, -R2, RZ, RZ ;  /* 0x000000ff0202a210 */ /* 0x000fe40007ffe1ff */
[----:B------:R-:W-:Y:S02]  /*5dd0*/  ISETP.NE.AND P2, PT, R10, RZ, PT ;  /* 0x000000ff0a00720c */ /* 0x000fe40003f45270 */
        /* <DEDUP_REMOVED lines=26> */
[----:B---3--:R-:W-:Y:S05]  /*5f80*/  CALL.REL.NOINC `($__internal_1_$__cuda_sm3x_div_rn_noftz_f32_slowpath) ;  /* 0x0000001400707944 */ /* 0x008fea0003c00000 */
[----:B------:R-:W-:-:S07]  /*5f90*/  IMAD.MOV.U32 R3, RZ, RZ, R6 ;  /* 0x000000ffff037224 */ /* 0x000fce00078e0006 */
.L_x_236:
[----:B------:R-:W-:Y:S05]  /*5fa0*/  BSYNC.RECONVERGENT B4 ;  /* 0x0000000000047941 */ /* 0x000fea0003800200 */
.L_x_235:
[----:B------:R-:W-:Y:S01]  /*5fb0*/  IMAD R12, R12, UR10, R13 ;  /* 0x0000000a0c0c7c24 */ /* 0x000fe2000f8e020d */
[----:B------:R-:W-:-:S04]  /*5fc0*/  F2FP.F16.F32.PACK_AB R4, RZ, R3 ;  /* 0x00000003ff04723e */ /* 0x000fc800000000ff */
[----:B------:R-:W-:-:S04]  /*5fd0*/  IADD3 R6, P0, PT, R12, UR6, RZ ;  /* 0x000000060c067c10 */ /* 0x000fc8000ff1e0ff */
[----:B------:R-:W-:Y:S02]  /*5fe0*/  LEA.HI.X.SX32 R7, R12, UR19, 0x1, P0 ;  /* 0x000000130c077c11 */ /* 0x000fe400080f0eff */
[----:B------:R-:W-:-:S04]  /*5ff0*/  LEA R2, P0, R6, UR8, 0x1 ;  /* 0x0000000806027c11 */ /* 0x000fc8000f8008ff */
[----:B------:R-:W-:-:S05]  /*6000*/  LEA.HI.X R3, R6, UR9, R7, 0x1, P0 ;  /* 0x0000000906037c11 */ /* 0x000fca00080f0c07 */
[----:B------:R0:W-:Y:S04]  /*6010*/  STG.E.U16 desc[UR14][R2.64], R4 ;  /* 0x0000000402007986 */ /* 0x0001e8000c10150e */
.L_x_234:
[----:B------:R-:W-:Y:S05]  /*6020*/  BSYNC.RECONVERGENT B3 ;  /* 0x0000000000037941 */ /* 0x000fea0003800200 */
.L_x_233:
[----:B------:R-:W-:Y:S01]  /*6030*/  IADD3 R0, PT, PT, R0, UR17, RZ ;  /* 0x0000001100007c10 */ /* 0x000fe2000fffe0ff */
[----:B------:R-:W-:Y:S06]  /*6040*/  @P2 BRA `(.L_x_237) ;  /* 0xfffffff800f82947 */ /* 0x000fec000383ffff */
.L_x_232:
[----:B------:R-:W-:Y:S05]  /*6050*/  BSYNC.RECONVERGENT B2 ;  /* 0x0000000000027941 */ /* 0x000fea0003800200 */
.L_x_231:
[----:B------:R-:W-:Y:S01]  /*6060*/  ISETP.GE.U32.AND P0, PT, R9, 0x3, PT ;  /* 0x000000030900780c */ /* 0x000fe20003f06070 */
[----:B------:R-:W1:Y:S01]  /*6070*/  LDCU UR16, c[0x0][0x3ac] ;  /* 0x00007580ff1077ac */ /* 0x000e620008000800 */
[----:B------:R-:W4:Y:S01]  /*6080*/  LDCU UR11, c[0x0][0x3a8] ;  /* 0x00007500ff0b77ac */ /* 0x000f220008000800 */
[----:B------:R-:W0:Y:S10]  /*6090*/  LDCU.64 UR12, c[0x0][0x398] ;  /* 0x00007300ff0c77ac */ /* 0x000e340008000a00 */
[----:B01--4-:R-:W-:Y:S05]  /*60a0*/  @!P0 EXIT ;  /* 0x000000000000894d */ /* 0x013fea0003800000 */
[----:B------:R-:W-:Y:S01]  /*60b0*/  BSSY.RECONVERGENT B2, `(.L_x_238) ;  /* 0x00000ff000027945 */ /* 0x000fe20003800200 */
.L_x_255:
[----:B0-----:R-:W-:Y:S01]  /*60c0*/  IMAD.U32 R3, RZ, RZ, UR16 ;  /* 0x00000010ff037e24 */ /* 0x001fe2000f8e00ff */
[----:B------:R-:W-:Y:S01]  /*60d0*/  IABS R4, R0 ;  /* 0x0000000000047213 */ /* 0x000fe20000000000 */
[----:B------:R-:W-:Y:S03]  /*60e0*/  BSSY.RECONVERGENT B3, `(.L_x_239) ;  /* 0x000003c000037945 */ /* 0x000fe60003800200 */
        /* <DEDUP_REMOVED lines=49> */
[----:B------:R-:W-:-:S07]  /*6400*/  MOV R4, R6 ;  /* 0x0000000600047202 */ /* 0x000fce0000000f00 */
.L_x_242:
[----:B------:R-:W-:Y:S05]  /*6410*/  BSYNC.RECONVERGENT B4 ;  /* 0x0000000000047941 */ /* 0x000fea0003800200 */
.L_x_241:
[----:B------:R-:W-:Y:S01]  /*6420*/  IMAD.U32 R3, RZ, RZ, UR16 ;  /* 0x00000010ff037e24 */ /* 0x000fe2000f8e00ff */
[----:B------:R-:W-:-:S03]  /*6430*/  F2FP.F16.F32.PACK_AB R4, RZ, R4 ;  /* 0x00000004ff04723e */ /* 0x000fc600000000ff */
[----:B------:R-:W-:-:S05]  /*6440*/  IMAD R10, R10, R3, R12 ;  /* 0x000000030a0a7224 */ /* 0x000fca00078e020c */
[----:B------:R-:W-:-:S04]  /*6450*/  IADD3 R2, P0, PT, R10, UR6, RZ ;  /* 0x000000060a027c10 */ /* 0x000fc8000ff1e0ff */
[----:B------:R-:W-:Y:S02]  /*6460*/  LEA.HI.X.SX32 R7, R10, UR19, 0x1, P0 ;  /* 0x000000130a077c11 */ /* 0x000fe400080f0eff */
[----:B------:R-:W-:-:S04]  /*6470*/  LEA R6, P0, R2, UR12, 0x1 ;  /* 0x0000000c02067c11 */ /* 0x000fc8000f8008ff */
[----:B------:R-:W-:-:S05]  /*6480*/  LEA.HI.X R7, R2, UR13, R7, 0x1, P0 ;  /* 0x0000000d02077c11 */ /* 0x000fca00080f0c07 */
[----:B------:R0:W-:Y:S04]  /*6490*/  STG.E.U16 desc[UR14][R6.64], R4 ;  /* 0x0000000406007986 */ /* 0x0001e8000c10150e */
.L_x_240:
[----:B------:R-:W-:Y:S05]  /*64a0*/  BSYNC.RECONVERGENT B3 ;  /* 0x0000000000037941 */ /* 0x000fea0003800200 */
.L_x_239:
        /* <DEDUP_REMOVED lines=51> */
[----:B---3--:R-:W-:Y:S05]  /*67e0*/  CALL.REL.NOINC `($__internal_1_$__cuda_sm3x_div_rn_noftz_f32_slowpath) ;  /* 0x0000000c00587944 */ /* 0x008fea0003c00000 */
[----:B------:R-:W-:-:S07]  /*67f0*/  IMAD.MOV.U32 R4, RZ, RZ, R6 ;  /* 0x000000ffff047224 */ /* 0x000fce00078e0006 */
.L_x_246:
[----:B------:R-:W-:Y:S05]  /*6800*/  BSYNC.RECONVERGENT B4 ;  /* 0x0000000000047941 */ /* 0x000fea0003800200 */
.L_x_245:
        /* <DEDUP_REMOVED lines=8> */
.L_x_244:
[----:B------:R-:W-:Y:S05]  /*6890*/  BSYNC.RECONVERGENT B3 ;  /* 0x0000000000037941 */ /* 0x000fea0003800200 */
.L_x_243:
        /* <DEDUP_REMOVED lines=16> */
[----:B------:R-:W-:-:S04]  /*69a0*/  LOP3.LUT R11, RZ, R3, RZ, 0x33, !PT ;  /* 0x00000003ff0b7212 */ /* 0x000fc800078e33ff */
        /* <DEDUP_REMOVED lines=36> */
.L_x_250:
[----:B------:R-:W-:Y:S05]  /*6bf0*/  BSYNC.RECONVERGENT B4 ;  /* 0x0000000000047941 */ /* 0x000fea0003800200 */
.L_x_249:
        /* <DEDUP_REMOVED lines=8> */
.L_x_248:
[----:B------:R-:W-:Y:S05]  /*6c80*/  BSYNC.RECONVERGENT B3 ;  /* 0x0000000000037941 */ /* 0x000fea0003800200 */
.L_x_247:
        /* <DEDUP_REMOVED lines=9> */
[----:B0-----:R-:W-:Y:S02]  /*6d20*/  HFMA2 R6, -RZ, RZ, 0, 0 ;  /* 0x00000000ff067431 */ /* 0x001fe400000001ff */
[----:B-1----:R-:W-:-:S04]  /*6d30*/  IMAD.MOV R4, RZ, RZ, -R7 ;  /* 0x000000ffff047224 */ /* 0x002fc800078e0a07 */
[----:B------:R-:W-:Y:S01]  /*6d40*/  IMAD R9, R4, R11, RZ ;  /* 0x0000000b04097224 */ /* 0x000fe200078e02ff */
[----:B------:R-:W-:-:S03]  /*6d50*/  IABS R4, R0 ;  /* 0x0000000000047213 */ /* 0x000fc60000000000 */
[----:B------:R-:W-:Y:S01]  /*6d60*/  IMAD.HI.U32 R9, R7, R9, R6 ;  /* 0x0000000907097227 */ /* 0x000fe200078e0006 */
[----:B------:R-:W-:-:S04]  /*6d70*/  LOP3.LUT R6, R0, R3, RZ, 0x3c, !PT ;  /* 0x0000000300067212 */ /* 0x000fc800078e3cff */
[----:B------:R-:W-:Y:S01]  /*6d80*/  ISETP.GE.AND P2, PT, R6, RZ, PT ;  /* 0x000000ff0600720c */ /* 0x000fe20003f46270 */
[----:B------:R-:W-:-:S04]  /*6d90*/  IMAD.HI.U32 R2, R9, R4, RZ ;  /* 0x0000000409027227 */ /* 0x000fc800078e00ff */
[----:B------:R-:W-:-:S04]  /*6da0*/  IMAD.MOV R7, RZ, RZ, -R2 ;  /* 0x000000ffff077224 */ /* 0x000fc800078e0a02 */
        /* <DEDUP_REMOVED lines=12> */
[----:B------:R-:W-:Y:S01]  /*6e70*/  BSSY.RECONVERGENT B4, `(.L_x_253) ;  /* 0x0000017000047945 */ /* 0x000fe20003800200 */
[-C--:B------:R-:W-:Y:S02]  /*6e80*/  ISETP.GT.U32.AND P0, PT, R11, R4.reuse, PT ;  /* 0x000000040b00720c */ /* 0x080fe40003f04070 */
[----:B------:R-:W-:Y:S02]  /*6e90*/  IADD3 R7, PT, PT, R4, -R11, RZ ;  /* 0x8000000b04077210 */ /* 0x000fe40007ffe0ff */
[----:B------:R-:W-:Y:S02]  /*6ea0*/  LEA R6, R2, UR7, 0x2 ;  /* 0x0000000702067c11 */ /* 0x000fe4000f8e10ff */
[----:B------:R-:W-:-:S03]  /*6eb0*/  SEL R4, R7, R4, !P0 ;  /* 0x0000000407047207 */ /* 0x000fc60004000000 */
[----:B------:R-:W0:Y:S02]  /*6ec0*/  LDS R11, [R6+0x80] ;  /* 0x00008000060b7984 */ /* 0x000e240000000800 */
        /* <DEDUP_REMOVED lines=17> */
.L_x_254:
[----:B------:R-:W-:Y:S05]  /*6fe0*/  BSYNC.RECONVERGENT B4 ;  /* 0x0000000000047941 */ /* 0x000fea0003800200 */
.L_x_253:
[----:B------:R-:W-:Y:S01]  /*6ff0*/  IMAD R9, R9, UR16, R10 ;  /* 0x0000001009097c24 */ /* 0x000fe2000f8e020a */
[----:B------:R-:W-:-:S04]  /*7000*/  F2FP.F16.F32.PACK_AB R4, RZ, R3 ;  /* 0x00000003ff04723e */ /* 0x000fc800000000ff */
[----:B------:R-:W-:-:S04]  /*7010*/  IADD3 R6, P0, PT, R9, UR6, RZ ;  /* 0x0000000609067c10 */ /* 0x000fc8000ff1e0ff */
[----:B------:R-:W-:Y:S02]  /*7020*/  LEA.HI.X.SX32 R9, R9, UR19, 0x1, P0 ;  /* 0x0000001309097c11 */ /* 0x000fe400080f0eff */
[----:B------:R-:W-:-:S04]  /*7030*/  LEA R2, P0, R6, UR12, 0x1 ;  /* 0x0000000c06027c11 */ /* 0x000fc8000f8008ff */
[----:B------:R-:W-:-:S05]  /*7040*/  LEA.HI.X R3, R6, UR13, R9, 0x1, P0 ;  /* 0x0000000d06037c11 */ /* 0x000fca00080f0c09 */
[----:B------:R0:W-:Y:S04]  /*7050*/  STG.E.U16 desc[UR14][R2.64], R4 ;  /* 0x0000000402007986 */ /* 0x0001e8000c10150e */
.L_x_252:
[----:B------:R-:W-:Y:S05]  /*7060*/  BSYNC.RECONVERGENT B3 ;  /* 0x0000000000037941 */ /* 0x000fea0003800200 */
.L_x_251:
[----:B------:R-:W-:-:S05]  /*7070*/  VIADD R0, R0, UR17 ;  /* 0x0000001100007c36 */ /* 0x000fca0008000000 */
[----:B------:R-:W-:-:S13]  /*7080*/  ISETP.GE.AND P0, PT, R0, R5, PT ;  /* 0x000000050000720c */ /* 0x000fda0003f06270 */
[----:B------:R-:W-:Y:S05]  /*7090*/  @!P0 BRA `(.L_x_255) ;  /* 0xfffffff000088947 */ /* 0x000fea000383ffff */
[----:B------:R-:W-:Y:S05]  /*70a0*/  BSYNC.RECONVERGENT B2 ;  /* 0x0000000000027941 */ /* 0x000fea0003800200 */
.L_x_238:
[----:B------:R-:W-:Y:S05]  /*70b0*/  EXIT ;  /* 0x000000000000794d */ /* 0x000fea0003800000 */
.L_x_212:
[----:B--2---:R-:W-:Y:S01]  /*70c0*/  IMAD.MOV.U32 R27, RZ, RZ, R8 ;  /* 0x000000ffff1b7224 */ /* 0x004fe200078e0008 */
[----:B------:R-:W-:Y:S01]  /*70d0*/  MOV R11, 0x1f ;  /* 0x0000001f000b7802 */ /* 0x000fe20000000f00 */
[----:B------:R-:W-:Y:S02]  /*70e0*/  IMAD.MOV.U32 R20, RZ, RZ, 0x10 ;  /* 0x00000010ff147424 */ /* 0x000fe400078e00ff */
[----:B------:R-:W-:-:S07]  /*70f0*/  IMAD.MOV.U32 R10, RZ, RZ, -0x1 ;  /* 0xffffffffff0a7424 */ /* 0x000fce00078e00ff */
[----:B01----:R-:W-:Y:S05]  /*7100*/  WARPSYNC.COLLECTIVE R10, `(.L_x_256) ;  /* 0x000000000a087348 */ /* 0x003fea0003c00000 */
[----:B------:R2:W3:Y:S02]  /*7110*/  SHFL.BFLY P3, R26, R27, R20, R11 ;  /* 0x0c0000141b1a7389 */ /* 0x0004e4000006000b */
[----:B0123--:R-:W-:Y:S05]  /*7120*/  ENDCOLLECTIVE ;  /* 0x000000000000791b */ /* 0x00ffea0003800000 */
.L_x_256:
[----:B------:R-:W-:Y:S02]  /*7130*/  IMAD.MOV.U32 R20, RZ, RZ, 0x8 ;  /* 0x00000008ff147424 */ /* 0x000fe400078e00ff */
[----:B------:R-:W-:-:S05]  /*7140*/  IMAD.MOV.U32 R9, RZ, RZ, R26 ;  /* 0x000000ffff097224 */ /* 0x000fca00078e001a */
[----:B------:R-:W-:-:S05]  /*7150*/  FMNMX R9, R9, R8, !PT ;  /* 0x0000000809097209 */ /* 0x000fca0007800000 */
[----:B------:R-:W-:-:S07]  /*7160*/  IMAD.MOV.U32 R27, RZ, RZ, R9 ;  /* 0x000000ffff1b7224 */ /* 0x000fce00078e0009 */
[----:B------:R-:W-:Y:S05]  /*7170*/  WARPSYNC.COLLECTIVE R10, `(.L_x_257) ;  /* 0x000000000a087348 */ /* 0x000fea0003c00000 */
[----:B------:R0:W1:Y:S02]  /*7180*/  SHFL.BFLY P3, R26, R27, R20, R11 ;  /* 0x0c0000141b1a7389 */ /* 0x000064000006000b */
[----:B01----:R-:W-:Y:S05]  /*7190*/  ENDCOLLECTIVE ;  /* 0x000000000000791b */ /* 0x003fea0003800000 */
.L_x_257:
[----:B------:R-:W-:Y:S02]  /*71a0*/  HFMA2 R20, -RZ, RZ, 0, 2.384185791015625e-07 ;  /* 0x00000004ff147431 */ /* 0x000fe400000001ff */
[----:B------:R-:W-:-:S05]  /*71b0*/  IMAD.MOV.U32 R22, RZ, RZ, R26 ;  /* 0x000000ffff167224 */ /* 0x000fca00078e001a */
[----:B------:R-:W-:-:S05]  /*71c0*/  FMNMX R22, R9, R22, !PT ;  /* 0x0000001609167209 */ /* 0x000fca0007800000 */
[----:B------:R-:W-:-:S07]  /*71d0*/  IMAD.MOV.U32 R27, RZ, RZ, R22 ;  /* 0x000000ffff1b7224 */ /* 0x000fce00078e0016 */
[----:B------:R-:W-:Y:S05]  /*71e0*/  WARPSYNC.COLLECTIVE R10, `(.L_x_258) ;  /* 0x000000000a087348 */ /* 0x000fea0003c00000 */
[----:B------:R0:W1:Y:S02]  /*71f0*/  SHFL.BFLY P3, R26, R27, R20, R11 ;  /* 0x0c0000141b1a7389 */ /* 0x000064000006000b */
[----:B01----:R-:W-:Y:S05]  /*7200*/  ENDCOLLECTIVE ;  /* 0x000000000000791b */ /* 0x003fea0003800000 */
.L_x_258:
[----:B------:R-:W-:Y:S02]  /*7210*/  IMAD.MOV.U32 R20, RZ, RZ, 0x2 ;  /* 0x00000002ff147424 */ /* 0x000fe400078e00ff */
[----:B------:R-:W-:-:S05]  /*7220*/  IMAD.MOV.U32 R21, RZ, RZ, R26 ;  /* 0x000000ffff157224 */ /* 0x000fca00078e001a */
[----:B------:R-:W-:-:S05]  /*7230*/  FMNMX R21, R22, R21, !PT ;  /* 0x0000001516157209 */ /* 0x000fca0007800000 */
[----:B------:R-:W-:-:S07]  /*7240*/  IMAD.MOV.U32 R27, RZ, RZ, R21 ;  /* 0x000000ffff1b7224 */ /* 0x000fce00078e0015 */
[----:B------:R-:W-:Y:S05]  /*7250*/  WARPSYNC.COLLECTIVE R10, `(.L_x_259) ;  /* 0x000000000a087348 */ /* 0x000fea0003c00000 */
[----:B------:R0:W1:Y:S02]  /*7260*/  SHFL.BFLY P3, R26, R27, R20, R11 ;  /* 0x0c0000141b1a7389 */ /* 0x000064000006000b */
[----:B01----:R-:W-:Y:S05]  /*7270*/  ENDCOLLECTIVE ;  /* 0x000000000000791b */ /* 0x003fea0003800000 */
.L_x_259:
[----:B------:R-:W-:Y:S02]  /*7280*/  IMAD.MOV.U32 R20, RZ, RZ, 0x1 ;  /* 0x00000001ff147424 */ /* 0x000fe400078e00ff */
[----:B------:R-:W-:-:S05]  /*7290*/  IMAD.MOV.U32 R24, RZ, RZ, R26 ;  /* 0x000000ffff187224 */ /* 0x000fca00078e001a */
[----:B------:R-:W-:-:S05]  /*72a0*/  FMNMX R24, R21, R24, !PT ;  /* 0x0000001815187209 */ /* 0x000fca0007800000 */
[----:B------:R-:W-:-:S07]  /*72b0*/  IMAD.MOV.U32 R27, RZ, RZ, R24 ;  /* 0x000000ffff1b7224 */ /* 0x000fce00078e0018 */
[----:B------:R-:W-:Y:S05]  /*72c0*/  WARPSYNC.COLLECTIVE R10, `(.L_x_260) ;  /* 0x000000000a087348 */ /* 0x000fea0003c00000 */
[----:B------:R0:W1:Y:S02]  /*72d0*/  SHFL.BFLY P3, R26, R27, R20, R11 ;  /* 0x0c0000141b1a7389 */ /* 0x000064000006000b */
[----:B01----:R-:W-:Y:S05]  /*72e0*/  ENDCOLLECTIVE ;  /* 0x000000000000791b */ /* 0x003fea0003800000 */
.L_x_260:
[----:B------:R-:W-:Y:S01]  /*72f0*/  MOV R23, R26 ;  /* 0x0000001a00177202 */ /* 0x000fe20000000f00 */
[----:B------:R-:W-:Y:S06]  /*7300*/  BRA `(.L_x_261) ;  /* 0xffffffd800347947 */ /* 0x000fec000383ffff */
.L_x_220:
[----:B---3--:R-:W-:Y:S02]  /*7310*/  IMAD.MOV.U32 R27, RZ, RZ, R21 ;  /* 0x000000ffff1b7224 */ /* 0x008fe400078e0015 */
[----:B------:R-:W-:Y:S02]  /*7320*/  IMAD.MOV.U32 R20, RZ, RZ, 0x10 ;  /* 0x00000010ff147424 */ /* 0x000fe400078e00ff */
[----:B------:R-:W-:Y:S02]  /*7330*/  IMAD.MOV.U32 R11, RZ, RZ, 0x1f ;  /* 0x0000001fff0b7424 */ /* 0x000fe400078e00ff */
[----:B------:R-:W-:-:S07]  /*7340*/  IMAD.MOV.U32 R10, RZ, RZ, -0x1 ;  /* 0xffffffffff0a7424 */ /* 0x000fce00078e00ff */
[----:B012---:R-:W-:Y:S05]  /*7350*/  WARPSYNC.COLLECTIVE R10, `(.L_x_262) ;  /* 0x000000000a087348 */ /* 0x007fea0003c00000 */
[----:B------:R3:W4:Y:S02]  /*7360*/  SHFL.BFLY P3, R26, R27, R20, R11 ;  /* 0x0c0000141b1a7389 */ /* 0x000724000006000b */
[----:B01234-:R-:W-:Y:S05]  /*7370*/  ENDCOLLECTIVE ;  /* 0x000000000000791b */ /* 0x01ffea0003800000 */
.L_x_262:
[----:B------:R-:W-:Y:S02]  /*7380*/  IMAD.MOV.U32 R20, RZ, RZ, 0x8 ;  /* 0x00000008ff147424 */ /* 0x000fe400078e00ff */
[----:B------:R-:W-:-:S04]  /*7390*/  IMAD.MOV.U32 R22, RZ, RZ, R26 ;  /* 0x000000ffff167224 */ /* 0x000fc800078e001a */
[----:B------:R-:W-:-:S05]  /*73a0*/  FADD R22, R22, R21 ;  /* 0x0000001516167221 */ /* 0x000fca0000000000 */
[----:B------:R-:W-:-:S07]  /*73b0*/  MOV R27, R22 ;  /* 0x00000016001b7202 */ /* 0x000fce0000000f00 */
[----:B------:R-:W-:Y:S05]  /*73c0*/  WARPSYNC.COLLECTIVE R10, `(.L_x_263) ;  /* 0x000000000a087348 */ /* 0x000fea0003c00000 */
[----:B------:R0:W1:Y:S02]  /*73d0*/  SHFL.BFLY P3, R26, R27, R20, R11 ;  /* 0x0c0000141b1a7389 */ /* 0x000064000006000b */
[----:B01----:R-:W-:Y:S05]  /*73e0*/  ENDCOLLECTIVE ;  /* 0x000000000000791b */ /* 0x003fea0003800000 */
.L_x_263:
[----:B------:R-:W-:Y:S02]  /*73f0*/  IMAD.MOV.U32 R20, RZ, RZ, 0x4 ;  /* 0x00000004ff147424 */ /* 0x000fe400078e00ff */
[----:B------:R-:W-:-:S04]  /*7400*/  IMAD.MOV.U32 R23, RZ, RZ, R26 ;  /* 0x000000ffff177224 */ /* 0x000fc800078e001a */
[----:B------:R-:W-:-:S04]  /*7410*/  FADD R23, R22, R23 ;  /* 0x0000001716177221 */ /* 0x000fc80000000000 */
[----:B------:R-:W-:-:S07]  /*7420*/  IMAD.MOV.U32 R27, RZ, RZ, R23 ;  /* 0x000000ffff1b7224 */ /* 0x000fce00078e0017 */
[----:B------:R-:W-:Y:S05]  /*7430*/  WARPSYNC.COLLECTIVE R10, `(.L_x_264) ;  /* 0x000000000a087348 */ /* 0x000fea0003c00000 */
[----:B------:R0:W1:Y:S02]  /*7440*/  SHFL.BFLY P3, R26, R27, R20, R11 ;  /* 0x0c0000141b1a7389 */ /* 0x000064000006000b */
[----:B01----:R-:W-:Y:S05]  /*7450*/  ENDCOLLECTIVE ;  /* 0x000000000000791b */ /* 0x003fea0003800000 */
.L_x_264:
[----:B------:R-:W-:Y:S02]  /*7460*/  IMAD.MOV.U32 R20, RZ, RZ, 0x2 ;  /* 0x00000002ff147424 */ /* 0x000fe400078e00ff */
[----:B------:R-:W-:-:S04]  /*7470*/  IMAD.MOV.U32 R24, RZ, RZ, R26 ;  /* 0x000000ffff187224 */ /* 0x000fc800078e001a */
[----:B------:R-:W-:-:S05]  /*7480*/  FADD R24, R23, R24 ;  /* 0x0000001817187221 */ /* 0x000fca0000000000 */
[----:B------:R-:W-:-:S07]  /*7490*/  MOV R27, R24 ;  /* 0x00000018001b7202 */ /* 0x000fce0000000f00 */
[----:B------:R-:W-:Y:S05]  /*74a0*/  WARPSYNC.COLLECTIVE R10, `(.L_x_265) ;  /* 0x000000000a087348 */ /* 0x000fea0003c00000 */
[----:B------:R0:W1:Y:S02]  /*74b0*/  SHFL.BFLY P3, R26, R27, R20, R11 ;  /* 0x0c0000141b1a7389 */ /* 0x000064000006000b */
[----:B01----:R-:W-:Y:S05]  /*74c0*/  ENDCOLLECTIVE ;  /* 0x000000000000791b */ /* 0x003fea0003800000 */
.L_x_265:
[----:B------:R-:W-:Y:S02]  /*74d0*/  IMAD.MOV.U32 R20, RZ, RZ, 0x1 ;  /* 0x00000001ff147424 */ /* 0x000fe400078e00ff */
[----:B------:R-:W-:-:S04]  /*74e0*/  IMAD.MOV.U32 R25, RZ, RZ, R26 ;  /* 0x000000ffff197224 */ /* 0x000fc800078e001a */
[----:B------:R-:W-:-:S04]  /*74f0*/  FADD R25, R24, R25 ;  /* 0x0000001918197221 */ /* 0x000fc80000000000 */
[----:B------:R-:W-:-:S07]  /*7500*/  IMAD.MOV.U32 R27, RZ, RZ, R25 ;  /* 0x000000ffff1b7224 */ /* 0x000fce00078e0019 */
[----:B------:R-:W-:Y:S05]  /*7510*/  WARPSYNC.COLLECTIVE R10, `(.L_x_266) ;  /* 0x000000000a087348 */ /* 0x000fea0003c00000 */
[----:B------:R0:W1:Y:S02]  /*7520*/  SHFL.BFLY P3, R26, R27, R20, R11 ;  /* 0x0c0000141b1a7389 */ /* 0x000064000006000b */
[----:B01----:R-:W-:Y:S05]  /*7530*/  ENDCOLLECTIVE ;  /* 0x000000000000791b */ /* 0x003fea0003800000 */
.L_x_266:
[----:B------:R-:W-:Y:S05]  /*7540*/  BRA `(.L_x_267) ;  /* 0xffffffdc00107947 */ /* 0x000fea000383ffff */
        .weak           $__internal_1_$__cuda_sm3x_div_rn_noftz_f32_slowpath
        .type           $__internal_1_$__cuda_sm3x_div_rn_noftz_f32_slowpath,@function
        .size           $__internal_1_$__cuda_sm3x_div_rn_noftz_f32_slowpath,(.L_x_411 - $__internal_1_$__cuda_sm3x_div_rn_noftz_f32_slowpath)
$__internal_1_$__cuda_sm3x_div_rn_noftz_f32_slowpath:
[----:B------:R-:W-:Y:S01]  /*7550*/  SHF.R.U32.HI R6, RZ, 0x17, R3 ;  /* 0x00000017ff067819 */ /* 0x000fe20000011603 */
[----:B------:R-:W-:Y:S01]  /*7560*/  BSSY.RECONVERGENT B0, `(.L_x_268) ;  /* 0x0000062000007945 */ /* 0x000fe20003800200 */
[----:B------:R-:W-:Y:S02]  /*7570*/  SHF.R.U32.HI R8, RZ, 0x17, R2 ;  /* 0x00000017ff087819 */ /* 0x000fe40000011602 */
[----:B------:R-:W-:Y:S02]  /*7580*/  LOP3.LUT R6, R6, 0xff, RZ, 0xc0, !PT ;  /* 0x000000ff06067812 */ /* 0x000fe400078ec0ff */
[----:B------:R-:W-:-:S03]  /*7590*/  LOP3.LUT R8, R8, 0xff, RZ, 0xc0, !PT ;  /* 0x000000ff08087812 */ /* 0x000fc600078ec0ff */
[----:B------:R-:W-:Y:S01]  /*75a0*/  VIADD R15, R6, 0xffffffff ;  /* 0xffffffff060f7836 */ /* 0x000fe20000000000 */
[----:B------:R-:W-:-:S04]  /*75b0*/  IADD3 R14, PT, PT, R8, -0x1, RZ ;  /* 0xffffffff080e7810 */ /* 0x000fc80007ffe0ff */
        /* <DEDUP_REMOVED lines=25> */
[----:B------:R-:W-:Y:S02]  /*7750*/  @!P1 FFMA R3, R3, 1.84467440737095516160e+19, RZ ;  /* 0x5f80000003039823 */ /* 0x000fe400000000ff */
[----:B------:R-:W-:-:S07]  /*7760*/  @!P1 VIADD R7, R7, 0x40 ;  /* 0x0000004007079836 */ /* 0x000fce0000000000 */
.L_x_269:
[----:B------:R-:W-:Y:S01]  /*7770*/  LEA R14, R6, 0xc0800000, 0x17 ;  /* 0xc0800000060e7811 */ /* 0x000fe200078eb8ff */
[----:B------:R-:W-:Y:S01]  /*7780*/  BSSY.RECONVERGENT B1, `(.L_x_274) ;  /* 0x0000036000017945 */ /* 0x000fe20003800200 */
[----:B------:R-:W-:-:S03]  /*7790*/  IADD3 R15, PT, PT, R8, -0x7f, RZ ;  /* 0xffffff81080f7810 */ /* 0x000fc60007ffe0ff */
        /* <DEDUP_REMOVED lines=33> */
[----:B------:R-:W-:Y:S01]  /*79b0*/  LOP3.LUT R14, R14, 0x800000, RZ, 0xfc, !PT ;  /* 0x008000000e0e7812 */ /* 0x000fe200078efcff */
[----:B------:R-:W-:-:S02]  /*79c0*/  IMAD.MOV R6, RZ, RZ, -R6 ;  /* 0x000000ffff067224 */ /* 0x000fc400078e0a06 */
[----:B------:R-:W-:Y:S02]  /*79d0*/  FSETP.NEU.FTZ.AND P0, PT, R7, R8, PT ;  /* 0x000000080700720b */ /* 0x000fe40003f1d000 */
[----:B------:R-:W-:Y:S02]  /*79e0*/  SHF.L.U32 R3, R14, R3, RZ ;  /* 0x000000030e037219 */ /* 0x000fe400000006ff */
[----:B------:R-:W-:Y:S02]  /*79f0*/  SEL R7, R6, RZ, P3 ;  /* 0x000000ff06077207 */ /* 0x000fe40001800000 */
[----:B------:R-:W-:Y:S02]  /*7a00*/  ISETP.NE.AND P1, PT, R3, RZ, P1 ;  /* 0x000000ff0300720c */ /* 0x000fe40000f25270 */
[----:B------:R-:W-:Y:S02]  /*7a10*/  SHF.R.U32.HI R7, RZ, R7, R14 ;  /* 0x00000007ff077219 */ /* 0x000fe4000001160e */
[----:B------:R-:W-:-:S02]  /*7a20*/  PLOP3.LUT P0, PT, P0, P1, PT, 0xf8, 0x8f ;  /* 0x00000000008f781c */ /* 0x000fc40000703f70 */
[----:B------:R-:W-:Y:S02]  /*7a30*/  SHF.R.U32.HI R6, RZ, 0x1, R7 ;  /* 0x00000001ff067819 */ /* 0x000fe40000011607 */
[----:B------:R-:W-:-:S04]  /*7a40*/  SEL R3, RZ, 0x1, !P0 ;  /* 0x00000001ff037807 */ /* 0x000fc80004000000 */
[----:B------:R-:W-:-:S04]  /*7a50*/  LOP3.LUT R8, R3, 0x1, R6, 0xf8, !PT ;  /* 0x0000000103087812 */ /* 0x000fc800078ef806 */
[----:B------:R-:W-:-:S04]  /*7a60*/  LOP3.LUT R7, R8, R7, RZ, 0xc0, !PT ;  /* 0x0000000708077212 */ /* 0x000fc800078ec0ff */
[----:B------:R-:W-:-:S04]  /*7a70*/  IADD3 R7, PT, PT, R6, R7, RZ ;  /* 0x0000000706077210 */ /* 0x000fc80007ffe0ff */
[----:B------:R-:W-:Y:S01]  /*7a80*/  LOP3.LUT R2, R7, R2, RZ, 0xfc, !PT ;  /* 0x0000000207027212 */ /* 0x000fe200078efcff */
[----:B------:R-:W-:Y:S06]  /*7a90*/  BRA `(.L_x_277) ;  /* 0x0000000000107947 */ /* 0x000fec0003800000 */
.L_x_276:
[----:B------:R-:W-:-:S04]  /*7aa0*/  LOP3.LUT R2, R2, 0x80000000, RZ, 0xc0, !PT ;  /* 0x8000000002027812 */ /* 0x000fc800078ec0ff */
[----:B------:R-:W-:Y:S01]  /*7ab0*/  LOP3.LUT R2, R2, 0x7f800000, RZ, 0xfc, !PT ;  /* 0x7f80000002027812 */ /* 0x000fe200078efcff */
[----:B------:R-:W-:Y:S06]  /*7ac0*/  BRA `(.L_x_277) ;  /* 0x0000000000047947 */ /* 0x000fec0003800000 */
.L_x_275:
[----:B------:R-:W-:-:S07]  /*7ad0*/  IMAD R2, R7, 0x800000, R2 ;  /* 0x0080000007027824 */ /* 0x000fce00078e0202 */
.L_x_277:
[----:B------:R-:W-:Y:S05]  /*7ae0*/  BSYNC.RECONVERGENT B1 ;  /* 0x0000000000017941 */ /* 0x000fea0003800200 */
.L_x_274:
[----:B------:R-:W-:Y:S05]  /*7af0*/  BRA `(.L_x_278) ;  /* 0x0000000000207947 */ /* 0x000fea0003800000 */
.L_x_273:
[----:B------:R-:W-:-:S04]  /*7b00*/  LOP3.LUT R2, R3, 0x80000000, R2, 0x48, !PT ;  /* 0x8000000003027812 */ /* 0x000fc800078e4802 */
[----:B------:R-:W-:Y:S01]  /*7b10*/  LOP3.LUT R2, R2, 0x7f800000, RZ, 0xfc, !PT ;  /* 0x7f80000002027812 */ /* 0x000fe200078efcff */
[----:B------:R-:W-:Y:S06]  /*7b20*/  BRA `(.L_x_278) ;  /* 0x0000000000147947 */ /* 0x000fec0003800000 */
.L_x_272:
[----:B------:R-:W-:Y:S01]  /*7b30*/  LOP3.LUT R2, R3, 0x80000000, R2, 0x48, !PT ;  /* 0x8000000003027812 */ /* 0x000fe200078e4802 */
[----:B------:R-:W-:Y:S06]  /*7b40*/  BRA `(.L_x_278) ;  /* 0x00000000000c7947 */ /* 0x000fec0003800000 */
.L_x_271:
[----:B------:R-:W0:Y:S01]  /*7b50*/  MUFU.RSQ R2, -QNAN ;  /* 0xffc0000000027908 */ /* 0x000e220000001400 */
[----:B------:R-:W-:Y:S05]  /*7b60*/  BRA `(.L_x_278) ;  /* 0x0000000000047947 */ /* 0x000fea0003800000 */
.L_x_270:
[----:B------:R-:W-:-:S07]  /*7b70*/  FADD.FTZ R2, R2, R3 ;  /* 0x0000000302027221 */ /* 0x000fce0000010000 */
.L_x_278:
[----:B------:R-:W-:Y:S05]  /*7b80*/  BSYNC.RECONVERGENT B0 ;  /* 0x0000000000007941 */ /* 0x000fea0003800200 */
.L_x_268:
[----:B0-----:R-:W-:Y:S02]  /*7b90*/  IMAD.MOV.U32 R6, RZ, RZ, R2 ;  /* 0x000000ffff067224 */ /* 0x001fe400078e0002 */
[----:B------:R-:W-:Y:S02]  /*7ba0*/  IMAD.MOV.U32 R2, RZ, RZ, R4 ;  /* 0x000000ffff027224 */ /* 0x000fe400078e0004 */
[----:B------:R-:W-:-:S04]  /*7bb0*/  IMAD.MOV.U32 R3, RZ, RZ, 0x0 ;  /* 0x00000000ff037424 */ /* 0x000fc800078e00ff */
[----:B------:R-:W-:Y:S05]  /*7bc0*/  RET.REL.NODEC R2 `(_Z30flash_attention_forward_kernelI6__halfEvPKT_S3_S3_PS1_iiiibf) ;  /* 0xffffff84020c7950 */ /* 0x000fea0003c3ffff */
.L_x_279:
        /* <DEDUP_REMOVED lines=11> */
.L_x_411:


//--------------------- .text._Z30flash_attention_forward_kernelIfEvPKT_S2_S2_PS0_iiiibf --------------------------
	.section	.text._Z30flash_attention_forward_kernelIfEvPKT_S2_S2_PS0_iiiibf,"ax",@progbits
	.align	128
        .global         _Z30flash_attention_forward_kernelIfEvPKT_S2_S2_PS0_iiiibf
        .type           _Z30flash_attention_forward_kernelIfEvPKT_S2_S2_PS0_iiiibf,@function
        .size           _Z30flash_attention_forward_kernelIfEvPKT_S2_S2_PS0_iiiibf,(.L_x_412 - _Z30flash_attention_forward_kernelIfEvPKT_S2_S2_PS0_iiiibf)
        .other          _Z30flash_attention_forward_kernelIfEvPKT_S2_S2_PS0_iiiibf,@"STO_CUDA_ENTRY STV_DEFAULT"
_Z30flash_attention_forward_kernelIfEvPKT_S2_S2_PS0_iiiibf:
.text._Z30flash_attention_forward_kernelIfEvPKT_S2_S2_PS0_iiiibf:
        /* <DEDUP_REMOVED lines=77> */
.L_x_284:
[C---:B------:R-:W-:Y:S01]  /*04d0*/  LEA R2, R0.reuse, UR7, 0x2 ;  /* 0x0000000700027c11 */ /* 0x040fe2000f8e10ff */
[----:B------:R-:W-:Y:S02]  /*04e0*/  VIADD R3, R3, 0x1 ;  /* 0x0000000103037836 */ /* 0x000fe40000000000 */
[----:B------:R-:W-:Y:S02]  /*04f0*/  VIADD R0, R0, UR17 ;  /* 0x0000001100007c36 */ /* 0x000fe40008000000 */
[----:B------:R0:W-:Y:S01]  /*0500*/  STS [R2+0x1080], R5 ;  /* 0x0010800502007388 */ /* 0x0001e20000000800 */
[----:B------:R-:W-:-:S03]  /*0510*/  ISETP.NE.AND P0, PT, R3, R4, PT ;  /* 0x000000040300720c */ /* 0x000fc60003f05270 */
[----:B------:R0:W-:Y:S10]  /*0520*/  STS [R2+0x1100], RZ ;  /* 0x001100ff02007388 */ /* 0x0001f40000000800 */
[----:B0-----:R-:W-:Y:S05]  /*0530*/  @P0 BRA `(.L_x_284) ;  /* 0xfffffffc00e40947 */ /* 0x001fea000383ffff */
.L_x_283:
[----:B------:R-:W-:Y:S05]  /*0540*/  BSYNC.RECONVERGENT B1 ;  /* 0x0000000000017941 */ /* 0x000fea0003800200 */
.L_x_282:
[----:B------:R-:W-:Y:S05]  /*0550*/  @!P1 BRA `(.L_x_281) ;  /* 0x0000000000509947 */ /* 0x000fea0003800000 */
[----:B------:R-:W-:-:S07]  /*0560*/  IMAD.MOV.U32 R6, RZ, RZ, -0x800000 ;  /* 0xff800000ff067424 */ /* 0x000fce00078e00ff */
.L_x_285:
        /* <DEDUP_REMOVED lines=19> */
.L_x_281:
[----:B------:R-:W-:Y:S05]  /*06a0*/  BSYNC.RECONVERGENT B0 ;  /* 0x0000000000007941 */ /* 0x000fea0003800200 */
.L_x_280:
[----:B------:R-:W-:Y:S01]  /*06b0*/  IMAD.SHL.U32 R0, R7, 0x20, RZ ;  /* 0x0000002007007824 */ /* 0x000fe200078e00ff */
[----:B------:R-:W-:Y:S04]  /*06c0*/  BSSY.RECONVERGENT B0, `(.L_x_286) ;  /* 0x000003b000007945 */ /* 0x000fe80003800200 */
[----:B------:R-:W-:-:S13]  /*06d0*/  ISETP.GE.AND P0, PT, R19, R0, PT ;  /* 0x000000001300720c */ /* 0x000fda0003f06270 */
[----:B------:R-:W-:Y:S05]  /*06e0*/  @P0 BRA `(.L_x_287) ;  /* 0x0000000000e00947 */ /* 0x000fea0003800000 */
[----:B0-----:R-:W0:Y:S01]  /*06f0*/  I2F.U32.RP R6, UR17 ;  /* 0x0000001100067d06 */ /* 0x001e220008209000 */
        /* <DEDUP_REMOVED lines=33> */
.L_x_290:
[C---:B------:R-:W-:Y:S01]  /*0910*/  LEA R2, R3.reuse, UR18, 0x2 ;  /* 0x0000001203027c11 */ /* 0x040fe2000f8e10ff */
[----:B------:R-:W-:Y:S02]  /*0920*/  VIADD R4, R4, 0x1 ;  /* 0x0000000104047836 */ /* 0x000fe40000000000 */
[----:B------:R-:W-:Y:S02]  /*0930*/  VIADD R3, R3, UR17 ;  /* 0x0000001103037c36 */ /* 0x000fe40008000000 */
[----:B------:R0:W-:Y:S01]  /*0940*/  STS [R2+0x1080], RZ ;  /* 0x001080ff02007388 */ /* 0x0001e20000000800 */
[----:B------:R-:W-:-:S13]  /*0950*/  ISETP.NE.AND P0, PT, R4, R5, PT ;  /* 0x000000050400720c */ /* 0x000fda0003f05270 */
[----:B0-----:R-:W-:Y:S05]  /*0960*/  @P0 BRA `(.L_x_290) ;  /* 0xfffffffc00e80947 */ /* 0x001fea000383ffff */
.L_x_289:
[----:B------:R-:W-:Y:S05]  /*0970*/  BSYNC.RECONVERGENT B1 ;  /* 0x0000000000017941 */ /* 0x000fea0003800200 */
.L_x_288:
[----:B------:R-:W-:Y:S05]  /*0980*/  @!P1 BRA `(.L_x_287) ;  /* 0x0000000000389947 */ /* 0x000fea0003800000 */
.L_x_291:
[----:B-1----:R-:W-:Y:S01]  /*0990*/  IMAD.U32 R5, RZ, RZ, UR17 ;  /* 0x00000011ff057e24 */ /* 0x002fe2000f8e00ff */
[----:B------:R-:W-:Y:S01]  /*09a0*/  LEA R6, R3, UR18, 0x2 ;  /* 0x0000001203067c11 */ /* 0x000fe2000f8e10ff */
[----:B------:R-:W-:Y:S02]  /*09b0*/  IMAD.U32 R9, RZ, RZ, UR17 ;  /* 0x00000011ff097e24 */ /* 0x000fe4000f8e00ff */
[----:B------:R-:W-:Y:S01]  /*09c0*/  IMAD.U32 R8, RZ, RZ, UR17 ;  /* 0x00000011ff087e24 */ /* 0x000fe2000f8e00ff */
[----:B------:R-:W-:Y:S01]  /*09d0*/  LEA R2, R5, R6, 0x2 ;  /* 0x0000000605027211 */ /* 0x000fe200078e10ff */
[----:B------:R1:W-:Y:S02]  /*09e0*/  STS [R6+0x1080], RZ ;  /* 0x001080ff06007388 */ /* 0x0003e40000000800 */
[----:B------:R-:W-:Y:S02]  /*09f0*/  IMAD R3, R8, 0x4, R3 ;  /* 0x0000000408037824 */ /* 0x000fe400078e0203 */
[----:B------:R-:W-:Y:S01]  /*0a00*/  IMAD R4, R9, 0x4, R2 ;  /* 0x0000000409047824 */ /* 0x000fe200078e0202 */
[----:B------:R1:W-:Y:S02]  /*0a10*/  STS [R2+0x1080], RZ ;  /* 0x001080ff02007388 */ /* 0x0003e40000000800 */
[----:B------:R-:W-:Y:S01]  /*0a20*/  ISETP.GE.AND P0, PT, R3, R0, PT ;  /* 0x000000000300720c */ /* 0x000fe20003f06270 */
[----:B------:R-:W-:Y:S01]  /*0a30*/  IMAD R5, R5, 0x4, R4 ;  /* 0x0000000405057824 */ /* 0x000fe200078e0204 */
[----:B------:R1:W-:Y:S04]  /*0a40*/  STS [R4+0x1080], RZ ;  /* 0x001080ff04007388 */ /* 0x0003e80000000800 */
[----:B------:R1:W-:Y:S07]  /*0a50*/  STS [R5+0x1080], RZ ;  /* 0x001080ff05007388 */ /* 0x0003ee0000000800 */
[----:B------:R-:W-:Y:S05]  /*0a60*/  @!P0 BRA `(.L_x_291) ;  /* 0xfffffffc00c88947 */ /* 0x000fea000383ffff */
.L_x_287:
[----:B------:R-:W-:Y:S05]  /*0a70*/  BSYNC.RECONVERGENT B0 ;  /* 0x0000000000007941 */ /* 0x000fea0003800200 */
.L_x_286:
[----:B------:R-:W-:Y:S01]  /*0a80*/  BAR.SYNC.DEFER_BLOCKING 0x0 ;  /* 0x0000000000007b1d */ /* 0x000fe20000010000 */
[----:B------:R-:W-:-:S05]  /*0a90*/  ISETP.GE.AND P0, PT, R19, R0, PT ;  /* 0x000000001300720c */ /* 0x000fca0003f06270 */
[----:B------:R-:W2:Y:S01]  /*0aa0*/  LDCU.64 UR14, c[0x0][0x358] ;  /* 0x00006b00ff0e77ac */ /* 0x000ea20008000a00 */
[----:B------:R-:W-:Y:S07]  /*0ab0*/  BSSY.RECONVERGENT B0, `(.L_x_292) ;  /* 0x00000e0000007945 */ /* 0x000fee0003800200 */
[----:B------:R-:W-:Y:S05]  /*0ac0*/  @P0 BRA `(.L_x_293) ;  /* 0x0000000c00780947 */ /* 0x000fea0003800000 */
[----:B------:R-:W3:Y:S01]  /*0ad0*/  I2F.U32.RP R8, UR17 ;  /* 0x0000001100087d06 */ /* 0x000ee20008209000 */
[----:B01----:R-:W-:Y:S01]  /*0ae0*/  IADD3 R5, PT, PT, R19, UR17, RZ ;  /* 0x0000001113057c10 */ /* 0x003fe2000fffe0ff */
[----:B------:R-:W-:Y:S01]  /*0af0*/  BSSY.RECONVERGENT B1, `(.L_x_294) ;  /* 0x000004d000017945 */ /* 0x000fe20003800200 */
[----:B------:R-:W-:Y:S02]  /*0b00*/  ISETP.NE.U32.AND P2, PT, RZ, UR17, PT ;  /* 0x00000011ff007c0c */ /* 0x000fe4000bf45070 */
[CC--:B------:R-:W-:Y:S02]  /*0b10*/  ISETP.GE.U32.AND P0, PT, R5.reuse, R0.reuse, PT ;  /* 0x000000000500720c */ /* 0x0c0fe40003f06070 */
[----:B------:R-:W-:Y:S02]  /*0b20*/  VIMNMX.U32 R4, PT, PT, R5, R0, !PT ;  /* 0x0000000005047248 */ /* 0x000fe40007fe0000 */
[----:B------:R-:W-:-:S04]  /*0b30*/  SEL R6, RZ, 0x1, P0 ;  /* 0x00000001ff067807 */ /* 0x000fc80000000000 */
[----:B------:R-:W-:Y:S01]  /*0b40*/  IADD3 R4, PT, PT, R4, -R5, -R6 ;  /* 0x8000000504047210 */ /* 0x000fe20007ffe806 */
[----:B---3--:R-:W0:Y:S02]  /*0b50*/  MUFU.RCP R8, R8 ;  /* 0x0000000800087308 */ /* 0x008e240000001000 */
        /* <DEDUP_REMOVED lines=18> */
[----:B------:R-:W-:Y:S02]  /*0c80*/  ISETP.NE.AND P1, PT, R2, 0x3, PT ;  /* 0x000000030200780c */ /* 0x000fe40003f25270 */
[----:B------:R-:W-:-:S11]  /*0c90*/  MOV R2, R19 ;  /* 0x0000001300027202 */ /* 0x000fd60000000f00 */
[----:B------:R-:W-:Y:S05]  /*0ca0*/  @!P1 BRA `(.L_x_295) ;  /* 0x0000000000c49947 */ /* 0x000fea0003800000 */
[----:B------:R-:W-:Y:S01]  /*0cb0*/  IABS R3, R7 ;  /* 0x0000000700037213 */ /* 0x000fe20000000000 */
[----:B------:R-:W-:Y:S01]  /*0cc0*/  VIADD R9, R9, 0x1 ;  /* 0x0000000109097836 */ /* 0x000fe20000000000 */
[----:B------:R-:W0:Y:S01]  /*0cd0*/  LDC R7, c[0x0][0x3ac] ;  /* 0x0000eb00ff077b82 */ /* 0x000e220000000800 */
[----:B------:R-:W-:Y:S01]  /*0ce0*/  IMAD.MOV.U32 R8, RZ, RZ, RZ ;  /* 0x000000ffff087224 */ /* 0x000fe200078e00ff */
[----:B------:R-:W1:Y:S02]  /*0cf0*/  I2F.RP R2, R3 ;  /* 0x0000000300027306 */ /* 0x000e640000209400 */
[----:B------:R-:W-:-:S06]  /*0d00*/  LOP3.LUT R9, R9, 0x3, RZ, 0xc0, !PT ;  /* 0x0000000309097812 */ /* 0x000fcc00078ec0ff */
[----:B-1----:R-:W1:Y:S02]  /*0d10*/  MUFU.RCP R2, R2 ;  /* 0x0000000200027308 */ /* 0x002e640000001000 */
[----:B-1----:R-:W-:Y:S02]  /*0d20*/  VIADD R4, R2, 0xffffffe ;  /* 0x0ffffffe02047836 */ /* 0x002fe40000000000 */
[----:B------:R-:W-:-:S04]  /*0d30*/  IMAD.MOV.U32 R2, RZ, RZ, R19 ;  /* 0x000000ffff027224 */ /* 0x000fc800078e0013 */
[----:B------:R1:W3:Y:S02]  /*0d40*/  F2I.FTZ.U32.TRUNC.NTZ R5, R4 ;  /* 0x0000000400057305 */ /* 0x0002e4000021f000 */
[----:B-1----:R-:W-:Y:S02]  /*0d50*/  IMAD.MOV.U32 R4, RZ, RZ, RZ ;  /* 0x000000ffff047224 */ /* 0x002fe400078e00ff */
[----:B---3--:R-:W-:-:S04]  /*0d60*/  IMAD.MOV R6, RZ, RZ, -R5 ;  /* 0x000000ffff067224 */ /* 0x008fc800078e0a05 */
[----:B------:R-:W-:-:S04]  /*0d70*/  IMAD R11, R6, R3, RZ ;  /* 0x00000003060b7224 */ /* 0x000fc800078e02ff */
[----:B0-----:R-:W-:-:S07]  /*0d80*/  IMAD.HI.U32 R6, R5, R11, R4 ;  /* 0x0000000b05067227 */ /* 0x001fce00078e0004 */
.L_x_296:
[----:B------:R-:W-:Y:S02]  /*0d90*/  IABS R5, R2 ;  /* 0x0000000200057213 */ /* 0x000fe40000000000 */
[----:B0-----:R-:W-:-:S03]  /*0da0*/  IABS R11, R7 ;  /* 0x00000007000b7213 */ /* 0x001fc60000000000 */
[----:B------:R-:W-:-:S05]  /*0db0*/  IMAD.HI.U32 R4, R6, R5, RZ ;  /* 0x0000000506047227 */ /* 0x000fca00078e00ff */
[----:B------:R-:W-:-:S05]  /*0dc0*/  IADD3 R10, PT, PT, -R4, RZ, RZ ;  /* 0x000000ff040a7210 */ /* 0x000fca0007ffe1ff */
[----:B------:R-:W-:Y:S01]  /*0dd0*/  IMAD R10, R11, R10, R5 ;  /* 0x0000000a0b0a7224 */ /* 0x000fe200078e0205 */
[----:B------:R-:W-:-:S04]  /*0de0*/  LOP3.LUT R5, R2, R7, RZ, 0x3c, !PT ;  /* 0x0000000702057212 */ /* 0x000fc800078e3cff */
[----:B------:R-:W-:Y:S02]  /*0df0*/  ISETP.GT.U32.AND P2, PT, R3, R10, PT ;  /* 0x0000000a0300720c */ /* 0x000fe40003f44070 */
[----:B------:R-:W-:-:S11]  /*0e00*/  ISETP.GE.AND P3, PT, R5, RZ, PT ;  /* 0x000000ff0500720c */ /* 0x000fd60003f66270 */
[----:B------:R-:W-:Y:S02]  /*0e10*/  @!P2 IMAD.IADD R10, R10, 0x1, -R11 ;  /* 0x000000010a0aa824 */ /* 0x000fe400078e0a0b */
[----:B------:R-:W-:Y:S01]  /*0e20*/  @!P2 VIADD R4, R4, 0x1 ;  /* 0x000000010404a836 */ /* 0x000fe20000000000 */
[----:B------:R-:W-:Y:S02]  /*0e30*/  ISETP.NE.AND P2, PT, R7, RZ, PT ;  /* 0x000000ff0700720c */ /* 0x000fe40003f45270 */
[----:B------:R-:W-:-:S13]  /*0e40*/  ISETP.GE.U32.AND P1, PT, R10, R3, PT ;  /* 0x000000030a00720c */ /* 0x000fda0003f26070 */
[----:B------:R-:W-:-:S04]  /*0e50*/  @P1 VIADD R4, R4, 0x1 ;  /* 0x0000000104041836 */ /* 0x000fc80000000000 */
[----:B------:R-:W-:-:S04]  /*0e60*/  IMAD.MOV.U32 R12, RZ, RZ, R4 ;  /* 0x000000ffff0c7224 */ /* 0x000fc800078e0004 */
[----:B------:R-:W-:Y:S01]  /*0e70*/  @!P3 IMAD.MOV R12, RZ, RZ, -R12 ;  /* 0x000000ffff0cb224 */ /* 0x000fe200078e0a0c */
[----:B------:R-:W-:-:S04]  /*0e80*/  @!P2 LOP3.LUT R12, RZ, R7, RZ, 0x33, !PT ;  /* 0x00000007ff0ca212 */ /* 0x000fc800078e33ff */
[C---:B------:R-:W-:Y:S01]  /*0e90*/  IADD3 R10, PT, PT, -R12.reuse, RZ, RZ ;  /* 0x000000ff0c0a7210 */ /* 0x040fe20007ffe1ff */
[----:B------:R-:W-:-:S04]  /*0ea0*/  VIADD R11, R12, UR5 ;  /* 0x000000050c0b7c36 */ /* 0x000fc80008000000 */
[----:B------:R-:W-:Y:S01]  /*0eb0*/  IMAD R14, R7, R10, R2 ;  /* 0x0000000a070e7224 */ /* 0x000fe200078e0202 */
[----:B------:R-:W-:-:S13]  /*0ec0*/  ISETP.GE.AND P1, PT, R11, UR20, PT ;  /* 0x000000140b007c0c */ /* 0x000fda000bf26270 */
[----:B------:R-:W0:Y:S01]  /*0ed0*/  @!P1 LDC.64 R4, c[0x0][0x380] ;  /* 0x0000e000ff049b82 */ /* 0x000e220000000a00 */
[----:B------:R-:W-:-:S05]  /*0ee0*/  @!P1 IMAD R10, R11, R7, R14 ;  /* 0x000000070b0a9224 */ /* 0x000fca00078e020e */
[----:B------:R-:W-:-:S04]  /*0ef0*/  @!P1 IADD3 R11, P2, PT, R10, UR6, RZ ;  /* 0x000000060a0b9c10 */ /* 0x000fc8000ff5e0ff */
[----:B------:R-:W-:Y:S02]  /*0f00*/  @!P1 LEA.HI.X.SX32 R10, R10, UR19, 0x1, P2 ;  /* 0x000000130a0a9c11 */ /* 0x000fe400090f0eff */
[----:B0-----:R-:W-:-:S04]  /*0f10*/  @!P1 LEA R4, P2, R11, R4, 0x2 ;  /* 0x000000040b049211 */ /* 0x001fc800078410ff */
[----:B------:R-:W-:Y:S01]  /*0f20*/  @!P1 LEA.HI.X R5, R11, R5, R10, 0x2, P2 ;  /* 0x000000050b059211 */ /* 0x000fe200010f140a */
[----:B------:R-:W-:-:S06]  /*0f30*/  IMAD.MOV.U32 R10, RZ, RZ, RZ ;  /* 0x000000ffff0a7224 */ /* 0x000fcc00078e00ff */
[----:B--2---:R-:W2:Y:S01]  /*0f40*/  @!P1 LDG.E R10, desc[UR14][R4.64] ;  /* 0x0000000e040a9981 */ /* 0x004ea2000c1e1900 */
[----:B------:R-:W-:Y:S02]  /*0f50*/  IMAD R11, R12, R7, R14 ;  /* 0x000000070c0b7224 */ /* 0x000fe400078e020e */
[----:B------:R-:W-:Y:S02]  /*0f60*/  VIADD R8, R8, 0x1 ;  /* 0x0000000108087836 */ /* 0x000fe40000000000 */
[----:B------:R-:W-:Y:S01]  /*0f70*/  VIADD R2, R2, UR17 ;  /* 0x0000001102027c36 */ /* 0x000fe20008000000 */
[----:B------:R-:W-:Y:S02]  /*0f80*/  LEA R11, R11, UR8, 0x2 ;  /* 0x000000080b0b7c11 */ /* 0x000fe4000f8e10ff */
[----:B------:R-:W-:-:S03]  /*0f90*/  ISETP.NE.AND P1, PT, R8, R9, PT ;  /* 0x000000090800720c */ /* 0x000fc60003f25270 */
[----:B--2---:R0:W-:Y:S10]  /*0fa0*/  STS [R11], R10 ;  /* 0x0000000a0b007388 */ /* 0x0041f40000000800 */
[----:B------:R-:W-:Y:S05]  /*0fb0*/  @P1 BRA `(.L_x_296) ;  /* 0xfffffffc00741947 */ /* 0x000fea000383ffff */
.L_x_295:
[----:B--2---:R-:W-:Y:S05]  /*0fc0*/  BSYNC.RECONVERGENT B1 ;  /* 0x0000000000017941 */ /* 0x004fea0003800200 */
.L_x_294:
[----:B------:R-:W-:Y:S05]  /*0fd0*/  @!P0 BRA `(.L_x_293) ;  /* 0x0000000800348947 */ /* 0x000fea0003800000 */
[----:B------:R-:W-:Y:S02]  /*0fe0*/  IABS R12, R7 ;  /* 0x00000007000c7213 */ /* 0x000fe40000000000 */
[----:B------:R-:W1:Y:S02]  /*0ff0*/  LDC R7, c[0x0][0x3ac] ;  /* 0x0000eb00ff077b82 */ /* 0x000e640000000800 */
[----:B------:R-:W2:Y:S08]  /*1000*/  I2F.RP R3, R12 ;  /* 0x0000000c00037306 */ /* 0x000eb00000209400 */
[----:B--2---:R-:W2:Y:S02]  /*1010*/  MUFU.RCP R3, R3 ;  /* 0x0000000300037308 */ /* 0x004ea40000001000 */
[----:B--2---:R-:W-:-:S06]  /*1020*/  VIADD R4, R3, 0xffffffe ;  /* 0x0ffffffe03047836 */ /* 0x004fcc0000000000 */
[----:B------:R2:W3:Y:S02]  /*1030*/  F2I.FTZ.U32.TRUNC.NTZ R5, R4 ;  /* 0x0000000400057305 */ /* 0x0004e4000021f000 */
[----:B--2---:R-:W-:Y:S02]  /*1040*/  IMAD.MOV.U32 R4, RZ, RZ, RZ ;  /* 0x000000ffff047224 */ /* 0x004fe400078e00ff */
[----:B---3--:R-:W-:-:S04]  /*1050*/  IMAD.MOV R9, RZ, RZ, -R5 ;  /* 0x000000ffff097224 */ /* 0x008fc800078e0a05 */
[----:B------:R-:W-:-:S04]  /*1060*/  IMAD R9, R9, R12, RZ ;  /* 0x0000000c09097224 */ /* 0x000fc800078e02ff */
[----:B-1----:R-:W-:-:S07]  /*1070*/  IMAD.HI.U32 R6, R5, R9, R4 ;  /* 0x0000000905067227 */ /* 0x002fce00078e0004 */
.L_x_297:
[----:B------:R-:W-:Y:S01]  /*1080*/  IABS R4, R7 ;  /* 0x0000000700047213 */ /* 0x000fe20000000000 */
[----:B----4-:R-:W-:Y:S01]  /*1090*/  VIADD R16, R2, UR17 ;  /* 0x0000001102107c36 */ /* 0x010fe20008000000 */
[----:B------:R-:W-:Y:S02]  /*10a0*/  IABS R3, R2 ;  /* 0x0000000200037213 */ /* 0x000fe40000000000 */
[----:B0-----:R-:W0:Y:S01]  /*10b0*/  I2F.RP R10, R4 ;  /* 0x00000004000a7306 */ /* 0x001e220000209400 */
[----:B------:R-:W-:Y:S02]  /*10c0*/  VIADD R17, R16, UR17 ;  /* 0x0000001110117c36 */ /* 0x000fe40008000000 */
[----:B------:R-:W-:-:S03]  /*10d0*/  IMAD.HI.U32 R5, R6, R3, RZ ;  /* 0x0000000306057227 */ /* 0x000fc600078e00ff */
[----:B------:R-:W-:Y:S01]  /*10e0*/  IABS R13, R17 ;  /* 0x00000011000d7213 */ /* 0x000fe20000000000 */
[----:B------:R-:W-:Y:S02]  /*10f0*/  IMAD.MOV R6, RZ, RZ, -R5 ;  /* 0x000000ffff067224 */ /* 0x000fe400078e0a05 */
[----:B------:R-:W-:Y:S02]  /*1100*/  VIADD R14, R17, UR17 ;  /* 0x00000011110e7c36 */ /* 0x000fe40008000000 */
[----:B------:R-:W-:-:S03]  /*1110*/  IMAD R3, R4, R6, R3 ;  /* 0x0000000604037224 */ /* 0x000fc600078e0203 */
[----:B------:R-:W-:Y:S01]  /*1120*/  IABS R15, R14 ;  /* 0x0000000e000f7213 */ /* 0x000fe20000000000 */
[----:B0-----:R-:W0:Y:S01]  /*1130*/  MUFU.RCP R10, R10 ;  /* 0x0000000a000a7308 */ /* 0x001e220000001000 */
[----:B------:R-:W-:-:S13]  /*1140*/  ISETP.GT.U32.AND P1, PT, R12, R3, PT ;  /* 0x000000030c00720c */ /* 0x000fda0003f24070 */
[----:B------:R-:W-:Y:S01]  /*1150*/  @!P1 IADD3 R3, PT, PT, R3, -R4, RZ ;  /* 0x8000000403039210 */ /* 0x000fe20007ffe0ff */
[----:B------:R-:W-:Y:S01]  /*1160*/  @!P1 VIADD R5, R5, 0x1 ;  /* 0x0000000105059836 */ /* 0x000fe20000000000 */
[----:B0-----:R-:W-:Y:S02]  /*1170*/  IADD3 R8, PT, PT, R10, 0xffffffe, RZ ;  /* 0x0ffffffe0a087810 */ /* 0x001fe40007ffe0ff */
[----:B------:R-:W-:Y:S02]  /*1180*/  IABS R10, R16 ;  /* 0x00000010000a7213 */ /* 0x000fe40000000000 */
[----:B------:R0:W1:Y:S01]  /*1190*/  F2I.FTZ.U32.TRUNC.NTZ R9, R8 ;  /* 0x0000000800097305 */ /* 0x000062000021f000 */
[----:B------:R-:W-:Y:S01]  /*11a0*/  ISETP.GE.U32.AND P0, PT, R3, R12, PT ;  /* 0x0000000c0300720c */ /* 0x000fe20003f06070 */
[----:B------:R-:W-:Y:S02]  /*11b0*/  IMAD.MOV.U32 R12, RZ, RZ, R4 ;  /* 0x000000ffff0c7224 */ /* 0x000fe400078e0004 */
[----:B0-----:R-:W-:-:S10]  /*11c0*/  IMAD.MOV.U32 R8, RZ, RZ, RZ ;  /* 0x000000ffff087224 */ /* 0x001fd400078e00ff */
[----:B------:R-:W-:Y:S01]  /*11d0*/  @P0 VIADD R5, R5, 0x1 ;  /* 0x0000000105050836 */ /* 0x000fe20000000000 */
[----:B------:R-:W-:Y:S01]  /*11e0*/  ISETP.NE.AND P0, PT, R7, RZ, PT ;  /* 0x000000ff0700720c */ /* 0x000fe20003f05270 */
[----:B-1----:R-:W-:-:S04]  /*11f0*/  IMAD.MOV R11, RZ, RZ, -R9 ;  /* 0x000000ffff0b7224 */ /* 0x002fc800078e0a09 */
[----:B------:R-:W-:-:S04]  /*1200*/  IMAD R11, R11, R4, RZ ;  /* 0x000000040b0b7224 */ /* 0x000fc800078e02ff */
[----:B------:R-:W-:-:S04]  /*1210*/  IMAD.HI.U32 R6, R9, R11, R8 ;  /* 0x0000000b09067227 */ /* 0x000fc800078e0008 */
[----:B------:R-:W-:Y:S01]  /*1220*/  IMAD.MOV.U32 R11, RZ, RZ, R10 ;  /* 0x000000ffff0b7224 */ /* 0x000fe200078e000a */
[----:B------:R-:W-:Y:S01]  /*1230*/  LOP3.LUT R10, R2, R7, RZ, 0x3c, !PT ;  /* 0x00000007020a7212 */ /* 0x000fe200078e3cff */
[----:B------:R-:W-:-:S03]  /*1240*/  IMAD.HI.U32 R3, R6, R15, RZ ;  /* 0x0000000f06037227 */ /* 0x000fc600078e00ff */
[----:B------:R-:W-:Y:S01]  /*1250*/  ISETP.GE.AND P4, PT, R10, RZ, PT ;  /* 0x000000ff0a00720c */ /* 0x000fe20003f86270 */
[----:B------:R-:W-:-:S04]  /*1260*/  IMAD.HI.U32 R8, R6, R11, RZ ;  /* 0x0000000b06087227 */ /* 0x000fc800078e00ff */
[----:B------:R-:W-:Y:S02]  /*1270*/  IMAD.MOV R9, RZ, RZ, -R8 ;  /* 0x000000ffff097224 */ /* 0x000fe400078e0a08 */
[----:B------:R-:W-:Y:S02]  /*1280*/  IMAD.MOV R18, RZ, RZ, -R3 ;  /* 0x000000ffff127224 */ /* 0x000fe400078e0a03 */
[----:B------:R-:W-:Y:S02]  /*1290*/  IMAD R11, R4, R9, R11 ;  /* 0x00000009040b7224 */ /* 0x000fe400078e020b */
[----:B------:R-:W-:-:S03]  /*12a0*/  IMAD.HI.U32 R9, R6, R13, RZ ;  /* 0x0000000d06097227 */ /* 0x000fc600078e00ff */
[----:B------:R-:W-:Y:S01]  /*12b0*/  ISETP.GT.U32.AND P2, PT, R12, R11, PT ;  /* 0x0000000b0c00720c */ /* 0x000fe20003f44070 */
[----:B------:R-:W-:Y:S02]  /*12c0*/  IMAD.MOV R10, RZ, RZ, -R9 ;  /* 0x000000ffff0a7224 */ /* 0x000fe400078e0a09 */
[C---:B------:R-:W-:Y:S01]  /*12d0*/  IMAD R15, R4.reuse, R18, R15 ;  /* 0x00000012040f7224 */ /* 0x040fe200078e020f */
[-C--:B------:R-:W-:Y:S01]  /*12e0*/  LOP3.LUT R18, RZ, R7.reuse, RZ, 0x33, !PT ;  /* 0x00000007ff127212 */ /* 0x080fe200078e33ff */
[----:B------:R-:W-:Y:S01]  /*12f0*/  IMAD R13, R4, R10, R13 ;  /* 0x0000000a040d7224 */ /* 0x000fe200078e020d */
[----:B------:R-:W-:Y:S01]  /*1300*/  LOP3.LUT R10, R16, R7, RZ, 0x3c, !PT ;  /* 0x00000007100a7212 */ /* 0x000fe200078e3cff */
[----:B------:R-:W-:Y:S01]  /*1310*/  @!P4 IMAD.MOV R5, RZ, RZ, -R5 ;  /* 0x000000ffff05c224 */ /* 0x000fe200078e0a05 */
[C---:B------:R-:W-:Y:S02]  /*1320*/  ISETP.GT.U32.AND P1, PT, R12.reuse, R15, PT ;  /* 0x0000000f0c00720c */ /* 0x040fe40003f24070 */
[----:B------:R-:W-:-:S02]  /*1330*/  ISETP.GT.U32.AND P6, PT, R12, R13, PT ;  /* 0x0000000d0c00720c */ /* 0x000fc40003fc4070 */
[----:B------:R-:W-:Y:S01]  /*1340*/  ISETP.GE.AND P4, PT, R10, RZ, PT ;  /* 0x000000ff0a00720c */ /* 0x000fe20003f86270 */
[----:B------:R-:W-:Y:S01]  /*1350*/  @!P2 VIADD R8, R8, 0x1 ;  /* 0x000000010808a836 */ /* 0x000fe20000000000 */
[----:B------:R-:W-:Y:S02]  /*1360*/  @!P2 IADD3 R11, PT, PT, R11, -R4, RZ ;  /* 0x800000040b0ba210 */ /* 0x000fe40007ffe0ff */
[----:B------:R-:W-:Y:S02]  /*1370*/  SEL R22, R18, R5, !P0 ;  /* 0x0000000512167207 */ /* 0x000fe40004000000 */
[----:B------:R-:W-:Y:S02]  /*1380*/  ISETP.GE.U32.AND P3, PT, R11, R12, PT ;  /* 0x0000000c0b00720c */ /* 0x000fe40003f66070 */
[-C--:B------:R-:W-:Y:S01]  /*1390*/  LOP3.LUT R5, R14, R7.reuse, RZ, 0x3c, !PT ;  /* 0x000000070e057212 */ /* 0x080fe200078e3cff */
[----:B------:R-:W-:Y:S01]  /*13a0*/  VIADD R10, R22, UR5 ;  /* 0x00000005160a7c36 */ /* 0x000fe20008000000 */
[----:B------:R-:W-:Y:S01]  /*13b0*/  @!P1 IADD3 R15, PT, PT, R15, -R4, RZ ;  /* 0x800000040f0f9210 */ /* 0x000fe20007ffe0ff */
[----:B------:R-:W-:Y:S01]  /*13c0*/  @!P6 IMAD.IADD R13, R13, 0x1, -R4 ;  /* 0x000000010d0de824 */ /* 0x000fe200078e0a04 */
[----:B------:R-:W-:Y:S01]  /*13d0*/  LOP3.LUT R4, R17, R7, RZ, 0x3c, !PT ;  /* 0x0000000711047212 */ /* 0x000fe200078e3cff */
[----:B------:R-:W-:Y:S01]  /*13e0*/  @!P6 VIADD R9, R9, 0x1 ;  /* 0x000000010909e836 */ /* 0x000fe20000000000 */
[----:B------:R-:W-:Y:S01]  /*13f0*/  ISETP.GE.AND P2, PT, R10, UR20, PT ;  /* 0x000000140a007c0c */ /* 0x000fe2000bf46270 */
[----:B------:R-:W-:Y:S01]  /*1400*/  @!P1 VIADD R3, R3, 0x1 ;  /* 0x0000000103039836 */ /* 0x000fe20000000000 */
[----:B------:R-:W-:Y:S01]  /*1410*/  ISETP.GE.AND P5, PT, R4, RZ, PT ;  /* 0x000000ff0400720c */ /* 0x000fe20003fa6270 */
[----:B------:R-:W-:Y:S01]  /*1420*/  IMAD.MOV R24, RZ, RZ, -R22 ;  /* 0x000000ffff187224 */ /* 0x000fe200078e0a16 */
[----:B------:R-:W-:Y:S01]  /*1430*/  ISETP.GE.AND P6, PT, R5, RZ, PT ;  /* 0x000000ff0500720c */ /* 0x000fe20003fc6270 */
[----:B------:R-:W-:Y:S01]  /*1440*/  @P3 VIADD R8, R8, 0x1 ;  /* 0x0000000108083836 */ /* 0x000fe20000000000 */
[----:B------:R-:W-:Y:S01]  /*1450*/  ISETP.GE.U32.AND P3, PT, R13, R12, PT ;  /* 0x0000000c0d00720c */ /* 0x000fe20003f66070 */
[----:B------:R-:W-:-:S02]  /*1460*/  IMAD R24, R7, R24, R2 ;  /* 0x0000001807187224 */ /* 0x000fc400078e0202 */
[----:B------:R-:W-:Y:S01]  /*1470*/  @!P4 IMAD.MOV R8, RZ, RZ, -R8 ;  /* 0x000000ffff08c224 */ /* 0x000fe200078e0a08 */
[----:B------:R-:W-:-:S03]  /*1480*/  ISETP.GE.U32.AND P4, PT, R15, R12, PT ;  /* 0x0000000c0f00720c */ /* 0x000fc60003f86070 */
[----:B------:R-:W0:Y:S01]  /*1490*/  @!P2 LDC.64 R4, c[0x0][0x380] ;  /* 0x0000e000ff04ab82 */ /* 0x000e220000000a00 */
[----:B------:R-:W-:Y:S01]  /*14a0*/  SEL R13, R18, R8, !P0 ;  /* 0x00000008120d7207 */ /* 0x000fe20004000000 */
[----:B------:R-:W-:-:S04]  /*14b0*/  @!P2 IMAD R10, R10, R7, R24 ;  /* 0x000000070a0aa224 */ /* 0x000fc800078e0218 */
[----:B------:R-:W-:Y:S02]  /*14c0*/  VIADD R8, R13, UR5 ;  /* 0x000000050d087c36 */ /* 0x000fe40008000000 */
[----:B------:R-:W-:Y:S02]  /*14d0*/  @P3 VIADD R9, R9, 0x1 ;  /* 0x0000000109093836 */ /* 0x000fe40000000000 */
[----:B------:R-:W-:Y:S01]  /*14e0*/  @P4 IADD3 R3, PT, PT, R3, 0x1, RZ ;  /* 0x0000000103034810 */ /* 0x000fe20007ffe0ff */
[----:B------:R-:W-:Y:S01]  /*14f0*/  IMAD.MOV R15, RZ, RZ, -R13 ;  /* 0x000000ffff0f7224 */ /* 0x000fe200078e0a0d */
[----:B------:R-:W-:Y:S01]  /*1500*/  ISETP.GE.AND P1, PT, R8, UR20, PT ;  /* 0x0000001408007c0c */ /* 0x000fe2000bf26270 */
[----:B------:R-:W-:Y:S02]  /*1510*/  @!P5 IMAD.MOV R9, RZ, RZ, -R9 ;  /* 0x000000ffff09d224 */ /* 0x000fe400078e0a09 */
[----:B------:R-:W-:Y:S02]  /*1520*/  IMAD.MOV.U32 R11, RZ, RZ, R3 ;  /* 0x000000ffff0b7224 */ /* 0x000fe400078e0003 */
[----:B------:R-:W-:Y:S01]  /*1530*/  IMAD R16, R7, R15, R16 ;  /* 0x0000000f07107224 */ /* 0x000fe200078e0210 */
[----:B------:R-:W-:Y:S01]  /*1540*/  SEL R20, R18, R9, !P0 ;  /* 0x0000000912147207 */ /* 0x000fe20004000000 */
[----:B------:R-:W-:Y:S01]  /*1550*/  @!P6 IMAD.MOV R11, RZ, RZ, -R11 ;  /* 0x000000ffff0be224 */ /* 0x000fe200078e0a0b */
[----:B------:R-:W-:Y:S01]  /*1560*/  @!P2 IADD3 R9, P3, PT, R10, UR6, RZ ;  /* 0x000000060a09ac10 */ /* 0x000fe2000ff7e0ff */
[----:B------:R-:W-:-:S02]  /*1570*/  HFMA2 R15, -RZ, RZ, 0, 0 ;  /* 0x00000000ff0f7431 */ /* 0x000fc400000001ff */
[----:B------:R-:W-:Y:S01]  /*1580*/  VIADD R28, R20, UR5 ;  /* 0x00000005141c7c36 */ /* 0x000fe20008000000 */
[----:B------:R-:W-:Y:S01]  /*1590*/  SEL R18, R18, R11, !P0 ;  /* 0x0000000b12127207 */ /* 0x000fe20004000000 */
[----:B------:R-:W1:Y:S01]  /*15a0*/  @!P1 LDC.64 R2, c[0x0][0x380] ;  /* 0x0000e000ff029b82 */ /* 0x000e620000000a00 */
[----:B------:R-:W-:Y:S01]  /*15b0*/  @!P2 LEA.HI.X.SX32 R11, R10, UR19, 0x1, P3 ;  /* 0x000000130a0bac11 */ /* 0x000fe200098f0eff */
[----:B------:R-:W-:Y:S01]  /*15c0*/  @!P1 IMAD R8, R8, R7, R16 ;  /* 0x0000000708089224 */ /* 0x000fe200078e0210 */
[----:B------:R-:W-:Y:S01]  /*15d0*/  ISETP.GE.AND P0, PT, R28, UR20, PT ;  /* 0x000000141c007c0c */ /* 0x000fe2000bf06270 */
[----:B------:R-:W-:Y:S01]  /*15e0*/  VIADD R26, R18, UR5 ;  /* 0x00000005121a7c36 */ /* 0x000fe20008000000 */
[----:B0-----:R-:W-:-:S04]  /*15f0*/  @!P2 LEA R10, P4, R9, R4, 0x2 ;  /* 0x00000004090aa211 */ /* 0x001fc800078810ff */
[----:B------:R-:W-:Y:S02]  /*1600*/  ISETP.GE.AND P3, PT, R26, UR20, PT ;  /* 0x000000141a007c0c */ /* 0x000fe4000bf66270 */
[----:B------:R-:W-:Y:S02]  /*1610*/  @!P2 LEA.HI.X R11, R9, R5, R11, 0x2, P4 ;  /* 0x00000005090ba211 */ /* 0x000fe400020f140b */
[----:B------:R-:W-:-:S03]  /*1620*/  @!P1 IADD3 R21, P4, PT, R8, UR6, RZ ;  /* 0x0000000608159c10 */ /* 0x000fc6000ff9e0ff */
[----:B------:R0:W2:Y:S01]  /*1630*/  @!P2 LDG.E R15, desc[UR14][R10.64] ;  /* 0x0000000e0a0fa981 */ /* 0x0000a2000c1e1900 */
[----:B------:R-:W-:Y:S01]  /*1640*/  @!P1 LEA.HI.X.SX32 R23, R8, UR19, 0x1, P4 ;  /* 0x0000001308179c11 */ /* 0x000fe2000a0f0eff */
[----:B------:R-:W3:Y:S01]  /*1650*/  @!P0 LDC.64 R4, c[0x0][0x380] ;  /* 0x0000e000ff048b82 */ /* 0x000ee20000000a00 */
[----:B-1----:R-:W-:-:S07]  /*1660*/  @!P1 LEA R2, P2, R21, R2, 0x2 ;  /* 0x0000000215029211 */ /* 0x002fce00078410ff */
[----:B------:R-:W1:Y:S01]  /*1670*/  @!P3 LDC.64 R8, c[0x0][0x380] ;  /* 0x0000e000ff08bb82 */ /* 0x000e620000000a00 */
[----:B------:R-:W-:Y:S01]  /*1680*/  @!P1 LEA.HI.X R3, R21, R3, R23, 0x2, P2 ;  /* 0x0000000315039211 */ /* 0x000fe200010f1417 */
[----:B------:R-:W-:Y:S02]  /*1690*/  IMAD.MOV R21, RZ, RZ, -R20 ;  /* 0x000000ffff157224 */ /* 0x000fe400078e0a14 */
[----:B------:R-:W-:Y:S02]  /*16a0*/  IMAD.MOV R23, RZ, RZ, -R18 ;  /* 0x000000ffff177224 */ /* 0x000fe400078e0a12 */
[C---:B------:R-:W-:Y:S02]  /*16b0*/  IMAD R17, R7.reuse, R21, R17 ;  /* 0x0000001507117224 */ /* 0x040fe400078e0211 */
[----:B------:R-:W-:Y:S02]  /*16c0*/  IMAD R23, R7, R23, R14 ;  /* 0x0000001707177224 */ /* 0x000fe400078e020e */
[----:B------:R-:W-:-:S02]  /*16d0*/  IMAD.MOV.U32 R21, RZ, RZ, RZ ;  /* 0x000000ffff157224 */ /* 0x000fc400078e00ff */
[-C--:B------:R-:W-:Y:S02]  /*16e0*/  @!P0 IMAD R28, R28, R7.reuse, R17 ;  /* 0x000000071c1c8224 */ /* 0x080fe400078e0211 */
[----:B------:R-:W-:Y:S02]  /*16f0*/  @!P3 IMAD R26, R26, R7, R23 ;  /* 0x000000071a1ab224 */ /* 0x000fe400078e0217 */
[----:B------:R4:W5:Y:S01]  /*1700*/  @!P1 LDG.E R21, desc[UR14][R2.64] ;  /* 0x0000000e02159981 */ /* 0x000962000c1e1900 */
[----:B0-----:R-:W-:Y:S02]  /*1710*/  @!P0 IADD3 R11, P1, PT, R28, UR6, RZ ;  /* 0x000000061c0b8c10 */ /* 0x001fe4000ff3e0ff */
[----:B------:R-:W-:Y:S02]  /*1720*/  @!P3 IADD3 R10, P2, PT, R26, UR6, RZ ;  /* 0x000000061a0abc10 */ /* 0x000fe4000ff5e0ff */
[----:B------:R-:W-:Y:S02]  /*1730*/  @!P0 LEA.HI.X.SX32 R28, R28, UR19, 0x1, P1 ;  /* 0x000000131c1c8c11 */ /* 0x000fe400088f0eff */
[----:B------:R-:W-:-:S02]  /*1740*/  @!P3 LEA.HI.X.SX32 R26, R26, UR19, 0x1, P2 ;  /* 0x000000131a1abc11 */ /* 0x000fc400090f0eff */
[C---:B---3--:R-:W-:Y:S02]  /*1750*/  @!P0 LEA R4, P1, R11.reuse, R4, 0x2 ;  /* 0x000000040b048211 */ /* 0x048fe400078210ff */
[C---:B-1----:R-:W-:Y:S02]  /*1760*/  @!P3 LEA R8, P2, R10.reuse, R8, 0x2 ;  /* 0x000000080a08b211 */ /* 0x042fe400078410ff */
[----:B------:R-:W-:Y:S02]  /*1770*/  @!P0 LEA.HI.X R5, R11, R5, R28, 0x2, P1 ;  /* 0x000000050b058211 */ /* 0x000fe400008f141c */
[----:B------:R-:W-:Y:S02]  /*1780*/  @!P3 LEA.HI.X R9, R10, R9, R26, 0x2, P2 ;  /* 0x000000090a09b211 */ /* 0x000fe400010f141a */
[----:B------:R-:W-:-:S06]  /*1790*/  CS2R R10, SRZ ;  /* 0x00000000000a7805 */ /* 0x000fcc000001ff00 */
[----:B------:R-:W3:Y:S04]  /*17a0*/  @!P0 LDG.E R11, desc[UR14][R4.64] ;  /* 0x0000000e040b8981 */ /* 0x000ee8000c1e1900 */
[----:B------:R-:W3:Y:S01]  /*17b0*/  @!P3 LDG.E R10, desc[UR14][R8.64] ;  /* 0x0000000e080ab981 */ /* 0x000ee2000c1e1900 */
[-C--:B------:R-:W-:Y:S02]  /*17c0*/  IMAD R22, R22, R7.reuse, R24 ;  /* 0x0000000716167224 */ /* 0x080fe400078e0218 */
[-C--:B------:R-:W-:Y:S02]  /*17d0*/  IMAD R13, R13, R7.reuse, R16 ;  /* 0x000000070d0d7224 */ /* 0x080fe400078e0210 */
[-C--:B------:R-:W-:Y:S01]  /*17e0*/  IMAD R17, R20, R7.reuse, R17 ;  /* 0x0000000714117224 */ /* 0x080fe200078e0211 */
[----:B------:R-:W-:Y:S01]  /*17f0*/  LEA R22, R22, UR8, 0x2 ;  /* 0x0000000816167c11 */ /* 0x000fe2000f8e10ff */
[----:B------:R-:W-:Y:S01]  /*1800*/  IMAD R23, R18, R7, R23 ;  /* 0x0000000712177224 */ /* 0x000fe200078e0217 */
[----:B------:R-:W-:Y:S01]  /*1810*/  LEA R16, R13, UR8, 0x2 ;  /* 0x000000080d107c11 */ /* 0x000fe2000f8e10ff */
[----:B----4-:R-:W-:Y:S01]  /*1820*/  VIADD R2, R14, UR17 ;  /* 0x000000110e027c36 */ /* 0x010fe20008000000 */
[----:B------:R-:W-:-:S02]  /*1830*/  LEA R18, R17, UR8, 0x2 ;  /* 0x0000000811127c11 */ /* 0x000fc4000f8e10ff */
[----:B------:R-:W-:Y:S02]  /*1840*/  LEA R23, R23, UR8, 0x2 ;  /* 0x0000000817177c11 */ /* 0x000fe4000f8e10ff */
[----:B------:R-:W-:Y:S01]  /*1850*/  ISETP.GE.AND P0, PT, R2, R0, PT ;  /* 0x000000000200720c */ /* 0x000fe20003f06270 */
[----:B--2---:R4:W-:Y:S04]  /*1860*/  STS [R22], R15 ;  /* 0x0000000f16007388 */ /* 0x0049e80000000800 */
[----:B-----5:R4:W-:Y:S04]  /*1870*/  STS [R16], R21 ;  /* 0x0000001510007388 */ /* 0x0209e80000000800 */
[----:B---3--:R4:W-:Y:S04]  /*1880*/  STS [R18], R11 ;  /* 0x0000000b12007388 */ /* 0x0089e80000000800 */
[----:B------:R4:W-:Y:S01]  /*1890*/  STS [R23], R10 ;  /* 0x0000000a17007388 */ /* 0x0009e20000000800 */
[----:B------:R-:W-:Y:S05]  /*18a0*/  @!P0 BRA `(.L_x_297) ;  /* 0xfffffff400f48947 */ /* 0x000fea000383ffff */
.L_x_293:
[----:B--2---:R-:W-:Y:S05]  /*18b0*/  BSYNC.RECONVERGENT B0 ;  /* 0x0000000000007941 */ /* 0x004fea0003800200 */
.L_x_292:
[----:B------:R-:W2:Y:S02]  /*18c0*/  LDCU UR4, c[0x0][0x3a8] ;  /* 0x00007500ff0477ac */ /* 0x000ea40008000800 */
[----:B--2---:R-:W-:Y:S01]  /*18d0*/  UISETP.GE.AND UP0, UPT, UR4, 0x1, UPT ;  /* 0x000000010400788c */ /* 0x004fe2000bf06270 */
[----:B------:R-:W-:Y:S08]  /*18e0*/  BAR.SYNC.DEFER_BLOCKING 0x0 ;  /* 0x0000000000007b1d */ /* 0x000ff00000010000 */
[----:B------:R-:W-:Y:S05]  /*18f0*/  BRA.U !UP0, `(.L_x_298) ;  /* 0x0000003d08747547 */ /* 0x000fea000b800000 */
[----:B01----:R-:W0:Y:S01]  /*1900*/  I2F.U32.RP R6, UR17 ;  /* 0x0000001100067d06 */ /* 0x003e220008209000 */
[C---:B------:R-:W-:Y:S01]  /*1910*/  IADD3 R3, PT, PT, R19.reuse, UR17, RZ ;  /* 0x0000001113037c10 */ /* 0x040fe2000fffe0ff */
[----:B------:R-:W4:Y:S01]  /*1920*/  LDCU UR9, c[0x0][0x3b4] ;  /* 0x00007680ff0977ac */ /* 0x000f220008000800 */
[----:B------:R-:W-:Y:S01]  /*1930*/  IMAD.SHL.U32 R13, R19, 0x4, RZ ;  /* 0x00000004130d7824 */ /* 0x000fe200078e00ff */
        /* <DEDUP_REMOVED lines=9> */
[----:B------:R-:W-:Y:S01]  /*19d0*/  LOP3.LUT R13, R13, 0x7c, RZ, 0xc0, !PT ;  /* 0x0000007c0d0d7812 */ /* 0x000fe200078ec0ff */
[----:B------:R-:W-:Y:S01]  /*19e0*/  UMOV UR4, URZ ;  /* 0x000000ff00047c82 */ /* 0x000fe20008000000 */
[----:B------:R-:W-:Y:S02]  /*19f0*/  IADD3 R8, PT, PT, R8, -R3, -R9 ;  /* 0x8000000308087210 */ /* 0x000fe40007ffe809 */
[----:B------:R-:W-:Y:S01]  /*1a00*/  LOP3.LUT R12, R19, 0x1f, RZ, 0xc0, !PT ;  /* 0x0000001f130c7812 */ /* 0x000fe200078ec0ff */
[----:B----4-:R-:W-:Y:S01]  /*1a10*/  FMUL R16, RZ, UR9 ;  /* 0x00000009ff107c20 */ /* 0x010fe20008400000 */
[----:B------:R-:W-:Y:S01]  /*1a20*/  LOP3.LUT R14, R14, 0x7c, RZ, 0xc0, !PT ;  /* 0x0000007c0e0e7812 */ /* 0x000fe200078ec0ff */
[----:B------:R-:W-:Y:S01]  /*1a30*/  VIADD R17, R13, UR18 ;  /* 0x000000120d117c36 */ /* 0x000fe20008000000 */
[----:B------:R-:W-:Y:S01]  /*1a40*/  IADD3 R15, PT, PT, R3, UR17, RZ ;  /* 0x00000011030f7c10 */ /* 0x000fe2000fffe0ff */
        /* <DEDUP_REMOVED lines=14> */
[----:B------:R-:W-:Y:S02]  /*1b30*/  LOP3.LUT R11, RZ, UR17, RZ, 0x33, !PT ;  /* 0x00000011ff0b7c12 */ /* 0x000fe4000f8e33ff */
[----:B------:R-:W-:Y:S02]  /*1b40*/  ISETP.GE.U32.AND P0, PT, R2, UR17, PT ;  /* 0x0000001102007c0c */ /* 0x000fe4000bf06070 */
[----:B------:R-:W-:-:S11]  /*1b50*/  ISETP.GE.U32.AND P2, PT, R8, UR17, PT ;  /* 0x0000001108007c0c */ /* 0x000fd6000bf46070 */
[----:B------:R-:W-:Y:S02]  /*1b60*/  @P0 VIADD R2, R2, -UR17 ;  /* 0x8000001102020c36 */ /* 0x000fe40008000000 */
[----:B------:R-:W-:Y:S01]  /*1b70*/  @P2 VIADD R8, R8, -UR17 ;  /* 0x8000001108082c36 */ /* 0x000fe20008000000 */
[----:B------:R-:W-:Y:S01]  /*1b80*/  @P2 IADD3 R10, PT, PT, R10, 0x1, RZ ;  /* 0x000000010a0a2810 */ /* 0x000fe20007ffe0ff */
[----:B------:R-:W-:Y:S01]  /*1b90*/  @P0 VIADD R4, R4, 0x1 ;  /* 0x0000000104040836 */ /* 0x000fe20000000000 */
[----:B------:R-:W-:Y:S01]  /*1ba0*/  ISETP.GE.U32.AND P1, PT, R2, UR17, PT ;  /* 0x0000001102007c0c */ /* 0x000fe2000bf26070 */
[----:B------:R-:W-:Y:S01]  /*1bb0*/  VIADD R2, R7, 0xffffffff ;  /* 0xffffffff07027836 */ /* 0x000fe20000000000 */
[----:B------:R-:W-:Y:S02]  /*1bc0*/  ISETP.GE.U32.AND P3, PT, R8, UR17, PT ;  /* 0x0000001108007c0c */ /* 0x000fe4000bf66070 */
[----:B------:R-:W-:-:S09]  /*1bd0*/  ISETP.NE.U32.AND P0, PT, RZ, UR17, PT ;  /* 0x00000011ff007c0c */ /* 0x000fd2000bf05070 */
        /* <DEDUP_REMOVED lines=10> */
.L_x_360:
[----:B------:R-:W0:Y:S01]  /*1c80*/  LDCU UR9, c[0x0][0x3a8] ;  /* 0x00007500ff0977ac */ /* 0x000e220008000800 */
[----:B------:R-:W-:Y:S01]  /*1c90*/  ISETP.GE.AND P0, PT, R19, R0, PT ;  /* 0x000000001300720c */ /* 0x000fe20003f06270 */
[----:B------:R-:W-:Y:S01]  /*1ca0*/  IMAD.U32 R11, RZ, RZ, UR4 ;  /* 0x00000004ff0b7e24 */ /* 0x000fe2000f8e00ff */
[----:B------:R-:W-:Y:S01]  /*1cb0*/  BSSY.RECONVERGENT B0, `(.L_x_299) ;  /* 0x0000158000007945 */ /* 0x000fe20003800200 */
[----:B-1----:R-:W1:Y:S01]  /*1cc0*/  LDCU UR10, c[0x0][0x3a8] ;  /* 0x00007500ff0a77ac */ /* 0x002e620008000800 */
[----:B--2---:R-:W2:Y:S01]  /*1cd0*/  LDCU.64 UR28, c[0x0][0x388] ;  /* 0x00007100ff1c77ac */ /* 0x004ea20008000a00 */
[----:B---3--:R-:W3:Y:S01]  /*1ce0*/  LDCU.64 UR30, c[0x0][0x390] ;  /* 0x00007200ff1e77ac */ /* 0x008ee20008000a00 */
[----:B0-----:R-:W-:Y:S02]  /*1cf0*/  UIADD3 UR11, UPT, UPT, UR9, 0x1f, URZ ;  /* 0x0000001f090b7890 */ /* 0x001fe4000fffe0ff */
[----:B------:R-:W-:Y:S02]  /*1d00*/  ULEA UR9, UR4, 0x20, 0x5 ;  /* 0x0000002004097891 */ /* 0x000fe4000f8e28ff */
[----:B------:R-:W-:-:S02]  /*1d10*/  USHF.R.S32.HI UR12, URZ, 0x1f, UR11 ;  /* 0x0000001fff0c7899 */ /* 0x000fc4000801140b */
[----:B-1----:R-:W-:Y:S02]  /*1d20*/  UISETP.LT.AND UP0, UPT, UR9, UR10, UPT ;  /* 0x0000000a0900728c */ /* 0x002fe4000bf01270 */
[----:B------:R-:W-:Y:S02]  /*1d30*/  ULEA.HI UR12, UR12, UR11, URZ, 0x5 ;  /* 0x0000000b0c0c7291 */ /* 0x000fe4000f8f28ff */
[----:B------:R-:W-:Y:S02]  /*1d40*/  USEL UR10, UR9, UR10, UP0 ;  /* 0x0000000a090a7287 */ /* 0x000fe40008000000 */
[----:B------:R-:W-:Y:S02]  /*1d50*/  USHF.R.S32.HI UR12, URZ, 0x5, UR12 ;  /* 0x00000005ff0c7899 */ /* 0x000fe4000801140c */
[----:B------:R-:W-:Y:S02]  /*1d60*/  UIMAD UR22, UR4, -0x20, UR10 ;  /* 0xffffffe0041678a4 */ /* 0x000fe4000f8e020a */
[----:B------:R-:W-:-:S02]  /*1d70*/  UISETP.LT.AND UP0, UPT, UR12, 0x1, UPT ;  /* 0x000000010c00788c */ /* 0x000fc4000bf01270 */
        /* <DEDUP_REMOVED lines=11> */
[----:B------:R-:W-:Y:S01]  /*1e30*/  IMAD.MOV.U32 R8, RZ, RZ, RZ ;  /* 0x000000ffff087224 */ /* 0x000fe200078e00ff */
[----:B------:R-:W-:Y:S02]  /*1e40*/  IABS R24, R19 ;  /* 0x0000001300187213 */ /* 0x000fe40000000000 */
[----:B0-----:R-:W-:-:S04]  /*1e50*/  IABS R20, R18 ;  /* 0x0000001200147213 */ /* 0x001fc80000000000 */
[----:B------:R-:W0:Y:S08]  /*1e60*/  I2F.RP R10, R20 ;  /* 0x00000014000a7306 */ /* 0x000e300000209400 */
[----:B0-----:R-:W0:Y:S02]  /*1e70*/  MUFU.RCP R10, R10 ;  /* 0x0000000a000a7308 */ /* 0x001e240000001000 */
[----:B0-----:R-:W-:-:S06]  /*1e80*/  VIADD R23, R10, 0xffffffe ;  /* 0x0ffffffe0a177836 */ /* 0x001fcc0000000000 */
[----:B------:R-:W0:Y:S02]  /*1e90*/  F2I.FTZ.U32.TRUNC.NTZ R9, R23 ;  /* 0x0000001700097305 */ /* 0x000e24000021f000 */
[----:B0-----:R-:W-:-:S04]  /*1ea0*/  IMAD.MOV R21, RZ, RZ, -R9 ;  /* 0x000000ffff157224 */ /* 0x001fc800078e0a09 */
[----:B------:R-:W-:-:S04]  /*1eb0*/  IMAD R21, R21, R20, RZ ;  /* 0x0000001415157224 */ /* 0x000fc800078e02ff */
[----:B------:R-:W-:Y:S01]  /*1ec0*/  IMAD.HI.U32 R21, R9, R21, R8 ;  /* 0x0000001509157227 */ /* 0x000fe200078e0008 */
[----:B------:R-:W-:-:S05]  /*1ed0*/  MOV R9, R24 ;  /* 0x0000001800097202 */ /* 0x000fca0000000f00 */
[----:B------:R-:W-:-:S04]  /*1ee0*/  IMAD.HI.U32 R8, R21, R9, RZ ;  /* 0x0000000915087227 */ /* 0x000fc800078e00ff */
[----:B------:R-:W-:-:S04]  /*1ef0*/  IMAD.MOV R10, RZ, RZ, -R8 ;  /* 0x000000ffff0a7224 */ /* 0x000fc800078e0a08 */
[----:B------:R-:W-:Y:S01]  /*1f00*/  IMAD R9, R20, R10, R9 ;  /* 0x0000000a14097224 */ /* 0x000fe200078e0209 */
[----:B------:R-:W-:-:S04]  /*1f10*/  LOP3.LUT R10, RZ, R18, RZ, 0x33, !PT ;  /* 0x00000012ff0a7212 */ /* 0x000fc800078e33ff */
        /* <DEDUP_REMOVED lines=10> */
[----:B------:R-:W-:Y:S01]  /*1fc0*/  IADD3 R29, PT, PT, -R23, RZ, RZ ;  /* 0x000000ff171d7210 */ /* 0x000fe20007ffe1ff */
[----:B------:R-:W-:-:S04]  /*1fd0*/  IMAD R24, R11, 0x20, R23 ;  /* 0x000000200b187824 */ /* 0x000fc800078e0217 */
[----:B------:R-:W-:Y:S01]  /*1fe0*/  IMAD R29, R18, R29, R19 ;  /* 0x0000001d121d7224 */ /* 0x000fe200078e0213 */
[----:B------:R-:W-:-:S03]  /*1ff0*/  ISETP.GE.AND P2, PT, R24, UR10, PT ;  /* 0x0000000a18007c0c */ /* 0x000fc6000bf46270 */
[----:B------:R-:W-:-:S10]  /*2000*/  IMAD R23, R23, R18, R29 ;  /* 0x0000001217177224 */ /* 0x000fd400078e021d */
[----:B------:R-:W0:Y:S01]  /*2010*/  @!P2 LDC.64 R8, c[0x0][0x388] ;  /* 0x0000e200ff08ab82 */ /* 0x000e220000000a00 */
[----:B------:R-:W-:-:S05]  /*2020*/  @!P2 IMAD R24, R24, R18, R29 ;  /* 0x000000121818a224 */ /* 0x000fca00078e021d */
[----:B------:R-:W-:-:S04]  /*2030*/  @!P2 IADD3 R27, P3, PT, R24, UR6, RZ ;  /* 0x00000006181bac10 */ /* 0x000fc8000ff7e0ff */
[----:B------:R-:W-:-:S04]  /*2040*/  @!P2 LEA.HI.X.SX32 R26, R24, UR19, 0x1, P3 ;  /* 0x00000013181aac11 */ /* 0x000fc800098f0eff */
[C---:B------:R-:W-:Y:S01]  /*2050*/  @!P2 SHF.L.U64.HI R26, R27.reuse, 0x2, R26 ;  /* 0x000000021b1aa819 */ /* 0x040fe2000001021a */
[----:B------:R-:W-:-:S05]  /*2060*/  @!P2 IMAD.SHL.U32 R27, R27, 0x4, RZ ;  /* 0x000000041b1ba824 */ /* 0x000fca00078e00ff */
[----:B0-----:R-:W-:-:S05]  /*2070*/  @!P2 IADD3 R24, P3, PT, R27, R8, RZ ;  /* 0x000000081b18a210 */ /* 0x001fca0007f7e0ff */
[----:B------:R-:W-:Y:S02]  /*2080*/  @!P2 IMAD.X R25, R26, 0x1, R9, P3 ;  /* 0x000000011a19a824 */ /* 0x000fe400018e0609 */
[----:B------:R-:W0:Y:S03]  /*2090*/  @!P2 LDC.64 R8, c[0x0][0x390] ;  /* 0x0000e400ff08ab82 */ /* 0x000e260000000a00 */
[----:B------:R1:W2:Y:S01]  /*20a0*/  @!P2 LDG.E R24, desc[UR14][R24.64] ;  /* 0x0000000e1818a981 */ /* 0x0002a2000c1e1900 */
[----:B0-----:R-:W-:-:S05]  /*20b0*/  @!P2 IADD3 R8, P3, PT, R27, R8, RZ ;  /* 0x000000081b08a210 */ /* 0x001fca0007f7e0ff */
[----:B------:R-:W-:-:S06]  /*20c0*/  @!P2 IMAD.X R9, R26, 0x1, R9, P3 ;  /* 0x000000011a09a824 */ /* 0x000fcc00018e0609 */
[----:B------:R-:W3:Y:S01]  /*20d0*/  @!P2 LDG.E R9, desc[UR14][R8.64] ;  /* 0x0000000e0809a981 */ /* 0x000ee2000c1e1900 */
[----:B------:R-:W-:Y:S01]  /*20e0*/  LEA R23, R23, UR13, 0x2 ;  /* 0x0000000d17177c11 */ /* 0x000fe2000f8e10ff */
[----:B-1----:R-:W-:-:S04]  /*20f0*/  IMAD.MOV.U32 R25, RZ, RZ, R3 ;  /* 0x000000ffff197224 */ /* 0x002fc800078e0003 */
[----:B------:R-:W-:Y:S01]  /*2100*/  IMAD R26, R18, 0x80, R23 ;  /* 0x00000080121a7824 */ /* 0x000fe200078e0217 */
[----:B------:R0:W-:Y:S04]  /*2110*/  @P2 STS [R23], RZ ;  /* 0x000000ff17002388 */ /* 0x0001e80000000800 */
[----:B------:R0:W-:Y:S04]  /*2120*/  @P2 STS [R26], RZ ;  /* 0x000000ff1a002388 */ /* 0x0001e80000000800 */
[----:B--2---:R0:W-:Y:S04]  /*2130*/  @!P2 STS [R23], R24 ;  /* 0x000000181700a388 */ /* 0x0041e80000000800 */
[----:B---3--:R0:W-:Y:S01]  /*2140*/  @!P2 STS [R26], R9 ;  /* 0x000000091a00a388 */ /* 0x0081e20000000800 */
[----:B------:R-:W-:-:S13]  /*2150*/  ISETP.NE.AND P2, PT, R22, RZ, PT ;  /* 0x000000ff1600720c */ /* 0x000fda0003f45270 */
[----:B0-----:R-:W-:Y:S05]  /*2160*/  @!P2 BRA `(.L_x_302) ;  /* 0x000000040048a947 */ /* 0x001fea0003800000 */
[----:B------:R-:W-:-:S05]  /*2170*/  IABS R9, R3 ;  /* 0x0000000300097213 */ /* 0x000fca0000000000 */
[----:B------:R-:W-:-:S04]  /*2180*/  IMAD.HI.U32 R8, R21, R9, RZ ;  /* 0x0000000915087227 */ /* 0x000fc800078e00ff */
[----:B------:R-:W-:-:S04]  /*2190*/  IMAD.MOV R23, RZ, RZ, -R8 ;  /* 0x000000ffff177224 */ /* 0x000fc800078e0a08 */
[----:B------:R-:W-:-:S05]  /*21a0*/  IMAD R9, R20, R23, R9 ;  /* 0x0000001714097224 */ /* 0x000fca00078e0209 */
[----:B------:R-:W-:-:S13]  /*21b0*/  ISETP.GT.U32.AND P3, PT, R20, R9, PT ;  /* 0x000000091400720c */ /* 0x000fda0003f64070 */
[----:B------:R-:W-:Y:S01]  /*21c0*/  @!P3 IADD3 R9, PT, PT, R9, -R20, RZ ;  /* 0x800000140909b210 */ /* 0x000fe20007ffe0ff */
[----:B------:R-:W-:-:S03]  /*21d0*/  @!P3 VIADD R8, R8, 0x1 ;  /* 0x000000010808b836 */ /* 0x000fc60000000000 */
        /* <DEDUP_REMOVED lines=9> */
[----:B------:R-:W-:-:S04]  /*2270*/  IMAD R29, R18, R29, R3 ;  /* 0x0000001d121d7224 */ /* 0x000fc800078e0203 */
[----:B------:R-:W-:-:S08]  /*2280*/  IMAD R23, R23, R18, R29 ;  /* 0x0000001217177224 */ /* 0x000fd000078e021d */
[----:B------:R-:W0:Y:S01]  /*2290*/  @!P2 LDC.64 R8, c[0x0][0x388] ;  /* 0x0000e200ff08ab82 */ /* 0x000e220000000a00 */
[----:B------:R-:W-:-:S05]  /*22a0*/  @!P2 IMAD R24, R24, R18, R29 ;  /* 0x000000121818a224 */ /* 0x000fca00078e021d */
[----:B------:R-:W-:-:S04]  /*22b0*/  @!P2 IADD3 R27, P3, PT, R24, UR6, RZ ;  /* 0x00000006181bac10 */ /* 0x000fc8000ff7e0ff */
[----:B------:R-:W-:-:S04]  /*22c0*/  @!P2 LEA.HI.X.SX32 R26, R24, UR19, 0x1, P3 ;  /* 0x00000013181aac11 */ /* 0x000fc800098f0eff */
[C---:B------:R-:W-:Y:S01]  /*22d0*/  @!P2 SHF.L.U64.HI R26, R27.reuse, 0x2, R26 ;  /* 0x000000021b1aa819 */ /* 0x040fe2000001021a */
[----:B------:R-:W-:-:S05]  /*22e0*/  @!P2 IMAD.SHL.U32 R27, R27, 0x4, RZ ;  /* 0x000000041b1ba824 */ /* 0x000fca00078e00ff */
[----:B0-----:R-:W-:-:S04]  /*22f0*/  @!P2 IADD3 R24, P3, PT, R27, R8, RZ ;  /* 0x000000081b18a210 */ /* 0x001fc80007f7e0ff */
[----:B------:R-:W-:Y:S02]  /*2300*/  @!P2 IADD3.X R25, PT, PT, R26, R9, RZ, P3, !PT ;  /* 0x000000091a19a210 */ /* 0x000fe40001ffe4ff */
        /* <DEDUP_REMOVED lines=12> */
[----:B------:R-:W-:-:S13]  /*23d0*/  ISETP.NE.AND P2, PT, R22, 0x1, PT ;  /* 0x000000011600780c */ /* 0x000fda0003f45270 */
[----:B0-----:R-:W-:Y:S05]  /*23e0*/  @!P2 BRA `(.L_x_302) ;  /* 0x0000000000a8a947 */ /* 0x001fea0003800000 */
[----:B------:R-:W-:Y:S01]  /*23f0*/  IABS R9, R15 ;  /* 0x0000000f00097213 */ /* 0x000fe20000000000 */
[----:B------:R-:W-:-:S04]  /*2400*/  VIADD R25, R15, UR17 ;  /* 0x000000110f197c36 */ /* 0x000fc80008000000 */
        /* <DEDUP_REMOVED lines=33> */
[----:B------:R-:W2:Y:S04]  /*2620*/  LDG.E R20, desc[UR14][R20.64] ;  /* 0x0000000e14147981 */ /* 0x000ea8000c1e1900 */
[----:B------:R-:W3:Y:S01]  /*2630*/  LDG.E R8, desc[UR14][R8.64] ;  /* 0x0000000e08087981 */ /* 0x000ee2000c1e1900 */
[----:B------:R-:W-:-:S05]  /*2640*/  IMAD R23, R23, R18, R27 ;  /* 0x0000001217177224 */ /* 0x000fca00078e021b */
[----:B------:R-:W-:-:S04]  /*2650*/  LEA R23, R23, UR13, 0x2 ;  /* 0x0000000d17177c11 */ /* 0x000fc8000f8e10ff */
[----:B------:R-:W-:Y:S01]  /*2660*/  LEA R27, R18, R23, 0x7 ;  /* 0x00000017121b7211 */ /* 0x000fe200078e38ff */
[----:B--2---:R1:W-:Y:S04]  /*2670*/  STS [R23], R20 ;  /* 0x0000001417007388 */ /* 0x0043e80000000800 */
[----:B---3--:R1:W-:Y:S02]  /*2680*/  STS [R27], R8 ;  /* 0x000000081b007388 */ /* 0x0083e40000000800 */
.L_x_302:
[----:B------:R-:W-:Y:S05]  /*2690*/  BSYNC.RECONVERGENT B1 ;  /* 0x0000000000017941 */ /* 0x000fea0003800200 */
.L_x_301:
[----:B------:R-:W-:-:S13]  /*26a0*/  ISETP.GE.U32.AND P0, PT, R2, 0x3, PT ;  /* 0x000000030200780c */ /* 0x000fda0003f06070 */
[----:B------:R-:W-:Y:S05]  /*26b0*/  @!P0 BRA `(.L_x_300) ;  /* 0x0000000800dc8947 */ /* 0x000fea0003800000 */
[----:B01----:R-:W0:Y:S02]  /*26c0*/  LDC R8, c[0x0][0x3ac] ;  /* 0x0000eb00ff087b82 */ /* 0x003e240000000800 */
[----:B0-----:R-:W-:-:S04]  /*26d0*/  IABS R20, R8 ;  /* 0x0000000800147213 */ /* 0x001fc80000000000 */
        /* <DEDUP_REMOVED lines=8> */
.L_x_306:
[----:B------:R-:W0:Y:S01]  /*2760*/  LDC R18, c[0x0][0x3ac] ;  /* 0x0000eb00ff127b82 */ /* 0x000e220000000800 */
[----:B------:R-:W-:Y:S01]  /*2770*/  IABS R9, R25 ;  /* 0x0000001900097213 */ /* 0x000fe20000000000 */
[----:B------:R-:W-:Y:S04]  /*2780*/  BSSY.RECONVERGENT B1, `(.L_x_303) ;  /* 0x000002b000017945 */ /* 0x000fe80003800200 */
[----:B------:R-:W-:-:S04]  /*2790*/  IMAD.HI.U32 R10, R10, R9, RZ ;  /* 0x000000090a0a7227 */ /* 0x000fc800078e00ff */
[----:B------:R-:W-:Y:S01]  /*27a0*/  IMAD.MOV R8, RZ, RZ, -R10 ;  /* 0x000000ffff087224 */ /* 0x000fe200078e0a0a */
[-C--:B0-----:R-:W-:Y:S02]  /*27b0*/  IABS R22, R18.reuse ;  /* 0x0000001200167213 */ /* 0x081fe40000000000 */
[----:B------:R-:W-:-:S03]  /*27c0*/  LOP3.LUT R21, RZ, R18, RZ, 0x33, !PT ;  /* 0x00000012ff157212 */ /* 0x000fc600078e33ff */
[----:B------:R-:W-:Y:S01]  /*27d0*/  IMAD R9, R22, R8, R9 ;  /* 0x0000000816097224 */ /* 0x000fe200078e0209 */
[----:B------:R-:W-:-:S04]  /*27e0*/  LOP3.LUT R8, R25, R18, RZ, 0x3c, !PT ;  /* 0x0000001219087212 */ /* 0x000fc800078e3cff */
[----:B------:R-:W-:Y:S02]  /*27f0*/  ISETP.GT.U32.AND P2, PT, R20, R9, PT ;  /* 0x000000091400720c */ /* 0x000fe40003f44070 */
[----:B------:R-:W-:-:S11]  /*2800*/  ISETP.GE.AND P3, PT, R8, RZ, PT ;  /* 0x000000ff0800720c */ /* 0x000fd60003f66270 */
[----:B------:R-:W-:Y:S02]  /*2810*/  @!P2 IMAD.IADD R9, R9, 0x1, -R22 ;  /* 0x000000010909a824 */ /* 0x000fe400078e0a16 */
[----:B------:R-:W-:-:S03]  /*2820*/  @!P2 VIADD R10, R10, 0x1 ;  /* 0x000000010a0aa836 */ /* 0x000fc60000000000 */
[----:B------:R-:W-:-:S13]  /*2830*/  ISETP.GE.U32.AND P0, PT, R9, R20, PT ;  /* 0x000000140900720c */ /* 0x000fda0003f06070 */
[----:B------:R-:W-:Y:S02]  /*2840*/  @P0 IADD3 R10, PT, PT, R10, 0x1, RZ ;  /* 0x000000010a0a0810 */ /* 0x000fe40007ffe0ff */
[----:B------:R-:W-:-:S03]  /*2850*/  ISETP.NE.AND P0, PT, R18, RZ, PT ;  /* 0x000000ff1200720c */ /* 0x000fc60003f05270 */
        /* <DEDUP_REMOVED lines=16> */
[----:B------:R-:W2:Y:S04]  /*2960*/  LDG.E R26, desc[UR14][R26.64] ;  /* 0x0000000e1a1a7981 */ /* 0x000ea8000c1e1900 */
[----:B------:R-:W3:Y:S01]  /*2970*/  LDG.E R8, desc[UR14][R8.64] ;  /* 0x0000000e08087981 */ /* 0x000ee2000c1e1900 */
[----:B------:R-:W-:-:S05]  /*2980*/  IMAD R10, R10, R18, R23 ;  /* 0x000000120a0a7224 */ /* 0x000fca00078e0217 */
[----:B------:R-:W-:-:S05]  /*2990*/  LEA R23, R10, UR13, 0x2 ;  /* 0x0000000d0a177c11 */ /* 0x000fca000f8e10ff */
[----:B------:R-:W-:Y:S01]  /*29a0*/  IMAD R29, R18, 0x80, R23 ;  /* 0x00000080121d7824 */ /* 0x000fe200078e0217 */
[----:B--2---:R0:W-:Y:S04]  /*29b0*/  STS [R23], R26 ;  /* 0x0000001a17007388 */ /* 0x0041e80000000800 */
[----:B---3--:R0:W-:Y:S01]  /*29c0*/  STS [R29], R8 ;  /* 0x000000081d007388 */ /* 0x0081e20000000800 */
[----:B------:R-:W-:Y:S05]  /*29d0*/  BRA `(.L_x_305) ;  /* 0x0000000000147947 */ /* 0x000fea0003800000 */
.L_x_304:
[----:B------:R-:W-:-:S05]  /*29e0*/  IMAD R10, R10, R18, R23 ;  /* 0x000000120a0a7224 */ /* 0x000fca00078e0217 */
[----:B------:R-:W-:-:S05]  /*29f0*/  LEA R9, R10, UR13, 0x2 ;  /* 0x0000000d0a097c11 */ /* 0x000fca000f8e10ff */
[----:B------:R-:W-:Y:S01]  /*2a00*/  IMAD R8, R18, 0x80, R9 ;  /* 0x0000008012087824 */ /* 0x000fe200078e0209 */
[----:B------:R1:W-:Y:S04]  /*2a10*/  STS [R9], RZ ;  /* 0x000000ff09007388 */ /* 0x0003e80000000800 */
[----:B------:R1:W-:Y:S02]  /*2a20*/  STS [R8], RZ ;  /* 0x000000ff08007388 */ /* 0x0003e40000000800 */
.L_x_305:
[----:B------:R-:W-:Y:S05]  /*2a30*/  BSYNC.RECONVERGENT B1 ;  /* 0x0000000000017941 */ /* 0x000fea0003800200 */
.L_x_303:
[----:B------:R-:W2:Y:S01]  /*2a40*/  I2F.RP R20, R22 ;  /* 0x0000001600147306 */ /* 0x000ea20000209400 */
[----:B------:R-:W-:Y:S02]  /*2a50*/  VIADD R25, R25, UR17 ;  /* 0x0000001119197c36 */ /* 0x000fe40008000000 */
[----:B01----:R-:W-:-:S03]  /*2a60*/  IMAD.MOV.U32 R8, RZ, RZ, RZ ;  /* 0x000000ffff087224 */ /* 0x003fc600078e00ff */
[----:B------:R-:W-:Y:S02]  /*2a70*/  IABS R24, R25 ;  /* 0x0000001900187213 */ /* 0x000fe40000000000 */
[----:B--2---:R-:W0:Y:S02]  /*2a80*/  MUFU.RCP R20, R20 ;  /* 0x0000001400147308 */ /* 0x004e240000001000 */
[----:B0-----:R-:W-:-:S06]  /*2a90*/  IADD3 R23, PT, PT, R20, 0xffffffe, RZ ;  /* 0x0ffffffe14177810 */ /* 0x001fcc0007ffe0ff */
[----:B------:R-:W0:Y:S02]  /*2aa0*/  F2I.FTZ.U32.TRUNC.NTZ R9, R23 ;  /* 0x0000001700097305 */ /* 0x000e24000021f000 */
[----:B0-----:R-:W-:-:S04]  /*2ab0*/  IMAD.MOV R27, RZ, RZ, -R9 ;  /* 0x000000ffff1b7224 */ /* 0x001fc800078e0a09 */
[----:B------:R-:W-:-:S04]  /*2ac0*/  IMAD R27, R27, R22, RZ ;  /* 0x000000161b1b7224 */ /* 0x000fc800078e02ff */
[----:B------:R-:W-:-:S04]  /*2ad0*/  IMAD.HI.U32 R10, R9, R27, R8 ;  /* 0x0000001b090a7227 */ /* 0x000fc800078e0008 */
[----:B------:R-:W-:-:S04]  /*2ae0*/  IMAD.MOV.U32 R9, RZ, RZ, R24 ;  /* 0x000000ffff097224 */ /* 0x000fc800078e0018 */
[----:B------:R-:W-:-:S04]  /*2af0*/  IMAD.HI.U32 R8, R10, R9, RZ ;  /* 0x000000090a087227 */ /* 0x000fc800078e00ff */
[----:B------:R-:W-:-:S04]  /*2b00*/  IMAD.MOV R20, RZ, RZ, -R8 ;  /* 0x000000ffff147224 */ /* 0x000fc800078e0a08 */
[----:B------:R-:W-:Y:S02]  /*2b10*/  IMAD R9, R22, R20, R9 ;  /* 0x0000001416097224 */ /* 0x000fe400078e0209 */
[----:B------:R-:W-:-:S05]  /*2b20*/  IMAD.MOV.U32 R20, RZ, RZ, R22 ;  /* 0x000000ffff147224 */ /* 0x000fca00078e0016 */
        /* <DEDUP_REMOVED lines=23> */
[----:B------:R-:W2:Y:S01]  /*2ca0*/  @!P3 LDG.E R26, desc[UR14][R28.64] ;  /* 0x0000000e1c1ab981 */ /* 0x000ea2000c1e1900 */
[----:B0-----:R-:W-:-:S05]  /*2cb0*/  @!P3 IADD3 R8, P2, PT, R27, R8, RZ ;  /* 0x000000081b08b210 */ /* 0x001fca0007f5e0ff */
[----:B------:R-:W-:-:S05]  /*2cc0*/  @!P3 IMAD.X R9, R24, 0x1, R9, P2 ;  /* 0x000000011809b824 */ /* 0x000fca00010e0609 */
[----:B------:R0:W3:Y:S01]  /*2cd0*/  @!P3 LDG.E R8, desc[UR14][R8.64] ;  /* 0x0000000e0808b981 */ /* 0x0000e2000c1e1900 */
[----:B------:R-:W-:Y:S01]  /*2ce0*/  VIADD R25, R25, UR17 ;  /* 0x0000001119197c36 */ /* 0x000fe20008000000 */
[----:B------:R-:W-:-:S05]  /*2cf0*/  LEA R27, R23, UR13, 0x2 ;  /* 0x0000000d171b7c11 */ /* 0x000fca000f8e10ff */
[----:B------:R-:W-:Y:S01]  /*2d00*/  IMAD R23, R18, 0x80, R27 ;  /* 0x0000008012177824 */ /* 0x000fe200078e021b */
[----:B------:R-:W-:Y:S01]  /*2d10*/  @P3 STS [R27], RZ ;  /* 0x000000ff1b003388 */ /* 0x000fe20000000800 */
[----:B0-----:R-:W-:-:S03]  /*2d20*/  IABS R9, R25 ;  /* 0x0000001900097213 */ /* 0x001fc60000000000 */
[----:B------:R-:W-:Y:S02]  /*2d30*/  @P3 STS [R23], RZ ;  /* 0x000000ff17003388 */ /* 0x000fe40000000800 */
        /* <DEDUP_REMOVED lines=9> */
[----:B------:R-:W-:-:S06]  /*2dd0*/  @P2 IADD3 R24, PT, PT, R24, 0x1, RZ ;  /* 0x0000000118182810 */ /* 0x000fcc0007ffe0ff */
[----:B------:R-:W-:-:S05]  /*2de0*/  @!P5 IMAD.MOV R24, RZ, RZ, -R24 ;  /* 0x000000ffff18d224 */ /* 0x000fca00078e0a18 */
[----:B------:R-:W-:-:S05]  /*2df0*/  SEL R24, R21, R24, !P0 ;  /* 0x0000001815187207 */ /* 0x000fca0004000000 */
[--C-:B------:R-:W-:Y:S01]  /*2e00*/  IMAD.MOV R9, RZ, RZ, -R24.reuse ;  /* 0x000000ffff097224 */ /* 0x100fe200078e0a18 */
[----:B--2---:R0:W-:Y:S02]  /*2e10*/  @!P3 STS [R27], R26 ;  /* 0x0000001a1b00b388 */ /* 0x0041e40000000800 */
[----:B0-----:R-:W-:Y:S02]  /*2e20*/  IMAD R26, R11, 0x20, R24 ;  /* 0x000000200b1a7824 */ /* 0x001fe400078e0218 */
[----:B------:R-:W-:-:S03]  /*2e30*/  IMAD R27, R18, R9, R25 ;  /* 0x00000009121b7224 */ /* 0x000fc600078e0219 */
[----:B------:R-:W-:-:S13]  /*2e40*/  ISETP.GE.AND P2, PT, R26, UR10, PT ;  /* 0x0000000a1a007c0c */ /* 0x000fda000bf46270 */
[-CC-:B------:R-:W-:Y:S01]  /*2e50*/  @!P2 IMAD R26, R26, R18.reuse, R27.reuse ;  /* 0x000000121a1aa224 */ /* 0x180fe200078e021b */
[----:B---3--:R0:W-:Y:S02]  /*2e60*/  @!P3 STS [R23], R8 ;  /* 0x000000081700b388 */ /* 0x0081e40000000800 */
[----:B0-----:R-:W0:Y:S01]  /*2e70*/  @!P2 LDC.64 R8, c[0x0][0x388] ;  /* 0x0000e200ff08ab82 */ /* 0x001e220000000a00 */
[----:B------:R-:W-:Y:S01]  /*2e80*/  IMAD R23, R24, R18, R27 ;  /* 0x0000001218177224 */ /* 0x000fe200078e021b */
[----:B------:R-:W-:-:S04]  /*2e90*/  @!P2 IADD3 R27, P3, PT, R26, UR6, RZ ;  /* 0x000000061a1bac10 */ /* 0x000fc8000ff7e0ff */
[----:B------:R-:W-:-:S04]  /*2ea0*/  @!P2 LEA.HI.X.SX32 R24, R26, UR19, 0x1, P3 ;  /* 0x000000131a18ac11 */ /* 0x000fc800098f0eff */
[C---:B------:R-:W-:Y:S01]  /*2eb0*/  @!P2 SHF.L.U64.HI R24, R27.reuse, 0x2, R24 ;  /* 0x000000021b18a819 */ /* 0x040fe20000010218 */
[----:B------:R-:W-:-:S05]  /*2ec0*/  @!P2 IMAD.SHL.U32 R27, R27, 0x4, RZ ;  /* 0x000000041b1ba824 */ /* 0x000fca00078e00ff */
[----:B0-----:R-:W-:-:S05]  /*2ed0*/  @!P2 IADD3 R28, P3, PT, R27, R8, RZ ;  /* 0x000000081b1ca210 */ /* 0x001fca0007f7e0ff */
[----:B------:R-:W-:Y:S02]  /*2ee0*/  @!P2 IMAD.X R29, R24, 0x1, R9, P3 ;  /* 0x00000001181da824 */ /* 0x000fe400018e0609 */
[----:B------:R-:W0:Y:S03]  /*2ef0*/  @!P2 LDC.64 R8, c[0x0][0x390] ;  /* 0x0000e400ff08ab82 */ /* 0x000e260000000a00 */
[----:B------:R-:W2:Y:S01]  /*2f00*/  @!P2 LDG.E R28, desc[UR14][R28.64] ;  /* 0x0000000e1c1ca981 */ /* 0x000ea2000c1e1900 */
[----:B0-----:R-:W-:-:S05]  /*2f10*/  @!P2 IADD3 R8, P3, PT, R27, R8, RZ ;  /* 0x000000081b08a210 */ /* 0x001fca0007f7e0ff */
[----:B------:R-:W-:-:S05]  /*2f20*/  @!P2 IMAD.X R9, R24, 0x1, R9, P3 ;  /* 0x000000011809a824 */ /* 0x000fca00018e0609 */
[----:B------:R0:W3:Y:S01]  /*2f30*/  @!P2 LDG.E R29, desc[UR14][R8.64] ;  /* 0x0000000e081da981 */ /* 0x0000e2000c1e1900 */
[----:B------:R-:W-:Y:S02]  /*2f40*/  IADD3 R25, PT, PT, R25, UR17, RZ ;  /* 0x0000001119197c10 */ /* 0x000fe4000fffe0ff */
[----:B------:R-:W-:Y:S02]  /*2f50*/  LEA R27, R23, UR13, 0x2 ;  /* 0x0000000d171b7c11 */ /* 0x000fe4000f8e10ff */
[----:B------:R-:W-:-:S03]  /*2f60*/  IABS R26, R25 ;  /* 0x00000019001a7213 */ /* 0x000fc60000000000 */
[----:B------:R-:W-:Y:S01]  /*2f70*/  IMAD R23, R18, 0x80, R27 ;  /* 0x0000008012177824 */ /* 0x000fe200078e021b */
[----:B------:R-:W-:Y:S01]  /*2f80*/  @P2 STS [R27], RZ ;  /* 0x000000ff1b002388 */ /* 0x000fe20000000800 */
[----:B------:R-:W-:Y:S01]  /*2f90*/  IMAD.HI.U32 R24, R10, R26, RZ ;  /* 0x0000001a0a187227 */ /* 0x000fe200078e00ff */
[----:B0-----:R-:W-:Y:S02]  /*2fa0*/  LOP3.LUT R8, R25, R18, RZ, 0x3c, !PT ;  /* 0x0000001219087212 */ /* 0x001fe400078e3cff */
[----:B------:R-:W-:Y:S01]  /*2fb0*/  @P2 STS [R23], RZ ;  /* 0x000000ff17002388 */ /* 0x000fe20000000800 */
[----:B------:R-:W-:Y:S01]  /*2fc0*/  IMAD.MOV R9, RZ, RZ, -R24 ;  /* 0x000000ffff097224 */ /* 0x000fe200078e0a18 */
[----:B------:R-:W-:-:S03]  /*2fd0*/  ISETP.GE.AND P5, PT, R8, RZ, PT ;  /* 0x000000ff0800720c */ /* 0x000fc60003fa6270 */
[----:B------:R-:W-:-:S05]  /*2fe0*/  IMAD R9, R22, R9, R26 ;  /* 0x0000000916097224 */ /* 0x000fca00078e021a */
[----:B------:R-:W-:-:S13]  /*2ff0*/  ISETP.GT.U32.AND P4, PT, R20, R9, PT ;  /* 0x000000091400720c */ /* 0x000fda0003f84070 */
        /* <DEDUP_REMOVED lines=9> */
[----:B------:R-:W-:-:S12]  /*3090*/  IMAD R21, R18, R21, R25 ;  /* 0x0000001512157224 */ /* 0x000fd800078e0219 */
[----:B------:R-:W0:Y:S01]  /*30a0*/  @!P0 LDC.64 R8, c[0x0][0x388] ;  /* 0x0000e200ff088b82 */ /* 0x000e220000000a00 */
[----:B------:R-:W-:Y:S01]  /*30b0*/  @!P0 IMAD R22, R22, R18, R21 ;  /* 0x0000001216168224 */ /* 0x000fe200078e0215 */
[----:B--2---:R1:W-:Y:S04]  /*30c0*/  @!P2 STS [R27], R28 ;  /* 0x0000001c1b00a388 */ /* 0x0043e80000000800 */
[----:B---3--:R2:W-:Y:S01]  /*30d0*/  @!P2 STS [R23], R29 ;  /* 0x0000001d1700a388 */ /* 0x0085e20000000800 */
[----:B------:R-:W-:-:S04]  /*30e0*/  @!P0 IADD3 R26, P2, PT, R22, UR6, RZ ;  /* 0x00000006161a8c10 */ /* 0x000fc8000ff5e0ff */
[----:B-1----:R-:W-:-:S04]  /*30f0*/  @!P0 LEA.HI.X.SX32 R27, R22, UR19, 0x1, P2 ;  /* 0x00000013161b8c11 */ /* 0x002fc800090f0eff */
[C---:B------:R-:W-:Y:S01]  /*3100*/  @!P0 SHF.L.U64.HI R22, R26.reuse, 0x2, R27 ;  /* 0x000000021a168819 */ /* 0x040fe2000001021b */
[----:B--2---:R-:W-:-:S05]  /*3110*/  @!P0 IMAD.SHL.U32 R23, R26, 0x4, RZ ;  /* 0x000000041a178824 */ /* 0x004fca00078e00ff */
[----:B0-----:R-:W-:-:S05]  /*3120*/  @!P0 IADD3 R26, P2, PT, R23, R8, RZ ;  /* 0x00000008171a8210 */ /* 0x001fca0007f5e0ff */
[----:B------:R-:W-:Y:S02]  /*3130*/  @!P0 IMAD.X R27, R22, 0x1, R9, P2 ;  /* 0x00000001161b8824 */ /* 0x000fe400010e0609 */
[----:B------:R-:W0:Y:S03]  /*3140*/  @!P0 LDC.64 R8, c[0x0][0x390] ;  /* 0x0000e400ff088b82 */ /* 0x000e260000000a00 */
[----:B------:R-:W2:Y:S01]  /*3150*/  @!P0 LDG.E R26, desc[UR14][R26.64] ;  /* 0x0000000e1a1a8981 */ /* 0x000ea2000c1e1900 */
[----:B0-----:R-:W-:-:S05]  /*3160*/  @!P0 IADD3 R8, P2, PT, R23, R8, RZ ;  /* 0x0000000817088210 */ /* 0x001fca0007f5e0ff */
[----:B------:R-:W-:-:S06]  /*3170*/  @!P0 IMAD.X R9, R22, 0x1, R9, P2 ;  /* 0x0000000116098824 */ /* 0x000fcc00010e0609 */
[----:B------:R-:W3:Y:S01]  /*3180*/  @!P0 LDG.E R9, desc[UR14][R8.64] ;  /* 0x0000000e08098981 */ /* 0x000ee2000c1e1900 */
[----:B------:R-:W-:Y:S02]  /*3190*/  IMAD R21, R24, R18, R21 ;  /* 0x0000001218157224 */ /* 0x000fe400078e0215 */
[----:B------:R-:W-:-:S03]  /*31a0*/  VIADD R25, R25, UR17 ;  /* 0x0000001119197c36 */ /* 0x000fc60008000000 */
[----:B------:R-:W-:-:S05]  /*31b0*/  LEA R21, R21, UR13, 0x2 ;  /* 0x0000000d15157c11 */ /* 0x000fca000f8e10ff */
[----:B------:R-:W-:Y:S01]  /*31c0*/  IMAD R18, R18, 0x80, R21 ;  /* 0x0000008012127824 */ /* 0x000fe200078e0215 */
[----:B------:R4:W-:Y:S04]  /*31d0*/  @P0 STS [R21], RZ ;  /* 0x000000ff15000388 */ /* 0x0009e80000000800 */
[----:B------:R4:W-:Y:S04]  /*31e0*/  @P0 STS [R18], RZ ;  /* 0x000000ff12000388 */ /* 0x0009e80000000800 */
[----:B--2---:R4:W-:Y:S04]  /*31f0*/  @!P0 STS [R21], R26 ;  /* 0x0000001a15008388 */ /* 0x0049e80000000800 */
[----:B---3--:R4:W-:Y:S01]  /*3200*/  @!P0 STS [R18], R9 ;  /* 0x0000000912008388 */ /* 0x0089e20000000800 */
[----:B------:R-:W-:-:S13]  /*3210*/  ISETP.GE.AND P0, PT, R25, R0, PT ;  /* 0x000000001900720c */ /* 0x000fda0003f06270 */
[----:B----4-:R-:W-:Y:S05]  /*3220*/  @!P0 BRA `(.L_x_306) ;  /* 0xfffffff4004c8947 */ /* 0x010fea000383ffff */
.L_x_300:
[----:B------:R-:W-:Y:S05]  /*3230*/  BSYNC.RECONVERGENT B0 ;  /* 0x0000000000007941 */ /* 0x000fea0003800200 */
.L_x_299:
[----:B------:R-:W2:Y:S02]  /*3240*/  LDCU UR9, c[0x0][0x3ac] ;  /* 0x00007580ff0977ac */ /* 0x000ea40008000800 */
[----:B--2---:R-:W-:Y:S01]  /*3250*/  UISETP.GE.AND UP1, UPT, UR9, 0x1, UPT ;  /* 0x000000010900788c */ /* 0x004fe2000bf26270 */
[----:B------:R-:W-:Y:S08]  /*3260*/  BAR.SYNC.DEFER_BLOCKING 0x0 ;  /* 0x0000000000007b1d */ /* 0x000ff00000010000 */
[----:B------:R-:W-:Y:S05]  /*3270*/  BRA.U !UP1, `(.L_x_307) ;  /* 0x0000000909307547 */ /* 0x000fea000b800000 */
[----:B------:R-:W-:Y:S01]  /*3280*/  BSSY.RECONVERGENT B0, `(.L_x_308) ;  /* 0x000008a000007945 */ /* 0x000fe20003800200 */
[----:B01----:R-:W-:Y:S01]  /*3290*/  MOV R8, R19 ;  /* 0x0000001300087202 */ /* 0x003fe20000000f00 */
[----:B------:R-:W0:Y:S06]  /*32a0*/  LDCU UR12, c[0x0][0x3ac] ;  /* 0x00007580ff0c77ac */ /* 0x000e2c0008000800 */
.L_x_321:
[----:B-1----:R-:W1:Y:S01]  /*32b0*/  LDCU UR9, c[0x0][0x3a8] ;  /* 0x00007500ff0977ac */ /* 0x002e620008000800 */
[----:B--2---:R-:W-:Y:S01]  /*32c0*/  LOP3.LUT R9, R8, 0x1f, RZ, 0xc0, !PT ;  /* 0x0000001f08097812 */ /* 0x004fe200078ec0ff */
[----:B------:R-:W-:Y:S01]  /*32d0*/  BSSY.RECONVERGENT B1, `(.L_x_309) ;  /* 0x0000081000017945 */ /* 0x000fe20003800200 */
[----:B------:R-:W-:-:S03]  /*32e0*/  SHF.R.U32.HI R10, RZ, 0x5, R8 ;  /* 0x00000005ff0a7819 */ /* 0x000fc60000011608 */
[----:B------:R-:W-:Y:S02]  /*32f0*/  IMAD R18, R11, 0x20, R9 ;  /* 0x000000200b127824 */ /* 0x000fe400078e0209 */
[----:B------:R-:W-:-:S03]  /*3300*/  VIADD R21, R10, UR5 ;  /* 0x000000050a157c36 */ /* 0x000fc60008000000 */
        /* <DEDUP_REMOVED lines=17> */
.L_x_314:
        /* <DEDUP_REMOVED lines=32> */
.L_x_313:
[----:B------:R-:W-:-:S07]  /*3620*/  IMAD.MOV.U32 R22, RZ, RZ, R7 ;  /* 0x000000ffff167224 */ /* 0x000fce00078e0007 */
.L_x_312:
[----:B0-----:R-:W-:Y:S05]  /*3630*/  BSYNC.RECONVERGENT B2 ;  /* 0x0000000000027941 */ /* 0x001fea0003800200 */
.L_x_311:
        /* <DEDUP_REMOVED lines=29> */
.L_x_318:
[----:B------:R-:W-:Y:S05]  /*3810*/  BSYNC.RECONVERGENT B3 ;  /* 0x0000000000037941 */ /* 0x000fea0003800200 */
.L_x_317:
        /* <DEDUP_REMOVED lines=19> */
.L_x_320:
[----:B------:R-:W-:Y:S05]  /*3950*/  BSYNC.RECONVERGENT B3 ;  /* 0x0000000000037941 */ /* 0x000fea0003800200 */
.L_x_319:
        /* <DEDUP_REMOVED lines=10> */
[----:B------:R-:W-:-:S05]  /*3a00*/  LEA R10, R10, UR9, 0x2 ;  /* 0x000000090a0a7c11 */ /* 0x000fca000f8e10ff */
[----:B------:R-:W0:Y:S02]  /*3a10*/  LDS R23, [R10] ;  /* 0x000000000a177984 */ /* 0x000e240000000800 */
[----:B0-----:R-:W-:-:S07]  /*3a20*/  FFMA R20, R23, R22, R20 ;  /* 0x0000001617147223 */ /* 0x001fce0000000014 */
.L_x_316:
[----:B------:R-:W-:Y:S05]  /*3a30*/  BSYNC.RECONVERGENT B2 ;  /* 0x0000000000027941 */ /* 0x000fea0003800200 */
.L_x_315:
        /* <DEDUP_REMOVED lines=10> */
.L_x_310:
[----:B0-----:R-:W-:Y:S05]  /*3ae0*/  BSYNC.RECONVERGENT B1 ;  /* 0x0000000000017941 */ /* 0x001fea0003800200 */
.L_x_309:
[----:B------:R-:W-:-:S04]  /*3af0*/  IADD3 R8, PT, PT, R8, UR17, RZ ;  /* 0x0000001108087c10 */ /* 0x000fc8000fffe0ff */
[----:B------:R-:W-:-:S13]  /*3b00*/  ISETP.GE.U32.AND P0, PT, R8, 0x400, PT ;  /* 0x000004000800780c */ /* 0x000fda0003f06070 */
[----:B------:R-:W-:Y:S05]  /*3b10*/  @!P0 BRA `(.L_x_321) ;  /* 0xfffffff400e48947 */ /* 0x000fea000383ffff */
[----:B------:R-:W-:Y:S05]  /*3b20*/  BSYNC.RECONVERGENT B0 ;  /* 0x0000000000007941 */ /* 0x000fea0003800200 */
.L_x_308:
[----:B------:R-:W-:Y:S05]  /*3b30*/  BRA `(.L_x_322) ;  /* 0x0000000800907947 */ /* 0x000fea0003800000 */
.L_x_307:
[----:B------:R-:W-:Y:S01]  /*3b40*/  LOP3.LUT R18, R4, 0x3, RZ, 0xc0, !PT ;  /* 0x0000000304127812 */ /* 0x000fe200078ec0ff */
        /* <DEDUP_REMOVED lines=12> */
[----:B------:R-:W-:Y:S01]  /*3c10*/  IMAD.MOV.U32 R10, RZ, RZ, -0x800000 ;  /* 0xff800000ff0a7424 */ /* 0x000fe200078e00ff */
[----:B------:R-:W-:Y:S02]  /*3c20*/  LOP3.LUT R8, R21, 0xf80, RZ, 0xc0, !PT ;  /* 0x00000f8015087812 */ /* 0x000fe400078ec0ff */
[----:B------:R-:W-:-:S03]  /*3c30*/  @!P0 FSEL R21, R16, -INF , !P2 ;  /* 0xff80000010158808 */ /* 0x000fc60005000000 */
[----:B------:R-:W-:Y:S02]  /*3c40*/  IMAD.IADD R23, R17, 0x1, R8 ;  /* 0x0000000111177824 */ /* 0x000fe400078e0208 */
[----:B------:R-:W-:Y:S01]  /*3c50*/  IMAD.MOV.U32 R8, RZ, RZ, R3 ;  /* 0x000000ffff087224 */ /* 0x000fe200078e0003 */
[----:B0-----:R-:W-:-:S04]  /*3c60*/  @!P0 PRMT R20, R20, 0x8880, RZ ;  /* 0x0000888014148816 */ /* 0x001fc800000000ff */
[----:B------:R-:W-:-:S04]  /*3c70*/  @!P0 ISETP.NE.AND P3, PT, R20, RZ, PT ;  /* 0x000000ff1400820c */ /* 0x000fc80003f65270 */
[----:B------:R-:W-:Y:S02]  /*3c80*/  @!P0 FSEL R10, R21, R16, P3 ;  /* 0x00000010150a8208 */ /* 0x000fe40001800000 */
[----:B------:R-:W-:-:S03]  /*3c90*/  ISETP.NE.AND P0, PT, R18, RZ, PT ;  /* 0x000000ff1200720c */ /* 0x000fc60003f05270 */
[----:B------:R0:W-:Y:S10]  /*3ca0*/  STS [R23], R10 ;  /* 0x0000000a17007388 */ /* 0x0001f40000000800 */
[----:B0-----:R-:W-:Y:S05]  /*3cb0*/  @!P0 BRA `(.L_x_324) ;  /* 0x0000000000908947 */ /* 0x001fea0003800000 */
[C---:B------:R-:W-:Y:S02]  /*3cc0*/  LOP3.LUT R22, R3.reuse, 0x1f, RZ, 0xc0, !PT ;  /* 0x0000001f03167812 */ /* 0x040fe400078ec0ff */
[----:B------:R-:W-:Y:S02]  /*3cd0*/  LEA.HI R8, R3, UR5, RZ, 0x1b ;  /* 0x0000000503087c11 */ /* 0x000fe4000f8fd8ff */
[----:B------:R-:W-:-:S04]  /*3ce0*/  LEA R10, R11, R22, 0x5 ;  /* 0x000000160b0a7211 */ /* 0x000fc800078e28ff */
[----:B------:R-:W-:-:S04]  /*3cf0*/  ISETP.GE.AND P0, PT, R10, R9, PT ;  /* 0x000000090a00720c */ /* 0x000fc80003f06270 */
[----:B------:R-:W-:-:S13]  /*3d00*/  ISETP.GE.OR P0, PT, R8, UR20, P0 ;  /* 0x0000001408007c0c */ /* 0x000fda0008706670 */
[----:B------:R-:W0:Y:S01]  /*3d10*/  @!P0 LDC.U8 R20, c[0x0][0x3b0] ;  /* 0x0000ec00ff148b82 */ /* 0x000e220000000000 */
[----:B------:R-:W-:Y:S01]  /*3d20*/  @!P0 ISETP.GT.U32.AND P2, PT, R10, R8, PT ;  /* 0x000000080a00820c */ /* 0x000fe20003f44070 */
[----:B------:R-:W-:Y:S01]  /*3d30*/  IMAD.MOV.U32 R10, RZ, RZ, -0x800000 ;  /* 0xff800000ff0a7424 */ /* 0x000fe200078e00ff */
[----:B------:R-:W-:Y:S02]  /*3d40*/  LOP3.LUT R8, R22, 0x3e0, R3, 0xf8, !PT ;  /* 0x000003e016087812 */ /* 0x000fe400078ef803 */
[----:B------:R-:W-:Y:S02]  /*3d50*/  @!P0 FSEL R21, R16, -INF , !P2 ;  /* 0xff80000010158808 */ /* 0x000fe40005000000 */
[----:B------:R-:W-:Y:S01]  /*3d60*/  LEA R23, R8, UR18, 0x2 ;  /* 0x0000001208177c11 */ /* 0x000fe2000f8e10ff */
[----:B------:R-:W-:Y:S01]  /*3d70*/  IMAD.MOV.U32 R8, RZ, RZ, R15 ;  /* 0x000000ffff087224 */ /* 0x000fe200078e000f */
[----:B0-----:R-:W-:-:S04]  /*3d80*/  @!P0 PRMT R20, R20, 0x8880, RZ ;  /* 0x0000888014148816 */ /* 0x001fc800000000ff */
[----:B------:R-:W-:-:S04]  /*3d90*/  @!P0 ISETP.NE.AND P3, PT, R20, RZ, PT ;  /* 0x000000ff1400820c */ /* 0x000fc80003f65270 */
[----:B------:R-:W-:Y:S02]  /*3da0*/  @!P0 FSEL R10, R21, R16, P3 ;  /* 0x00000010150a8208 */ /* 0x000fe40001800000 */
[----:B------:R-:W-:-:S03]  /*3db0*/  ISETP.NE.AND P0, PT, R18, 0x1, PT ;  /* 0x000000011200780c */ /* 0x000fc60003f05270 */
[----:B------:R0:W-:Y:S10]  /*3dc0*/  STS [R23], R10 ;  /* 0x0000000a17007388 */ /* 0x0001f40000000800 */
[----:B0-----:R-:W-:Y:S05]  /*3dd0*/  @!P0 BRA `(.L_x_324) ;  /* 0x0000000000488947 */ /* 0x001fea0003800000 */
[C---:B------:R-:W-:Y:S01]  /*3de0*/  LOP3.LUT R10, R15.reuse, 0x1f, RZ, 0xc0, !PT ;  /* 0x0000001f0f0a7812 */ /* 0x040fe200078ec0ff */
[C---:B------:R-:W-:Y:S01]  /*3df0*/  IMAD.SHL.U32 R18, R15.reuse, 0x4, RZ ;  /* 0x000000040f127824 */ /* 0x040fe200078e00ff */
[----:B------:R-:W-:-:S03]  /*3e00*/  LEA.HI R8, R15, UR5, RZ, 0x1b ;  /* 0x000000050f087c11 */ /* 0x000fc6000f8fd8ff */
[----:B------:R-:W-:Y:S01]  /*3e10*/  IMAD R10, R11, 0x20, R10 ;  /* 0x000000200b0a7824 */ /* 0x000fe200078e020a */
[----:B------:R-:W-:-:S04]  /*3e20*/  LOP3.LUT R18, R18, 0xffc, RZ, 0xc0, !PT ;  /* 0x00000ffc12127812 */ /* 0x000fc800078ec0ff */
[----:B------:R-:W-:-:S04]  /*3e30*/  ISETP.GE.AND P0, PT, R10, R9, PT ;  /* 0x000000090a00720c */ /* 0x000fc80003f06270 */
[----:B------:R-:W-:-:S13]  /*3e40*/  ISETP.LT.AND P0, PT, R8, UR20, !P0 ;  /* 0x0000001408007c0c */ /* 0x000fda000c701270 */
[----:B------:R-:W0:Y:S01]  /*3e50*/  @P0 LDC.U8 R9, c[0x0][0x3b0] ;  /* 0x0000ec00ff090b82 */ /* 0x000e220000000000 */
[----:B------:R-:W-:Y:S01]  /*3e60*/  @P0 ISETP.GT.U32.AND P2, PT, R10, R8, PT ;  /* 0x000000080a00020c */ /* 0x000fe20003f44070 */
[----:B------:R-:W-:-:S05]  /*3e70*/  IMAD.MOV.U32 R10, RZ, RZ, -0x800000 ;  /* 0xff800000ff0a7424 */ /* 0x000fca00078e00ff */
[----:B------:R1:W-:Y:S01]  /*3e80*/  @!P0 STS [R18+UR18], R10 ;  /* 0x0000000a12008988 */ /* 0x0003e20008000812 */
[----:B0-----:R-:W-:-:S05]  /*3e90*/  @P0 PRMT R9, R9, 0x8880, RZ ;  /* 0x0000888009090816 */ /* 0x001fca00000000ff */
[----:B------:R-:W-:Y:S01]  /*3ea0*/  @P0 IMAD.MOV.U32 R8, RZ, RZ, R9 ;  /* 0x000000ffff080224 */ /* 0x000fe200078e0009 */
[----:B------:R-:W-:-:S04]  /*3eb0*/  @P0 FSEL R9, R16, -INF , !P2 ;  /* 0xff80000010090808 */ /* 0x000fc80005000000 */
[----:B------:R-:W-:Y:S02]  /*3ec0*/  @P0 ISETP.NE.AND P2, PT, R8, RZ, PT ;  /* 0x000000ff0800020c */ /* 0x000fe40003f45270 */
[----:B------:R-:W-:Y:S02]  /*3ed0*/  IADD3 R8, PT, PT, R15, UR17, RZ ;  /* 0x000000110f087c10 */ /* 0x000fe4000fffe0ff */
[----:B------:R-:W-:-:S05]  /*3ee0*/  @P0 FSEL R9, R9, R16, P2 ;  /* 0x0000001009090208 */ /* 0x000fca0001000000 */
[----:B------:R1:W-:Y:S04]  /*3ef0*/  @P0 STS [R18+UR18], R9 ;  /* 0x0000000912000988 */ /* 0x0003e80008000812 */
.L_x_324:
[----:B------:R-:W-:Y:S05]  /*3f00*/  BSYNC.RECONVERGENT B0 ;  /* 0x0000000000007941 */ /* 0x000fea0003800200 */
.L_x_323:
[----:B------:R-:W-:Y:S01]  /*3f10*/  ISETP.GE.U32.AND P0, PT, R4, 0x3, PT ;  /* 0x000000030400780c */ /* 0x000fe20003f06070 */
[----:B------:R-:W0:Y:S01]  /*3f20*/  LDCU.U8 UR11, c[0x0][0x3b0] ;  /* 0x00007600ff0b77ac */ /* 0x000e220008000000 */
[----:B------:R-:W-:Y:S11]  /*3f30*/  BSSY.RECONVERGENT B0, `(.L_x_322) ;  /* 0x0000064000007945 */ /* 0x000ff60003800200 */
[----:B------:R-:W-:Y:S05]  /*3f40*/  @!P0 BRA `(.L_x_325) ;  /* 0x0000000400888947 */ /* 0x000fea0003800000 */
[----:B------:R-:W-:Y:S02]  /*3f50*/  IMAD.U32 R21, RZ, RZ, UR17 ;  /* 0x00000011ff157e24 */ /* 0x000fe4000f8e00ff */
[----:B------:R-:W-:Y:S02]  /*3f60*/  IMAD.U32 R23, RZ, RZ, UR17 ;  /* 0x00000011ff177e24 */ /* 0x000fe4000f8e00ff */
[----:B-1----:R-:W-:Y:S02]  /*3f70*/  VIADD R9, R8, UR17 ;  /* 0x0000001108097c36 */ /* 0x002fe40008000000 */
[--C-:B------:R-:W-:Y:S02]  /*3f80*/  IMAD R10, R21, 0x2, R8.reuse ;  /* 0x00000002150a7824 */ /* 0x100fe400078e0208 */
[----:B------:R-:W-:-:S07]  /*3f90*/  IMAD R18, R23, 0x3, R8 ;  /* 0x0000000317127824 */ /* 0x000fce00078e0208 */
.L_x_335:
[----:B------:R-:W1:Y:S01]  /*3fa0*/  LDC R20, c[0x0][0x3a8] ;  /* 0x0000ea00ff147b82 */ /* 0x000e620000000800 */
[C---:B------:R-:W-:Y:S01]  /*3fb0*/  LOP3.LUT R21, R8.reuse, 0x1f, RZ, 0xc0, !PT ;  /* 0x0000001f08157812 */ /* 0x040fe200078ec0ff */
[----:B------:R-:W-:Y:S01]  /*3fc0*/  BSSY.RECONVERGENT B1, `(.L_x_326) ;  /* 0x0000013000017945 */ /* 0x000fe20003800200 */
[----:B------:R-:W-:-:S03]  /*3fd0*/  LEA.HI R22, R8, UR5, RZ, 0x1b ;  /* 0x0000000508167c11 */ /* 0x000fc6000f8fd8ff */
[----:B------:R-:W-:-:S05]  /*3fe0*/  IMAD R23, R11, 0x20, R21 ;  /* 0x000000200b177824 */ /* 0x000fca00078e0215 */
[----:B-1----:R-:W-:-:S04]  /*3ff0*/  ISETP.GE.AND P0, PT, R23, R20, PT ;  /* 0x000000141700720c */ /* 0x002fc80003f06270 */
[----:B------:R-:W-:-:S13]  /*4000*/  ISETP.GE.OR P0, PT, R22, UR20, P0 ;  /* 0x0000001416007c0c */ /* 0x000fda0008706670 */
[----:B------:R-:W-:Y:S05]  /*4010*/  @P0 BRA `(.L_x_327) ;  /* 0x0000000000240947 */ /* 0x000fea0003800000 */
[----:B0-----:R-:W-:Y:S01]  /*4020*/  UPRMT UR9, UR11, 0x8880, URZ ;  /* 0x000088800b097896 */ /* 0x001fe200080000ff */
        /* <DEDUP_REMOVED lines=8> */
.L_x_327:
[----:B------:R-:W-:Y:S01]  /*40b0*/  LOP3.LUT R21, R21, 0x3e0, R8, 0xf8, !PT ;  /* 0x000003e015157812 */ /* 0x000fe200078ef808 */
[----:B------:R-:W-:-:S03]  /*40c0*/  IMAD.MOV.U32 R22, RZ, RZ, -0x800000 ;  /* 0xff800000ff167424 */ /* 0x000fc600078e00ff */
[----:B------:R-:W-:-:S05]  /*40d0*/  LEA R21, R21, UR18, 0x2 ;  /* 0x0000001215157c11 */ /* 0x000fca000f8e10ff */
[----:B------:R1:W-:Y:S02]  /*40e0*/  STS [R21], R22 ;  /* 0x0000001615007388 */ /* 0x0003e40000000800 */
.L_x_328:
[----:B0-----:R-:W-:Y:S05]  /*40f0*/  BSYNC.RECONVERGENT B1 ;  /* 0x0000000000017941 */ /* 0x001fea0003800200 */
.L_x_326:
[C---:B------:R-:W-:Y:S01]  /*4100*/  LOP3.LUT R26, R9.reuse, 0x1f, RZ, 0xc0, !PT ;  /* 0x0000001f091a7812 */ /* 0x040fe200078ec0ff */
[----:B------:R-:W-:Y:S01]  /*4110*/  BSSY.RECONVERGENT B1, `(.L_x_329) ;  /* 0x0000017000017945 */ /* 0x000fe20003800200 */
[----:B------:R-:W-:Y:S02]  /*4120*/  LEA.HI R25, R9, UR5, RZ, 0x1b ;  /* 0x0000000509197c11 */ /* 0x000fe4000f8fd8ff */
[----:B------:R-:W-:Y:S02]  /*4130*/  LEA R27, R11, R26, 0x5 ;  /* 0x0000001a0b1b7211 */ /* 0x000fe400078e28ff */
[----:B-1----:R-:W-:Y:S02]  /*4140*/  LEA.HI R22, R10, UR5, RZ, 0x1b ;  /* 0x000000050a167c11 */ /* 0x002fe4000f8fd8ff */
[----:B------:R-:W-:-:S04]  /*4150*/  ISETP.GE.AND P0, PT, R27, R20, PT ;  /* 0x000000141b00720c */ /* 0x000fc80003f06270 */
[----:B------:R-:W-:-:S13]  /*4160*/  ISETP.LT.AND P0, PT, R25, UR20, !P0 ;  /* 0x0000001419007c0c */ /* 0x000fda000c701270 */
[----:B------:R-:W-:Y:S01]  /*4170*/  @!P0 LOP3.LUT R21, R26, 0x3e0, R9, 0xf8, !PT ;  /* 0x000003e01a158812 */ /* 0x000fe200078ef809 */
        /* <DEDUP_REMOVED lines=16> */
.L_x_330:
[----:B------:R-:W-:Y:S05]  /*4280*/  BSYNC.RECONVERGENT B1 ;  /* 0x0000000000017941 */ /* 0x000fea0003800200 */
.L_x_329:
[----:B------:R-:W-:Y:S01]  /*4290*/  @!P2 LOP3.LUT R24, R21, 0x3e0, R10, 0xf8, !PT ;  /* 0x000003e01518a812 */ /* 0x000fe200078ef80a */
[----:B------:R-:W-:Y:S01]  /*42a0*/  @!P2 IMAD.MOV.U32 R29, RZ, RZ, -0x800000 ;  /* 0xff800000ff1da424 */ /* 0x000fe200078e00ff */
[----:B0-----:R-:W-:Y:S01]  /*42b0*/  LOP3.LUT R25, R18, 0x1f, RZ, 0xc0, !PT ;  /* 0x0000001f12197812 */ /* 0x001fe200078ec0ff */
[----:B------:R-:W-:Y:S01]  /*42c0*/  BSSY.RECONVERGENT B1, `(.L_x_331) ;  /* 0x0000010000017945 */ /* 0x000fe20003800200 */
[----:B------:R-:W-:-:S03]  /*42d0*/  @!P2 LEA R24, R24, UR18, 0x2 ;  /* 0x000000121818ac11 */ /* 0x000fc6000f8e10ff */
[----:B------:R-:W-:Y:S02]  /*42e0*/  IMAD R27, R11, 0x20, R25 ;  /* 0x000000200b1b7824 */ /* 0x000fe400078e0219 */
[----:B------:R0:W-:Y:S03]  /*42f0*/  @!P2 STS [R24], R29 ;  /* 0x0000001d1800a388 */ /* 0x0001e60000000800 */
        /* <DEDUP_REMOVED lines=12> */
.L_x_332:
[----:B------:R-:W-:Y:S05]  /*43c0*/  BSYNC.RECONVERGENT B1 ;  /* 0x0000000000017941 */ /* 0x000fea0003800200 */
.L_x_331:
        /* <DEDUP_REMOVED lines=11> */
[----:B0-----:R-:W-:Y:S02]  /*4480*/  FSEL R21, R16, -INF , !P0 ;  /* 0xff80000010157808 */ /* 0x001fe40004000000 */
[----:B------:R-:W-:Y:S02]  /*4490*/  ISETP.NE.AND P0, PT, RZ, UR9, PT ;  /* 0x00000009ff007c0c */ /* 0x000fe4000bf05270 */
[----:B------:R-:W-:Y:S02]  /*44a0*/  LEA R20, R25, UR18, 0x2 ;  /* 0x0000001219147c11 */ /* 0x000fe4000f8e10ff */
[----:B------:R-:W-:-:S05]  /*44b0*/  FSEL R21, R21, R16, P0 ;  /* 0x0000001015157208 */ /* 0x000fca0000000000 */
[----:B------:R1:W-:Y:S04]  /*44c0*/  STS [R20], R21 ;  /* 0x0000001514007388 */ /* 0x0003e80000000800 */
.L_x_334:
[----:B------:R-:W-:Y:S05]  /*44d0*/  BSYNC.RECONVERGENT B1 ;  /* 0x0000000000017941 */ /* 0x000fea0003800200 */
.L_x_333:
[----:B01----:R-:W-:Y:S01]  /*44e0*/  MOV R21, UR17 ;  /* 0x0000001100157c02 */ /* 0x003fe20008000f00 */
[----:B------:R-:W-:Y:S02]  /*44f0*/  IMAD.U32 R23, RZ, RZ, UR17 ;  /* 0x00000011ff177e24 */ /* 0x000fe4000f8e00ff */
[----:B------:R-:W-:Y:S01]  /*4500*/  IMAD.U32 R20, RZ, RZ, UR17 ;  /* 0x00000011ff147e24 */ /* 0x000fe2000f8e00ff */
[C---:B------:R-:W-:Y:S01]  /*4510*/  IADD3 R8, PT, PT, R21.reuse, UR17, R8 ;  /* 0x0000001115087c10 */ /* 0x040fe2000fffe008 */
[----:B------:R-:W-:Y:S02]  /*4520*/  IMAD R10, R21, 0x4, R10 ;  /* 0x00000004150a7824 */ /* 0x000fe400078e020a */
[----:B------:R-:W-:Y:S01]  /*4530*/  IMAD R18, R23, 0x4, R18 ;  /* 0x0000000417127824 */ /* 0x000fe200078e0212 */
[----:B------:R-:W-:Y:S01]  /*4540*/  ISETP.GE.U32.AND P0, PT, R8, 0x400, PT ;  /* 0x000004000800780c */ /* 0x000fe20003f06070 */
[----:B------:R-:W-:-:S12]  /*4550*/  IMAD R9, R20, 0x4, R9 ;  /* 0x0000000414097824 */ /* 0x000fd800078e0209 */
[----:B------:R-:W-:Y:S05]  /*4560*/  @!P0 BRA `(.L_x_335) ;  /* 0xfffffff8008c8947 */ /* 0x000fea000383ffff */
.L_x_325:
[----:B0-----:R-:W-:Y:S05]  /*4570*/  BSYNC.RECONVERGENT B0 ;  /* 0x0000000000007941 */ /* 0x001fea0003800200 */
.L_x_322:
[----:B------:R-:W0:Y:S01]  /*4580*/  LDC R8, c[0x0][0x3a8] ;  /* 0x0000ea00ff087b82 */ /* 0x000e220000000800 */
[----:B-12---:R-:W-:-:S05]  /*4590*/  IMAD.U32 R9, RZ, RZ, UR5 ;  /* 0x00000005ff097e24 */ /* 0x006fca000f8e00ff */
[----:B0-----:R-:W-:-:S04]  /*45a0*/  VIADDMNMX R8, R9, 0x20, R8, PT ;  /* 0x0000002009087846 */ /* 0x001fc80003800108 */
[----:B------:R-:W-:Y:S01]  /*45b0*/  IADD3 R8, PT, PT, R8, -UR5, RZ ;  /* 0x8000000508087c10 */ /* 0x000fe2000fffe0ff */
[----:B------:R-:W-:Y:S03]  /*45c0*/  BAR.SYNC.DEFER_BLOCKING 0x0 ;  /* 0x0000000000007b1d */ /* 0x000fe60000010000 */
[----:B------:R-:W-:-:S13]  /*45d0*/  ISETP.GE.AND P0, PT, R8, 0x1, PT ;  /* 0x000000010800780c */ /* 0x000fda0003f06270 */
[----:B------:R-:W-:Y:S05]  /*45e0*/  @!P0 BRA `(.L_x_336) ;  /* 0x0000001000348947 */ /* 0x000fea0003800000 */
[----:B------:R-:W-:Y:S01]  /*45f0*/  UIADD3 UR9, UPT, UPT, UR22, -0x1, URZ ;  /* 0xffffffff16097890 */ /* 0x000fe2000fffe0ff */
[----:B------:R-:W-:Y:S01]  /*4600*/  IMAD.MOV.U32 R18, RZ, RZ, RZ ;  /* 0x000000ffff127224 */ /* 0x000fe200078e00ff */
[----:B------:R-:W-:Y:S02]  /*4610*/  UIADD3 UR11, UPT, UPT, -UR21, UR22, URZ ;  /* 0x00000016150b7290 */ /* 0x000fe4000fffe1ff */
[----:B------:R-:W-:Y:S02]  /*4620*/  ULOP3.LUT UR12, UR10, 0x3, URZ, 0xc0, !UPT ;  /* 0x000000030a0c7892 */ /* 0x000fe4000f8ec0ff */
[----:B------:R-:W-:-:S11]  /*4630*/  UISETP.GE.U32.AND UP1, UPT, UR9, 0x7, UPT ;  /* 0x000000070900788c */ /* 0x000fd6000bf26070 */
.L_x_359:
[----:B------:R-:W0:Y:S01]  /*4640*/  LDCU UR9, c[0x0][0x3a8] ;  /* 0x00007500ff0977ac */ /* 0x000e220008000800 */
[----:B------:R-:W-:-:S05]  /*4650*/  VIADD R8, R18, UR5 ;  /* 0x0000000512087c36 */ /* 0x000fca0008000000 */
[----:B0-----:R-:W-:-:S13]  /*4660*/  ISETP.GE.AND P0, PT, R8, UR9, PT ;  /* 0x0000000908007c0c */ /* 0x001fda000bf06270 */
[----:B-123--:R-:W-:Y:S05]  /*4670*/  @P0 BRA `(.L_x_337) ;  /* 0x0000000c00f40947 */ /* 0x00efea0003800000 */
[----:B------:R-:W-:Y:S01]  /*4680*/  ISETP.GE.AND P0, PT, R19, UR22, PT ;  /* 0x0000001613007c0c */ /* 0x000fe2000bf06270 */
[----:B------:R-:W-:Y:S01]  /*4690*/  BSSY.RECONVERGENT B0, `(.L_x_338) ;  /* 0x000000c000007945 */ /* 0x000fe20003800200 */
[----:B------:R-:W-:-:S11]  /*46a0*/  IMAD.MOV.U32 R8, RZ, RZ, -0x800000 ;  /* 0xff800000ff087424 */ /* 0x000fd600078e00ff */
[----:B------:R-:W-:Y:S05]  /*46b0*/  @P0 BRA `(.L_x_339) ;  /* 0x0000000000240947 */ /* 0x000fea0003800000 */
[----:B------:R-:W-:Y:S02]  /*46c0*/  IMAD.MOV.U32 R8, RZ, RZ, -0x800000 ;  /* 0xff800000ff087424 */ /* 0x000fe400078e00ff */
[----:B------:R-:W-:-:S07]  /*46d0*/  IMAD.MOV.U32 R9, RZ, RZ, R19 ;  /* 0x000000ffff097224 */ /* 0x000fce00078e0013 */
.L_x_340:
[----:B------:R-:W-:Y:S01]  /*46e0*/  IMAD R10, R18, 0x20, R9 ;  /* 0x00000020120a7824 */ /* 0x000fe200078e0209 */
[----:B------:R-:W-:-:S04]  /*46f0*/  IADD3 R9, PT, PT, R9, UR17, RZ ;  /* 0x0000001109097c10 */ /* 0x000fc8000fffe0ff */
[----:B------:R-:W-:Y:S02]  /*4700*/  LEA R10, R10, UR18, 0x2 ;  /* 0x000000120a0a7c11 */ /* 0x000fe4000f8e10ff */
[----:B------:R-:W-:-:S03]  /*4710*/  ISETP.GE.AND P2, PT, R9, UR22, PT ;  /* 0x0000001609007c0c */ /* 0x000fc6000bf46270 */
[----:B------:R-:W0:Y:S02]  /*4720*/  LDS R11, [R10] ;  /* 0x000000000a0b7984 */ /* 0x000e240000000800 */
[----:B0-----:R-:W-:-:S08]  /*4730*/  FMNMX R8, R11, R8, !PT ;  /* 0x000000080b087209 */ /* 0x001fd00007800000 */
[----:B------:R-:W-:Y:S05]  /*4740*/  @!P2 BRA `(.L_x_340) ;  /* 0xfffffffc00e4a947 */ /* 0x000fea000383ffff */
.L_x_339:
[----:B------:R-:W-:Y:S05]  /*4750*/  BSYNC.RECONVERGENT B0 ;  /* 0x0000000000007941 */ /* 0x000fea0003800200 */
.L_x_338:
[----:B------:R-:W0:Y:S01]  /*4760*/  SHFL.BFLY PT, R9, R8, 0x10, 0x1f ;  /* 0x0e001f0008097f89 */ /* 0x000e2200000e0000 */
[----:B------:R-:W-:Y:S02]  /*4770*/  ISETP.NE.AND P2, PT, R12, RZ, PT ;  /* 0x000000ff0c00720c */ /* 0x000fe40003f45270 */
[----:B------:R-:W-:Y:S02]  /*4780*/  ISETP.GT.U32.AND P3, PT, R19, 0x1f, PT ;  /* 0x0000001f1300780c */ /* 0x000fe40003f64070 */
[----:B0-----:R-:W-:-:S05]  /*4790*/  FMNMX R9, R9, R8, !PT ;  /* 0x0000000809097209 */ /* 0x001fca0007800000 */
[----:B------:R-:W0:Y:S02]  /*47a0*/  SHFL.BFLY PT, R10, R9, 0x8, 0x1f ;  /* 0x0d001f00090a7f89 */ /* 0x000e2400000e0000 */
        /* <DEDUP_REMOVED lines=17> */
[----:B------:R-:W2:Y:S02]  /*48c0*/  SHFL.BFLY PT, R22, R9, 0x8, 0x1f ;  /* 0x0d001f0009167f89 */ /* 0x000ea400000e0000 */
[----:B--2---:R-:W-:-:S05]  /*48d0*/  FMNMX R22, R9, R22, !PT ;  /* 0x0000001609167209 */ /* 0x004fca0007800000 */
[----:B0-----:R-:W0:Y:S02]  /*48e0*/  SHFL.BFLY PT, R21, R22, 0x4, 0x1f ;  /* 0x0c801f0016157f89 */ /* 0x001e2400000e0000 */
[----:B0-----:R-:W-:-:S05]  /*48f0*/  FMNMX R21, R22, R21, !PT ;  /* 0x0000001516157209 */ /* 0x001fca0007800000 */
[----:B------:R-:W0:Y:S02]  /*4900*/  SHFL.BFLY PT, R24, R21, 0x2, 0x1f ;  /* 0x0c401f0015187f89 */ /* 0x000e2400000e0000 */
[----:B0-----:R-:W-:-:S05]  /*4910*/  FMNMX R24, R21, R24, !PT ;  /* 0x0000001815187209 */ /* 0x001fca0007800000 */
[----:B------:R0:W2:Y:S02]  /*4920*/  SHFL.BFLY PT, R23, R24, 0x1, 0x1f ;  /* 0x0c201f0018177f89 */ /* 0x0000a400000e0000 */
.L_x_391:
[----:B--2---:R-:W-:-:S05]  /*4930*/  FMNMX R23, R24, R23, !PT ;  /* 0x0000001718177209 */ /* 0x004fca0007800000 */
[----:B------:R2:W-:Y:S02]  /*4940*/  @!P2 STS [UR18+0x1000], R23 ;  /* 0x00100017ff00a988 */ /* 0x0005e40008000812 */
.L_x_341:
[----:B------:R-:W3:Y:S01]  /*4950*/  LDC R8, c[0x0][0x3ac] ;  /* 0x0000eb00ff087b82 */ /* 0x000ee20000000800 */
[----:B------:R-:W-:Y:S05]  /*4960*/  WARPSYNC.ALL ;  /* 0x0000000000007948 */ /* 0x000fea0003800000 */
[C---:B---3--:R-:W-:Y:S02]  /*4970*/  ISETP.GE.AND P3, PT, R19.reuse, R8, PT ;  /* 0x000000081300720c */ /* 0x048fe40003f66270 */
[----:B------:R-:W-:Y:S01]  /*4980*/  BAR.SYNC.DEFER_BLOCKING 0x0 ;  /* 0x0000000000007b1d */ /* 0x000fe20000010000 */
[----:B------:R-:W-:Y:S01]  /*4990*/  LEA R9, R18, UR7, 0x2 ;  /* 0x0000000712097c11 */ /* 0x000fe2000f8e10ff */
[----:B------:R-:W-:Y:S01]  /*49a0*/  IMAD.MOV.U32 R11, RZ, RZ, 0x3bbb989d ;  /* 0x3bbb989dff0b7424 */ /* 0x000fe200078e00ff */
[----:B------:R-:W-:Y:S01]  /*49b0*/  ISETP.NE.AND P2, PT, R19, RZ, PT ;  /* 0x000000ff1300720c */ /* 0x000fe20003f45270 */
[----:B------:R-:W-:-:S02]  /*49c0*/  IMAD.MOV.U32 R20, RZ, RZ, 0x437c0000 ;  /* 0x437c0000ff147424 */ /* 0x000fc400078e00ff */
[----:B------:R-:W-:Y:S01]  /*49d0*/  BSSY.RECONVERGENT B0, `(.L_x_343) ;  /* 0x0000017000007945 */ /* 0x000fe20003800200 */
[----:B------:R-:W-:Y:S04]  /*49e0*/  LDS R10, [UR18+0x1000] ;  /* 0x00100012ff0a7984 */ /* 0x000fe80008000800 */
[----:B0-----:R-:W0:Y:S02]  /*49f0*/  LDS R21, [R9+0x1080] ;  /* 0x0010800009157984 */ /* 0x001e240000000800 */
[----:B0-----:R-:W-:-:S05]  /*4a00*/  FMNMX R10, R10, R21, !PT ;  /* 0x000000150a0a7209 */ /* 0x001fca0007800000 */
[----:B------:R-:W-:-:S04]  /*4a10*/  FADD R22, R21, -R10 ;  /* 0x8000000a15167221 */ /* 0x000fc80000000000 */
[----:B------:R-:W-:-:S04]  /*4a20*/  FFMA.SAT R21, R22, R11, 0.5 ;  /* 0x3f00000016157423 */ /* 0x000fc8000000200b */
[----:B------:R-:W-:-:S04]  /*4a30*/  FFMA.RM R21, R21, R20, 12582913 ;  /* 0x4b40000115157423 */ /* 0x000fc80000004014 */
[C---:B--2---:R-:W-:Y:S01]  /*4a40*/  FADD R23, R21.reuse, -12583039 ;  /* 0xcb40007f15177421 */ /* 0x044fe20000000000 */
[----:B------:R-:W-:-:S03]  /*4a50*/  IMAD.SHL.U32 R21, R21, 0x800000, RZ ;  /* 0x0080000015157824 */ /* 0x000fc600078e00ff */
[----:B------:R-:W-:-:S04]  /*4a60*/  FFMA R23, R22, 1.4426950216293334961, -R23 ;  /* 0x3fb8aa3b16177823 */ /* 0x000fc80000000817 */
[----:B------:R-:W-:-:S04]  /*4a70*/  FFMA R23, R22, 1.925963033500011079e-08, R23 ;  /* 0x32a5706016177823 */ /* 0x000fc80000000017 */
[----:B------:R-:W0:Y:S02]  /*4a80*/  MUFU.EX2 R22, R23 ;  /* 0x0000001700167308 */ /* 0x000e240000000800 */
[----:B0-----:R-:W-:Y:S01]  /*4a90*/  FMUL R24, R21, R22 ;  /* 0x0000001615187220 */ /* 0x001fe20000400000 */
[----:B------:R-:W-:Y:S06]  /*4aa0*/  @P3 BRA `(.L_x_344) ;  /* 0x0000000000243947 */ /* 0x000fec0003800000 */
[----:B------:R-:W-:-:S07]  /*4ab0*/  IMAD.MOV.U32 R21, RZ, RZ, R19 ;  /* 0x000000ffff157224 */ /* 0x000fce00078e0013 */
.L_x_345:
        /* <DEDUP_REMOVED lines=8> */
.L_x_344:
[----:B------:R-:W-:Y:S05]  /*4b40*/  BSYNC.RECONVERGENT B0 ;  /* 0x0000000000007941 */ /* 0x000fea0003800200 */
.L_x_343:
[----:B------:R-:W0:Y:S01]  /*4b50*/  @!P2 LDS R21, [R9+0x1100] ;  /* 0x001100000915a984 */ /* 0x000e220000000800 */
        /* <DEDUP_REMOVED lines=9> */
.L_x_348:
        /* <DEDUP_REMOVED lines=11> */
[----:B------:R-:W-:-:S04]  /*4ca0*/  FFMA R27, R24, 1.925963033500011079e-08, R27 ;  /* 0x32a57060181b7823 */ /* 0x000fc8000000001b */
[----:B------:R-:W0:Y:S02]  /*4cb0*/  MUFU.EX2 R24, R27 ;  /* 0x0000001b00187308 */ /* 0x000e240000000800 */
[----:B0-----:R-:W-:-:S04]  /*4cc0*/  FMUL R24, R25, R24 ;  /* 0x0000001819187220 */ /* 0x001fc80000400000 */
[----:B------:R-:W-:Y:S01]  /*4cd0*/  FADD R21, R24, R21 ;  /* 0x0000001518157221 */ /* 0x000fe20000000000 */
[----:B------:R0:W-:Y:S01]  /*4ce0*/  STS [R22], R24 ;  /* 0x0000001816007388 */ /* 0x0001e20000000800 */
[----:B------:R-:W-:Y:S05]  /*4cf0*/  @!P0 BRA `(.L_x_348) ;  /* 0xfffffffc00bc8947 */ /* 0x000fea000383ffff */
.L_x_347:
[----:B------:R-:W-:Y:S05]  /*4d00*/  BSYNC.RECONVERGENT B0 ;  /* 0x0000000000007941 */ /* 0x000fea0003800200 */
.L_x_346:
[----:B--2---:R-:W2:Y:S01]  /*4d10*/  SHFL.BFLY PT, R10, R21, 0x10, 0x1f ;  /* 0x0e001f00150a7f89 */ /* 0x004ea200000e0000 */
[----:B------:R-:W-:Y:S02]  /*4d20*/  ISETP.NE.AND P0, PT, R12, RZ, PT ;  /* 0x000000ff0c00720c */ /* 0x000fe40003f05270 */
[----:B------:R-:W-:Y:S01]  /*4d30*/  ISETP.GT.U32.AND P3, PT, R19, 0x1f, PT ;  /* 0x0000001f1300780c */ /* 0x000fe20003f64070 */
[----:B--2---:R-:W-:-:S05]  /*4d40*/  FADD R10, R10, R21 ;  /* 0x000000150a0a7221 */ /* 0x004fca0000000000 */
[----:B------:R-:W2:Y:S02]  /*4d50*/  SHFL.BFLY PT, R11, R10, 0x8, 0x1f ;  /* 0x0d001f000a0b7f89 */ /* 0x000ea400000e0000 */
[----:B--2---:R-:W-:-:S05]  /*4d60*/  FADD R11, R10, R11 ;  /* 0x0000000b0a0b7221 */ /* 0x004fca0000000000 */
[----:B------:R-:W2:Y:S02]  /*4d70*/  SHFL.BFLY PT, R20, R11, 0x4, 0x1f ;  /* 0x0c801f000b147f89 */ /* 0x000ea400000e0000 */
[----:B--2---:R-:W-:-:S05]  /*4d80*/  FADD R20, R11, R20 ;  /* 0x000000140b147221 */ /* 0x004fca0000000000 */
[----:B------:R-:W2:Y:S02]  /*4d90*/  SHFL.BFLY PT, R23, R20, 0x2, 0x1f ;  /* 0x0c401f0014177f89 */ /* 0x000ea400000e0000 */
[----:B--2---:R-:W-:-:S05]  /*4da0*/  FADD R23, R20, R23 ;  /* 0x0000001714177221 */ /* 0x004fca0000000000 */
[----:B0-----:R-:W0:Y:S02]  /*4db0*/  SHFL.BFLY PT, R22, R23, 0x1, 0x1f ;  /* 0x0c201f0017167f89 */ /* 0x001e2400000e0000 */
        /* <DEDUP_REMOVED lines=9> */
[----:B---3--:R-:W3:Y:S02]  /*4e50*/  SHFL.BFLY PT, R22, R21, 0x10, 0x1f ;  /* 0x0e001f0015167f89 */ /* 0x008ee400000e0000 */
[----:B---3--:R-:W-:-:S05]  /*4e60*/  FADD R22, R22, R21 ;  /* 0x0000001516167221 */ /* 0x008fca0000000000 */
[----:B------:R-:W3:Y:S02]  /*4e70*/  SHFL.BFLY PT, R23, R22, 0x8, 0x1f ;  /* 0x0d001f0016177f89 */ /* 0x000ee400000e0000 */
[----:B---3--:R-:W-:-:S05]  /*4e80*/  FADD R23, R22, R23 ;  /* 0x0000001716177221 */ /* 0x008fca0000000000 */
[----:B------:R-:W3:Y:S02]  /*4e90*/  SHFL.BFLY PT, R24, R23, 0x4, 0x1f ;  /* 0x0c801f0017187f89 */ /* 0x000ee400000e0000 */
[----:B---3--:R-:W-:-:S05]  /*4ea0*/  FADD R24, R23, R24 ;  /* 0x0000001817187221 */ /* 0x008fca0000000000 */
[----:B0-----:R-:W0:Y:S02]  /*4eb0*/  SHFL.BFLY PT, R25, R24, 0x2, 0x1f ;  /* 0x0c401f0018197f89 */ /* 0x001e2400000e0000 */
[----:B0-----:R-:W-:-:S05]  /*4ec0*/  FADD R25, R24, R25 ;  /* 0x0000001918197221 */ /* 0x001fca0000000000 */
[----:B------:R0:W3:Y:S02]  /*4ed0*/  SHFL.BFLY PT, R26, R25, 0x1, 0x1f ;  /* 0x0c201f00191a7f89 */ /* 0x0000e400000e0000 */
.L_x_397:
[----:B---3--:R-:W-:-:S05]  /*4ee0*/  FADD R26, R25, R26 ;  /* 0x0000001a191a7221 */ /* 0x008fca0000000000 */
[----:B------:R3:W-:Y:S02]  /*4ef0*/  @!P0 STS [UR18+0x1000], R26 ;  /* 0x0010001aff008988 */ /* 0x0007e40008000812 */
.L_x_349:
        /* <DEDUP_REMOVED lines=11> */
.L_x_358:
[----:B------:R-:W-:Y:S01]  /*4fb0*/  UISETP.GE.AND UP2, UPT, UR22, 0x1, UPT ;  /* 0x000000011600788c */ /* 0x000fe2000bf46270 */
[----:B0-----:R-:W-:-:S08]  /*4fc0*/  IMAD.MOV.U32 R25, RZ, RZ, RZ ;  /* 0x000000ffff197224 */ /* 0x001fd000078e00ff */
[----:B------:R-:W-:Y:S05]  /*4fd0*/  BRA.U !UP2, `(.L_x_353) ;  /* 0x000000050a707547 */ /* 0x000fea000b800000 */
[----:B------:R-:W-:Y:S02]  /*4fe0*/  IMAD.MOV.U32 R25, RZ, RZ, RZ ;  /* 0x000000ffff197224 */ /* 0x000fe400078e00ff */
[----:B------:R-:W-:Y:S01]  /*4ff0*/  IMAD.MOV.U32 R8, RZ, RZ, RZ ;  /* 0x000000ffff087224 */ /* 0x000fe200078e00ff */
[----:B------:R-:W-:Y:S06]  /*5000*/  BRA.U !UP1, `(.L_x_354) ;  /* 0x0000000109907547 */ /* 0x000fec000b800000 */
[----:B------:R-:W-:Y:S02]  /*5010*/  IMAD.MOV.U32 R25, RZ, RZ, RZ ;  /* 0x000000ffff197224 */ /* 0x000fe400078e00ff */
[----:B------:R-:W-:-:S07]  /*5020*/  IMAD.MOV.U32 R23, RZ, RZ, RZ ;  /* 0x000000ffff177224 */ /* 0x000fce00078e00ff */
.L_x_355:
[----:B------:R-:W0:Y:S01]  /*5030*/  LDC R20, c[0x0][0x3ac] ;  /* 0x0000eb00ff147b82 */ /* 0x000e220000000800 */
[----:B------:R-:W-:-:S05]  /*5040*/  IMAD R22, R18, 0x20, R23 ;  /* 0x0000002012167824 */ /* 0x000fca00078e0217 */
[----:B------:R-:W-:Y:S01]  /*5050*/  LEA R22, R22, UR18, 0x2 ;  /* 0x0000001216167c11 */ /* 0x000fe2000f8e10ff */
[C---:B0-----:R-:W-:Y:S01]  /*5060*/  IMAD R8, R23.reuse, R20, R21 ;  /* 0x0000001417087224 */ /* 0x041fe200078e0215 */
[----:B------:R-:W-:-:S04]  /*5070*/  IADD3 R23, PT, PT, R23, 0x8, RZ ;  /* 0x0000000817177810 */ /* 0x000fc80007ffe0ff */
[----:B------:R-:W-:Y:S02]  /*5080*/  LEA R27, R8, UR16, 0x2 ;  /* 0x00000010081b7c11 */ /* 0x000fe4000f8e10ff */
[----:B----4-:R-:W-:Y:S01]  /*5090*/  LDS.128 R8, [R22] ;  /* 0x0000000016087984 */ /* 0x010fe20000000c00 */
[----:B------:R-:W-:Y:S02]  /*50a0*/  ISETP.NE.AND P0, PT, R23, UR11, PT ;  /* 0x0000000b17007c0c */ /* 0x000fe4000bf05270 */
[----:B------:R-:W-:Y:S01]  /*50b0*/  LEA R29, R20, R27, 0x2 ;  /* 0x0000001b141d7211 */ /* 0x000fe200078e10ff */
[----:B------:R-:W0:Y:S02]  /*50c0*/  LDS R24, [R27] ;  /* 0x000000001b187984 */ /* 0x000e240000000800 */
[----:B0-----:R-:W-:Y:S02]  /*50d0*/  FFMA R8, R8, R24, R25 ;  /* 0x0000001808087223 */ /* 0x001fe40000000019 */
[C---:B------:R-:W-:Y:S01]  /*50e0*/  IMAD R25, R20.reuse, 0x4, R29 ;  /* 0x0000000414197824 */ /* 0x040fe200078e021d */
[----:B------:R-:W0:Y:S02]  /*50f0*/  LDS R24, [R29] ;  /* 0x000000001d187984 */ /* 0x000e240000000800 */
[----:B0-----:R-:W-:Y:S01]  /*5100*/  FFMA R9, R9, R24, R8 ;  /* 0x0000001809097223 */ /* 0x001fe20000000008 */
[----:B------:R-:W-:-:S02]  /*5110*/  IMAD R24, R20, 0x4, R25 ;  /* 0x0000000414187824 */ /* 0x000fc400078e0219 */
[----:B------:R-:W0:Y:S02]  /*5120*/  LDS R25, [R25] ;  /* 0x0000000019197984 */ /* 0x000e240000000800 */
[C---:B---3--:R-:W-:Y:S02]  /*5130*/  IMAD R26, R20.reuse, 0x4, R24 ;  /* 0x00000004141a7824 */ /* 0x048fe400078e0218 */
        /* <DEDUP_REMOVED lines=17> */
.L_x_354:
[----:B------:R-:W-:-:S09]  /*5250*/  UISETP.NE.AND UP2, UPT, UR21, URZ, UPT ;  /* 0x000000ff1500728c */ /* 0x000fd2000bf45270 */
[----:B------:R-:W-:Y:S05]  /*5260*/  BRA.U !UP2, `(.L_x_353) ;  /* 0x000000010acc7547 */ /* 0x000fea000b800000 */
[----:B------:R-:W-:Y:S02]  /*5270*/  UIADD3 UR9, UPT, UPT, UR21, -0x1, URZ ;  /* 0xffffffff15097890 */ /* 0x000fe4000fffe0ff */
[----:B------:R-:W-:Y:S02]  /*5280*/  UISETP.NE.AND UP3, UPT, UR12, URZ, UPT ;  /* 0x000000ff0c00728c */ /* 0x000fe4000bf65270 */
[----:B------:R-:W-:-:S09]  /*5290*/  UISETP.GE.U32.AND UP2, UPT, UR9, 0x3, UPT ;  /* 0x000000030900788c */ /* 0x000fd2000bf46070 */
[----:B------:R-:W-:Y:S05]  /*52a0*/  BRA.U !UP2, `(.L_x_356) ;  /* 0x000000010a547547 */ /* 0x000fea000b800000 */
[----:B----4-:R-:W0:Y:S01]  /*52b0*/  LDC R9, c[0x0][0x3ac] ;  /* 0x0000eb00ff097b82 */ /* 0x010e220000000800 */
[----:B------:R-:W-:-:S05]  /*52c0*/  IMAD R10, R18, 0x20, R8 ;  /* 0x00000020120a7824 */ /* 0x000fca00078e0208 */
[----:B------:R-:W-:-:S05]  /*52d0*/  LEA R10, R10, UR18, 0x2 ;  /* 0x000000120a0a7c11 */ /* 0x000fca000f8e10ff */
[----:B------:R-:W-:Y:S04]  /*52e0*/  LDS R20, [R10] ;  /* 0x000000000a147984 */ /* 0x000fe80000000800 */
[----:B---3--:R-:W-:Y:S01]  /*52f0*/  LDS R26, [R10+0x8] ;  /* 0x000008000a1a7984 */ /* 0x008fe20000000800 */
[C---:B0-----:R-:W-:Y:S02]  /*5300*/  IMAD R11, R8.reuse, R9, R21 ;  /* 0x00000009080b7224 */ /* 0x041fe400078e0215 */
[----:B------:R-:W-:-:S03]  /*5310*/  VIADD R8, R8, 0x4 ;  /* 0x0000000408087836 */ /* 0x000fc60000000000 */
[----:B------:R-:W-:Y:S02]  /*5320*/  LEA R22, R11, UR16, 0x2 ;  /* 0x000000100b167c11 */ /* 0x000fe4000f8e10ff */
[----:B------:R-:W-:Y:S03]  /*5330*/  LDS R11, [R10+0x4] ;  /* 0x000004000a0b7984 */ /* 0x000fe60000000800 */
[C---:B------:R-:W-:Y:S01]  /*5340*/  IMAD R24, R9.reuse, 0x4, R22 ;  /* 0x0000000409187824 */ /* 0x040fe200078e0216 */
[----:B------:R-:W0:Y:S03]  /*5350*/  LDS R23, [R22] ;  /* 0x0000000016177984 */ /* 0x000e260000000800 */
[C---:B------:R-:W-:Y:S02]  /*5360*/  IMAD R28, R9.reuse, 0x4, R24 ;  /* 0x00000004091c7824 */ /* 0x040fe400078e0218 */
[----:B------:R-:W3:Y:S02]  /*5370*/  LDS R24, [R24] ;  /* 0x0000000018187984 */ /* 0x000ee40000000800 */
[----:B------:R-:W-:-:S02]  /*5380*/  IMAD R9, R9, 0x4, R28 ;  /* 0x0000000409097824 */ /* 0x000fc400078e021c */
[----:B------:R-:W4:Y:S04]  /*5390*/  LDS R28, [R28] ;  /* 0x000000001c1c7984 */ /* 0x000f280000000800 */
[----:B------:R-:W-:Y:S01]  /*53a0*/  LDS R9, [R9] ;  /* 0x0000000009097984 */ /* 0x000fe20000000800 */
[----:B0-----:R-:W-:-:S03]  /*53b0*/  FFMA R20, R20, R23, R25 ;  /* 0x0000001714147223 */ /* 0x001fc60000000019 */
[----:B------:R-:W0:Y:S01]  /*53c0*/  LDS R25, [R10+0xc] ;  /* 0x00000c000a197984 */ /* 0x000e220000000800 */
[----:B---3--:R-:W-:-:S04]  /*53d0*/  FFMA R11, R11, R24, R20 ;  /* 0x000000180b0b7223 */ /* 0x008fc80000000014 */
[----:B----4-:R-:W-:-:S04]  /*53e0*/  FFMA R11, R26, R28, R11 ;  /* 0x0000001c1a0b7223 */ /* 0x010fc8000000000b */
[----:B0-----:R-:W-:-:S07]  /*53f0*/  FFMA R25, R25, R9, R11 ;  /* 0x0000000919197223 */ /* 0x001fce000000000b */
.L_x_356:
[----:B------:R-:W-:Y:S05]  /*5400*/  BRA.U !UP3, `(.L_x_353) ;  /* 0x000000010b647547 */ /* 0x000fea000b800000 */
[----:B------:R-:W-:Y:S02]  /*5410*/  UISETP.NE.AND UP2, UPT, UR12, 0x1, UPT ;  /* 0x000000010c00788c */ /* 0x000fe4000bf45270 */
[----:B------:R-:W-:-:S07]  /*5420*/  ULOP3.LUT UP3, URZ, UR10, 0x1, URZ, 0xc0, !UPT ;  /* 0x000000010aff7892 */ /* 0x000fce000f86c0ff */
[----:B------:R-:W-:Y:S05]  /*5430*/  BRA.U !UP2, `(.L_x_357) ;  /* 0x000000010a347547 */ /* 0x000fea000b800000 */
[----:B------:R-:W0:Y:S01]  /*5440*/  LDC R11, c[0x0][0x3ac] ;  /* 0x0000eb00ff0b7b82 */ /* 0x000e220000000800 */
[----:B----4-:R-:W-:-:S04]  /*5450*/  LEA R9, R18, R8, 0x5 ;  /* 0x0000000812097211 */ /* 0x010fc800078e28ff */
[----:B------:R-:W-:Y:S01]  /*5460*/  LEA R9, R9, UR18, 0x2 ;  /* 0x0000001209097c11 */ /* 0x000fe2000f8e10ff */
[C---:B0-----:R-:W-:Y:S02]  /*5470*/  IMAD R10, R8.reuse, R11, R21 ;  /* 0x0000000b080a7224 */ /* 0x041fe400078e0215 */
[----:B------:R-:W-:-:S03]  /*5480*/  VIADD R8, R8, 0x2 ;  /* 0x0000000208087836 */ /* 0x000fc60000000000 */
[----:B------:R-:W-:Y:S02]  /*5490*/  LEA R20, R10, UR16, 0x2 ;  /* 0x000000100a147c11 */ /* 0x000fe4000f8e10ff */
[----:B------:R-:W-:Y:S03]  /*54a0*/  LDS R10, [R9] ;  /* 0x00000000090a7984 */ /* 0x000fe60000000800 */
[----:B------:R-:W-:Y:S02]  /*54b0*/  IMAD R22, R11, 0x4, R20 ;  /* 0x000000040b167824 */ /* 0x000fe400078e0214 */
[----:B------:R-:W0:Y:S04]  /*54c0*/  LDS R20, [R20] ;  /* 0x0000000014147984 */ /* 0x000e280000000800 */
[----:B------:R-:W-:Y:S04]  /*54d0*/  LDS R11, [R9+0x4] ;  /* 0x00000400090b7984 */ /* 0x000fe80000000800 */
[----:B------:R-:W4:Y:S01]  /*54e0*/  LDS R22, [R22] ;  /* 0x0000000016167984 */ /* 0x000f220000000800 */
[----:B0-----:R-:W-:-:S04]  /*54f0*/  FFMA R10, R10, R20, R25 ;  /* 0x000000140a0a7223 */ /* 0x001fc80000000019 */
[----:B----4-:R-:W-:-:S07]  /*5500*/  FFMA R25, R11, R22, R10 ;  /* 0x000000160b197223 */ /* 0x010fce000000000a */
.L_x_357:
[----:B------:R-:W-:Y:S05]  /*5510*/  BRA.U !UP3, `(.L_x_353) ;  /* 0x000000010b207547 */ /* 0x000fea000b800000 */
[----:B------:R-:W0:Y:S01]  /*5520*/  LDCU UR9, c[0x0][0x3ac] ;  /* 0x00007580ff0977ac */ /* 0x000e220008000800 */
[----:B----4-:R-:W-:-:S05]  /*5530*/  IMAD R9, R18, 0x20, R8 ;  /* 0x0000002012097824 */ /* 0x010fca00078e0208 */
[----:B------:R-:W-:Y:S01]  /*5540*/  LEA R9, R9, UR18, 0x2 ;  /* 0x0000001209097c11 */ /* 0x000fe2000f8e10ff */
[----:B0-----:R-:W-:-:S05]  /*5550*/  IMAD R8, R8, UR9, R21 ;  /* 0x0000000908087c24 */ /* 0x001fca000f8e0215 */
[----:B------:R-:W-:Y:S02]  /*5560*/  LEA R10, R8, UR16, 0x2 ;  /* 0x00000010080a7c11 */ /* 0x000fe4000f8e10ff */
[----:B------:R-:W-:Y:S04]  /*5570*/  LDS R8, [R9] ;  /* 0x0000000009087984 */ /* 0x000fe80000000800 */
[----:B------:R-:W0:Y:S02]  /*5580*/  LDS R10, [R10] ;  /* 0x000000000a0a7984 */ /* 0x000e240000000800 */
[----:B0-----:R-:W-:-:S07]  /*5590*/  FFMA R25, R8, R10, R25 ;  /* 0x0000000a08197223 */ /* 0x001fce0000000019 */
.L_x_353:
[----:B------:R-:W0:Y:S02]  /*55a0*/  LDCU UR9, c[0x0][0x3ac] ;  /* 0x00007580ff0977ac */ /* 0x000e240008000800 */
[----:B0-----:R-:W-:Y:S02]  /*55b0*/  IMAD R8, R18, UR9, R21 ;  /* 0x0000000912087c24 */ /* 0x001fe4000f8e0215 */
[----:B------:R-:W-:-:S03]  /*55c0*/  VIADD R21, R21, UR17 ;  /* 0x0000001115157c36 */ /* 0x000fc60008000000 */
[----:B------:R-:W-:Y:S02]  /*55d0*/  LEA R8, R8, UR18, 0x2 ;  /* 0x0000001208087c11 */ /* 0x000fe4000f8e10ff */
[----:B------:R-:W-:-:S03]  /*55e0*/  ISETP.GE.AND P0, PT, R21, UR9, PT ;  /* 0x0000000915007c0c */ /* 0x000fc6000bf06270 */
[----:B----4-:R-:W0:Y:S02]  /*55f0*/  LDS R10, [R8+0x1080] ;  /* 0x00108000080a7984 */ /* 0x010e240000000800 */
[----:B0-----:R-:W-:-:S05]  /*5600*/  FADD R25, R10, R25 ;  /* 0x000000190a197221 */ /* 0x001fca0000000000 */
[----:B------:R0:W-:Y:S03]  /*5610*/  STS [R8+0x1080], R25 ;  /* 0x0010801908007388 */ /* 0x0001e60000000800 */
[----:B------:R-:W-:Y:S05]  /*5620*/  @!P0 BRA `(.L_x_358) ;  /* 0xfffffff800608947 */ /* 0x000fea000383ffff */
.L_x_352:
[----:B------:R-:W-:Y:S05]  /*5630*/  BSYNC.RECONVERGENT B0 ;  /* 0x0000000000007941 */ /* 0x000fea0003800200 */
.L_x_351:
[----:B------:R-:W-:Y:S06]  /*5640*/  BAR.SYNC.DEFER_BLOCKING 0x0 ;  /* 0x0000000000007b1d */ /* 0x000fec0000010000 */
.L_x_337:
[----:B0-----:R-:W0:Y:S01]  /*5650*/  LDC R8, c[0x0][0x3a8] ;  /* 0x0000ea00ff087b82 */ /* 0x001e220000000800 */
[----:B----4-:R-:W-:Y:S02]  /*5660*/  IMAD.U32 R9, RZ, RZ, UR5 ;  /* 0x00000005ff097e24 */ /* 0x010fe4000f8e00ff */
[----:B------:R-:W-:-:S03]  /*5670*/  VIADD R18, R18, 0x1 ;  /* 0x0000000112127836 */ /* 0x000fc60000000000 */
[----:B0-----:R-:W-:-:S04]  /*5680*/  VIADDMNMX R8, R9, 0x20, R8, PT ;  /* 0x0000002009087846 */ /* 0x001fc80003800108 */
[----:B------:R-:W-:-:S04]  /*5690*/  IADD3 R9, PT, PT, R8, -UR5, RZ ;  /* 0x8000000508097c10 */ /* 0x000fc8000fffe0ff */
[----:B------:R-:W-:-:S13]  /*56a0*/  ISETP.NE.AND P0, PT, R18, R9, PT ;  /* 0x000000091200720c */ /* 0x000fda0003f05270 */
[----:B------:R-:W-:Y:S05]  /*56b0*/  @P0 BRA `(.L_x_359) ;  /* 0xffffffec00e00947 */ /* 0x000fea000383ffff */
.L_x_336:
[----:B------:R-:W-:Y:S05]  /*56c0*/  BRA.U UP0, `(.L_x_360) ;  /* 0xffffffc5006c7547 */ /* 0x000fea000b83ffff */
.L_x_298:
[----:B------:R-:W5:Y:S01]  /*56d0*/  LDC R0, c[0x0][0x3a8] ;  /* 0x0000ea00ff007b82 */ /* 0x000f620000000800 */
[----:B------:R-:W1:Y:S01]  /*56e0*/  LDCU UR9, c[0x0][0x3ac] ;  /* 0x00007580ff0977ac */ /* 0x000e620008000800 */
[----:B0-----:R-:W-:-:S05]  /*56f0*/  IMAD.U32 R3, RZ, RZ, UR5 ;  /* 0x00000005ff037e24 */ /* 0x001fca000f8e00ff */
[----:B-----5:R-:W-:-:S05]  /*5700*/  VIADDMNMX R0, R3, 0x20, R0, PT ;  /* 0x0000002003007846 */ /* 0x020fca0003800100 */
[----:B------:R-:W-:-:S04]  /*5710*/  VIADD R0, R0, -UR5 ;  /* 0x8000000500007c36 */ /* 0x000fc80008000000 */
[----:B-1----:R-:W-:-:S05]  /*5720*/  IMAD R2, R0, UR9, RZ ;  /* 0x0000000900027c24 */ /* 0x002fca000f8e02ff */
[----:B------:R-:W-:-:S13]  /*5730*/  ISETP.GE.AND P0, PT, R19, R2, PT ;  /* 0x000000021300720c */ /* 0x000fda0003f06270 */
[----:B------:R-:W-:Y:S05]  /*5740*/  @P0 EXIT ;  /* 0x000000000000094d */ /* 0x000fea0003800000 */
[----:B------:R-:W0:Y:S01]  /*5750*/  I2F.U32.RP R6, UR17 ;  /* 0x0000001100067d06 */ /* 0x000e220008209000 */
[----:B------:R-:W-:Y:S01]  /*5760*/  VIADD R3, R19, UR17 ;  /* 0x0000001113037c36 */ /* 0x000fe20008000000 */
[----:B------:R-:W-:Y:S01]  /*5770*/  ISETP.NE.U32.AND P2, PT, RZ, UR17, PT ;  /* 0x00000011ff007c0c */ /* 0x000fe2000bf45070 */
[----:B------:R-:W1:Y:S01]  /*5780*/  LDCU UR10, c[0x0][0x3ac] ;  /* 0x00007580ff0a77ac */ /* 0x000e620008000800 */
[----:B------:R-:W-:Y:S02]  /*5790*/  BSSY.RECONVERGENT B2, `(.L_x_361) ;  /* 0x0000060000027945 */ /* 0x000fe40003800200 */
[CC--:B------:R-:W-:Y:S01]  /*57a0*/  ISETP.GE.AND P0, PT, R3.reuse, R2.reuse, PT ;  /* 0x000000020300720c */ /* 0x0c0fe20003f06270 */
[----:B------:R-:W1:Y:S01]  /*57b0*/  LDCU UR4, c[0x0][0x3a8] ;  /* 0x00007500ff0477ac */ /* 0x000e620008000800 */
[----:B------:R-:W-:Y:S02]  /*57c0*/  VIMNMX R0, PT, PT, R3, R2, !PT ;  /* 0x0000000203007248 */ /* 0x000fe40007fe0100 */
[----:B------:R-:W-:Y:S01]  /*57d0*/  SEL R7, RZ, 0x1, P0 ;  /* 0x00000001ff077807 */ /* 0x000fe20000000000 */
[----:B------:R-:W1:Y:S03]  /*57e0*/  LDCU.64 UR8, c[0x0][0x398] ;  /* 0x00007300ff0877ac */ /* 0x000e660008000a00 */
[----:B------:R-:W-:Y:S01]  /*57f0*/  IADD3 R0, PT, PT, R0, -R3, -R7 ;  /* 0x8000000300007210 */ /* 0x000fe20007ffe807 */
[----:B0-----:R-:W0:Y:S01]  /*5800*/  MUFU.RCP R6, R6 ;  /* 0x0000000600067308 */ /* 0x001e220000001000 */
[----:B------:R-:W-:Y:S01]  /*5810*/  UIADD3 UR7, UPT, UPT, UR7, 0x1080, URZ ;  /* 0x0000108007077890 */ /* 0x000fe2000fffe0ff */
[----:B0-----:R-:W-:-:S06]  /*5820*/  VIADD R4, R6, 0xffffffe ;  /* 0x0ffffffe06047836 */ /* 0x001fcc0000000000 */
[----:B------:R0:W5:Y:S02]  /*5830*/  F2I.FTZ.U32.TRUNC.NTZ R5, R4 ;  /* 0x0000000400057305 */ /* 0x000164000021f000 */
[----:B0-----:R-:W-:Y:S02]  /*5840*/  IMAD.MOV.U32 R4, RZ, RZ, RZ ;  /* 0x000000ffff047224 */ /* 0x001fe400078e00ff */
[----:B-----5:R-:W-:-:S04]  /*5850*/  IMAD.MOV R9, RZ, RZ, -R5 ;  /* 0x000000ffff097224 */ /* 0x020fc800078e0a05 */
        /* <DEDUP_REMOVED lines=12> */
[----:B------:R-:W-:-:S04]  /*5920*/  LOP3.LUT R0, R7, 0x3, RZ, 0xc0, !PT ;  /* 0x0000000307007812 */ /* 0x000fc800078ec0ff */
[----:B------:R-:W-:-:S13]  /*5930*/  ISETP.NE.AND P0, PT, R0, 0x3, PT ;  /* 0x000000030000780c */ /* 0x000fda0003f05270 */
[----:B-1----:R-:W-:Y:S05]  /*5940*/  @!P0 BRA `(.L_x_362) ;  /* 0x0000000400108947 */ /* 0x002fea0003800000 */
[----:B----4-:R-:W0:Y:S01]  /*5950*/  LDC R10, c[0x0][0x3ac] ;  /* 0x0000eb00ff0a7b82 */ /* 0x010e220000000800 */
[----:B------:R-:W-:-:S05]  /*5960*/  VIADD R0, R7, 0x1 ;  /* 0x0000000107007836 */ /* 0x000fca0000000000 */
[----:B------:R-:W-:-:S05]  /*5970*/  LOP3.LUT R0, R0, 0x3, RZ, 0xc0, !PT ;  /* 0x0000000300007812 */ /* 0x000fca00078ec0ff */
[----:B------:R-:W-:-:S07]  /*5980*/  IMAD.MOV R9, RZ, RZ, -R0 ;  /* 0x000000ffff097224 */ /* 0x000fce00078e0a00 */
.L_x_367:
        /* <DEDUP_REMOVED lines=37> */
[----:B--2---:R-:W0:Y:S04]  /*5be0*/  LDS R13, [R4+0x80] ;  /* 0x00008000040d7984 */ /* 0x004e280000000800 */
        /* <DEDUP_REMOVED lines=15> */
[----:B---3--:R-:W-:Y:S05]  /*5ce0*/  CALL.REL.NOINC `($__internal_2_$__cuda_sm3x_div_rn_noftz_f32_slowpath) ;  /* 0x0000001400587944 */ /* 0x008fea0003c00000 */
.L_x_366:
[----:B------:R-:W-:Y:S05]  /*5cf0*/  BSYNC.RECONVERGENT B4 ;  /* 0x0000000000047941 */ /* 0x000fea0003800200 */
.L_x_365:
[----:B------:R-:W-:-:S05]  /*5d00*/  IMAD R11, R11, UR10, R12 ;  /* 0x0000000a0b0b7c24 */ /* 0x000fca000f8e020c */
[----:B------:R-:W-:-:S04]  /*5d10*/  IADD3 R0, P0, PT, R11, UR6, RZ ;  /* 0x000000060b007c10 */ /* 0x000fc8000ff1e0ff */
[----:B------:R-:W-:Y:S02]  /*5d20*/  LEA.HI.X.SX32 R11, R11, UR19, 0x1, P0 ;  /* 0x000000130b0b7c11 */ /* 0x000fe400080f0eff */
[----:B------:R-:W-:-:S04]  /*5d30*/  LEA R4, P0, R0, UR8, 0x2 ;  /* 0x0000000800047c11 */ /* 0x000fc8000f8010ff */
[----:B------:R-:W-:-:S05]  /*5d40*/  LEA.HI.X R5, R0, UR9, R11, 0x2, P0 ;  /* 0x0000000900057c11 */ /* 0x000fca00080f140b */
[----:B------:R0:W-:Y:S04]  /*5d50*/  STG.E desc[UR14][R4.64], R3 ;  /* 0x0000000304007986 */ /* 0x0001e8000c10190e */
.L_x_364:
[----:B------:R-:W-:Y:S05]  /*5d60*/  BSYNC.RECONVERGENT B3 ;  /* 0x0000000000037941 */ /* 0x000fea0003800200 */
.L_x_363:
[----:B------:R-:W-:Y:S01]  /*5d70*/  IADD3 R19, PT, PT, R19, UR17, RZ ;  /* 0x0000001113137c10 */ /* 0x000fe2000fffe0ff */
[----:B------:R-:W-:Y:S06]  /*5d80*/  @P2 BRA `(.L_x_367) ;  /* 0xfffffffc00002947 */ /* 0x000fec000383ffff */
.L_x_362:
[----:B------:R-:W-:Y:S05]  /*5d90*/  BSYNC.RECONVERGENT B2 ;  /* 0x0000000000027941 */ /* 0x000fea0003800200 */
.L_x_361:
[----:B------:R-:W-:Y:S01]  /*5da0*/  ISETP.GE.U32.AND P0, PT, R7, 0x3, PT ;  /* 0x000000030700780c */ /* 0x000fe20003f06070 */
[----:B------:R-:W1:Y:S01]  /*5db0*/  LDCU UR16, c[0x0][0x3ac] ;  /* 0x00007580ff1077ac */ /* 0x000e620008000800 */
[----:B------:R-:W0:Y:S01]  /*5dc0*/  LDCU UR11, c[0x0][0x3a8] ;  /* 0x00007500ff0b77ac */ /* 0x000e220008000800 */
[----:B------:R-:W0:Y:S10]  /*5dd0*/  LDCU.64 UR12, c[0x0][0x398] ;  /* 0x00007300ff0c77ac */ /* 0x000e340008000a00 */
[----:B01----:R-:W-:Y:S05]  /*5de0*/  @!P0 EXIT ;  /* 0x000000000000894d */ /* 0x003fea0003800000 */
[----:B------:R-:W-:Y:S01]  /*5df0*/  BSSY.RECONVERGENT B2, `(.L_x_368) ;  /* 0x00000fb000027945 */ /* 0x000fe20003800200 */
.L_x_385:
[----:B------:R-:W-:Y:S01]  /*5e00*/  IMAD.U32 R0, RZ, RZ, UR16 ;  /* 0x00000010ff007e24 */ /* 0x000fe2000f8e00ff */
[----:B------:R-:W-:Y:S01]  /*5e10*/  IABS R8, R19 ;  /* 0x0000001300087213 */ /* 0x000fe20000000000 */
[----:B------:R-:W-:Y:S03]  /*5e20*/  BSSY.RECONVERGENT B3, `(.L_x_369) ;  /* 0x000003b000037945 */ /* 0x000fe60003800200 */
[----:B------:R-:W-:Y:S02]  /*5e30*/  IABS R9, R0 ;  /* 0x0000000000097213 */ /* 0x000fe40000000000 */
[----:B------:R-:W-:Y:S02]  /*5e40*/  ISETP.NE.AND P3, PT, R0, RZ, PT ;  /* 0x000000ff0000720c */ /* 0x000fe40003f65270 */
[----:B0-----:R-:W0:Y:S08]  /*5e50*/  I2F.RP R6, R9 ;  /* 0x0000000900067306 */ /* 0x001e300000209400 */
[----:B0-----:R-:W0:Y:S02]  /*5e60*/  MUFU.RCP R6, R6 ;  /* 0x0000000600067308 */ /* 0x001e240000001000 */
[----:B0-----:R-:W-:-:S06]  /*5e70*/  VIADD R7, R6, 0xffffffe ;  /* 0x0ffffffe06077836 */ /* 0x001fcc0000000000 */
[----:B------:R-:W0:Y:S02]  /*5e80*/  F2I.FTZ.U32.TRUNC.NTZ R5, R7 ;  /* 0x0000000700057305 */ /* 0x000e24000021f000 */
[----:B0-----:R-:W-:-:S04]  /*5e90*/  IMAD.MOV R4, RZ, RZ, -R5 ;  /* 0x000000ffff047224 */ /* 0x001fc800078e0a05 */
[----:B------:R-:W-:Y:S02]  /*5ea0*/  IMAD R3, R4, R9, RZ ;  /* 0x0000000904037224 */ /* 0x000fe400078e02ff */
[----:B------:R-:W-:-:S04]  /*5eb0*/  IMAD.MOV.U32 R4, RZ, RZ, RZ ;  /* 0x000000ffff047224 */ /* 0x000fc800078e00ff */
[----:B------:R-:W-:-:S04]  /*5ec0*/  IMAD.HI.U32 R3, R5, R3, R4 ;  /* 0x0000000305037227 */ /* 0x000fc800078e0004 */
[----:B------:R-:W-:Y:S01]  /*5ed0*/  IMAD.MOV.U32 R4, RZ, RZ, R8 ;  /* 0x000000ffff047224 */ /* 0x000fe200078e0008 */
[----:B------:R-:W-:-:S03]  /*5ee0*/  LOP3.LUT R8, RZ, R0, RZ, 0x33, !PT ;  /* 0x00000000ff087212 */ /* 0x000fc600078e33ff */
[----:B------:R-:W-:-:S04]  /*5ef0*/  IMAD.HI.U32 R3, R3, R4, RZ ;  /* 0x0000000403037227 */ /* 0x000fc800078e00ff */
[----:B------:R-:W-:-:S04]  /*5f00*/  IMAD.MOV R5, RZ, RZ, -R3 ;  /* 0x000000ffff057224 */ /* 0x000fc800078e0a03 */
[----:B------:R-:W-:Y:S01]  /*5f10*/  IMAD R4, R9, R5, R4 ;  /* 0x0000000509047224 */ /* 0x000fe200078e0204 */
[----:B------:R-:W-:-:S04]  /*5f20*/  LOP3.LUT R5, R19, R0, RZ, 0x3c, !PT ;  /* 0x0000000013057212 */ /* 0x000fc800078e3cff */
[----:B------:R-:W-:Y:S02]  /*5f30*/  ISETP.GT.U32.AND P1, PT, R9, R4, PT ;  /* 0x000000040900720c */ /* 0x000fe40003f24070 */
[----:B------:R-:W-:-:S11]  /*5f40*/  ISETP.GE.AND P2, PT, R5, RZ, PT ;  /* 0x000000ff0500720c */ /* 0x000fd60003f46270 */
        /* <DEDUP_REMOVED lines=15> */
[----:B----4-:R-:W0:Y:S04]  /*6040*/  LDS R11, [R5+0x80] ;  /* 0x00008000050b7984 */ /* 0x010e280000000800 */
        /* <DEDUP_REMOVED lines=15> */
[----:B--23--:R-:W-:Y:S05]  /*6140*/  CALL.REL.NOINC `($__internal_2_$__cuda_sm3x_div_rn_noftz_f32_slowpath) ;  /* 0x0000001000407944 */ /* 0x00cfea0003c00000 */
.L_x_372:
[----:B------:R-:W-:Y:S05]  /*6150*/  BSYNC.RECONVERGENT B4 ;  /* 0x0000000000047941 */ /* 0x000fea0003800200 */
.L_x_371:
[----:B------:R-:W-:-:S04]  /*6160*/  IMAD.U32 R0, RZ, RZ, UR16 ;  /* 0x00000010ff007e24 */ /* 0x000fc8000f8e00ff */
[----:B------:R-:W-:-:S05]  /*6170*/  IMAD R7, R7, R0, R9 ;  /* 0x0000000007077224 */ /* 0x000fca00078e0209 */
[----:B------:R-:W-:-:S04]  /*6180*/  IADD3 R5, P0, PT, R7, UR6, RZ ;  /* 0x0000000607057c10 */ /* 0x000fc8000ff1e0ff */
[----:B------:R-:W-:Y:S02]  /*6190*/  LEA.HI.X.SX32 R6, R7, UR19, 0x1, P0 ;  /* 0x0000001307067c11 */ /* 0x000fe400080f0eff */
[----:B------:R-:W-:-:S04]  /*61a0*/  LEA R4, P0, R5, UR12, 0x2 ;  /* 0x0000000c05047c11 */ /* 0x000fc8000f8010ff */
[----:B------:R-:W-:-:S05]  /*61b0*/  LEA.HI.X R5, R5, UR13, R6, 0x2, P0 ;  /* 0x0000000d05057c11 */ /* 0x000fca00080f1406 */
[----:B------:R0:W-:Y:S04]  /*61c0*/  STG.E desc[UR14][R4.64], R3 ;  /* 0x0000000304007986 */ /* 0x0001e8000c10190e */
.L_x_370:
[----:B------:R-:W-:Y:S05]  /*61d0*/  BSYNC.RECONVERGENT B3 ;  /* 0x0000000000037941 */ /* 0x000fea0003800200 */
.L_x_369:
[----:B------:R-:W-:Y:S01]  /*61e0*/  IABS R9, R0 ;  /* 0x0000000000097213 */ /* 0x000fe20000000000 */
[----:B------:R-:W-:Y:S01]  /*61f0*/  VIADD R19, R19, UR17 ;  /* 0x0000001113137c36 */ /* 0x000fe20008000000 */
[----:B------:R-:W-:Y:S01]  /*6200*/  ISETP.NE.AND P3, PT, R0, RZ, PT ;  /* 0x000000ff0000720c */ /* 0x000fe20003f65270 */
[----:B------:R-:W-:Y:S01]  /*6210*/  BSSY.RECONVERGENT B3, `(.L_x_373) ;  /* 0x000003a000037945 */ /* 0x000fe20003800200 */
[----:B0-----:R-:W0:Y:S02]  /*6220*/  I2F.RP R3, R9 ;  /* 0x0000000900037306 */ /* 0x001e240000209400 */
[----:B------:R-:W-:-:S06]  /*6230*/  IABS R8, R19 ;  /* 0x0000001300087213 */ /* 0x000fcc0000000000 */
        /* <DEDUP_REMOVED lines=46> */
[----:B--23--:R-:W-:Y:S05]  /*6520*/  CALL.REL.NOINC `($__internal_2_$__cuda_sm3x_div_rn_noftz_f32_slowpath) ;  /* 0x0000000c00487944 */ /* 0x00cfea0003c00000 */
.L_x_376:
[----:B------:R-:W-:Y:S05]  /*6530*/  BSYNC.RECONVERGENT B4 ;  /* 0x0000000000047941 */ /* 0x000fea0003800200 */
.L_x_375:
[----:B------:R-:W-:-:S04]  /*6540*/  IMAD.U32 R0, RZ, RZ, UR16 ;  /* 0x00000010ff007e24 */ /* 0x000fc8000f8e00ff */
[----:B------:R-:W-:-:S05]  /*6550*/  IMAD R7, R7, R0, R9 ;  /* 0x0000000007077224 */ /* 0x000fca00078e0209 */
[----:B------:R-:W-:-:S04]  /*6560*/  IADD3 R5, P0, PT, R7, UR6, RZ ;  /* 0x0000000607057c10 */ /* 0x000fc8000ff1e0ff */
[----:B------:R-:W-:Y:S02]  /*6570*/  LEA.HI.X.SX32 R6, R7, UR19, 0x1, P0 ;  /* 0x0000001307067c11 */ /* 0x000fe400080f0eff */
[----:B------:R-:W-:-:S04]  /*6580*/  LEA R4, P0, R5, UR12, 0x2 ;  /* 0x0000000c05047c11 */ /* 0x000fc8000f8010ff */
[----:B------:R-:W-:-:S05]  /*6590*/  LEA.HI.X R5, R5, UR13, R6, 0x2, P0 ;  /* 0x0000000d05057c11 */ /* 0x000fca00080f1406 */
[----:B------:R0:W-:Y:S04]  /*65a0*/  STG.E desc[UR14][R4.64], R3 ;  /* 0x0000000304007986 */ /* 0x0001e8000c10190e */
.L_x_374:
[----:B------:R-:W-:Y:S05]  /*65b0*/  BSYNC.RECONVERGENT B3 ;  /* 0x0000000000037941 */ /* 0x000fea0003800200 */
.L_x_373:
        /* <DEDUP_REMOVED lines=12> */
[----:B------:R-:W-:Y:S01]  /*6680*/  IMAD.HI.U32 R7, R5, R7, R4 ;  /* 0x0000000705077227 */ /* 0x000fe200078e0004 */
[----:B------:R-:W-:Y:S02]  /*6690*/  MOV R4, R8 ;  /* 0x0000000800047202 */ /* 0x000fe40000000f00 */
[----:B------:R-:W-:-:S03]  /*66a0*/  LOP3.LUT R8, RZ, R0, RZ, 0x33, !PT ;  /* 0x00000000ff087212 */ /* 0x000fc600078e33ff */
        /* <DEDUP_REMOVED lines=21> */
[----:B----4-:R-:W0:Y:S02]  /*6800*/  LDS R11, [R5+0x80] ;  /* 0x00008000050b7984 */ /* 0x010e240000000800 */
        /* <DEDUP_REMOVED lines=16> */
.L_x_380:
[----:B------:R-:W-:Y:S05]  /*6910*/  BSYNC.RECONVERGENT B4 ;  /* 0x0000000000047941 */ /* 0x000fea0003800200 */
.L_x_379:
[----:B------:R-:W-:-:S04]  /*6920*/  IMAD.U32 R0, RZ, RZ, UR16 ;  /* 0x00000010ff007e24 */ /* 0x000fc8000f8e00ff */
[----:B------:R-:W-:-:S05]  /*6930*/  IMAD R7, R7, R0, R9 ;  /* 0x0000000007077224 */ /* 0x000fca00078e0209 */
[----:B------:R-:W-:-:S04]  /*6940*/  IADD3 R5, P0, PT, R7, UR6, RZ ;  /* 0x0000000607057c10 */ /* 0x000fc8000ff1e0ff */
[----:B------:R-:W-:Y:S02]  /*6950*/  LEA.HI.X.SX32 R6, R7, UR19, 0x1, P0 ;  /* 0x0000001307067c11 */ /* 0x000fe400080f0eff */
[----:B------:R-:W-:-:S04]  /*6960*/  LEA R4, P0, R5, UR12, 0x2 ;  /* 0x0000000c05047c11 */ /* 0x000fc8000f8010ff */
[----:B------:R-:W-:-:S05]  /*6970*/  LEA.HI.X R5, R5, UR13, R6, 0x2, P0 ;  /* 0x0000000d05057c11 */ /* 0x000fca00080f1406 */
[----:B------:R0:W-:Y:S04]  /*6980*/  STG.E desc[UR14][R4.64], R3 ;  /* 0x0000000304007986 */ /* 0x0001e8000c10190e */
.L_x_378:
[----:B------:R-:W-:Y:S05]  /*6990*/  BSYNC.RECONVERGENT B3 ;  /* 0x0000000000037941 */ /* 0x000fea0003800200 */
.L_x_377:
        /* <DEDUP_REMOVED lines=11> */
[----:B------:R-:W-:-:S05]  /*6a50*/  HFMA2 R4, -RZ, RZ, 0, 0 ;  /* 0x00000000ff047431 */ /* 0x000fca00000001ff */
        /* <DEDUP_REMOVED lines=15> */
[----:B------:R-:W-:-:S04]  /*6b50*/  IADD3 R7, PT, PT, R6, UR5, RZ ;  /* 0x0000000506077c10 */ /* 0x000fc8000fffe0ff */
        /* <DEDUP_REMOVED lines=25> */
.L_x_384:
[----:B------:R-:W-:Y:S05]  /*6cf0*/  BSYNC.RECONVERGENT B4 ;  /* 0x0000000000047941 */ /* 0x000fea0003800200 */
.L_x_383:
[----:B------:R-:W-:-:S05]  /*6d00*/  IMAD R7, R7, UR16, R9 ;  /* 0x0000001007077c24 */ /* 0x000fca000f8e0209 */
[----:B------:R-:W-:-:S04]  /*6d10*/  IADD3 R0, P0, PT, R7, UR6, RZ ;  /* 0x0000000607007c10 */ /* 0x000fc8000ff1e0ff */
[----:B------:R-:W-:Y:S02]  /*6d20*/  LEA.HI.X.SX32 R7, R7, UR19, 0x1, P0 ;  /* 0x0000001307077c11 */ /* 0x000fe400080f0eff */
[----:B------:R-:W-:-:S04]  /*6d30*/  LEA R4, P0, R0, UR12, 0x2 ;  /* 0x0000000c00047c11 */ /* 0x000fc8000f8010ff */
[----:B------:R-:W-:-:S05]  /*6d40*/  LEA.HI.X R5, R0, UR13, R7, 0x2, P0 ;  /* 0x0000000d00057c11 */ /* 0x000fca00080f1407 */
[----:B------:R0:W-:Y:S04]  /*6d50*/  STG.E desc[UR14][R4.64], R3 ;  /* 0x0000000304007986 */ /* 0x0001e8000c10190e */
.L_x_382:
[----:B------:R-:W-:Y:S05]  /*6d60*/  BSYNC.RECONVERGENT B3 ;  /* 0x0000000000037941 */ /* 0x000fea0003800200 */
.L_x_381:
[----:B------:R-:W-:-:S05]  /*6d70*/  VIADD R19, R19, UR17 ;  /* 0x0000001113137c36 */ /* 0x000fca0008000000 */
[----:B------:R-:W-:-:S13]  /*6d80*/  ISETP.GE.AND P0, PT, R19, R2, PT ;  /* 0x000000021300720c */ /* 0x000fda0003f06270 */
[----:B------:R-:W-:Y:S05]  /*6d90*/  @!P0 BRA `(.L_x_385) ;  /* 0xfffffff000188947 */ /* 0x000fea000383ffff */
[----:B------:R-:W-:Y:S05]  /*6da0*/  BSYNC.RECONVERGENT B2 ;  /* 0x0000000000027941 */ /* 0x000fea0003800200 */
.L_x_368:
[----:B------:R-:W-:Y:S05]  /*6db0*/  EXIT ;  /* 0x000000000000794d */ /* 0x000fea0003800000 */
.L_x_342:
[----:B--2---:R-:W-:Y:S01]  /*6dc0*/  IMAD.MOV.U32 R27, RZ, RZ, R8 ;  /* 0x000000ffff1b7224 */ /* 0x004fe200078e0008 */
[----:B------:R-:W-:Y:S01]  /*6dd0*/  MOV R11, 0x1f ;  /* 0x0000001f000b7802 */ /* 0x000fe20000000f00 */
[----:B------:R-:W-:Y:S02]  /*6de0*/  IMAD.MOV.U32 R20, RZ, RZ, 0x10 ;  /* 0x00000010ff147424 */ /* 0x000fe400078e00ff */
[----:B------:R-:W-:-:S07]  /*6df0*/  IMAD.MOV.U32 R10, RZ, RZ, -0x1 ;  /* 0xffffffffff0a7424 */ /* 0x000fce00078e00ff */
[----:B01----:R-:W-:Y:S05]  /*6e00*/  WARPSYNC.COLLECTIVE R10, `(.L_x_386) ;  /* 0x000000000a087348 */ /* 0x003fea0003c00000 */
[----:B------:R2:W3:Y:S02]  /*6e10*/  SHFL.BFLY P3, R26, R27, R20, R11 ;  /* 0x0c0000141b1a7389 */ /* 0x0004e4000006000b */
[----:B0123--:R-:W-:Y:S05]  /*6e20*/  ENDCOLLECTIVE ;  /* 0x000000000000791b */ /* 0x00ffea0003800000 */
.L_x_386:
[----:B------:R-:W-:Y:S02]  /*6e30*/  IMAD.MOV.U32 R20, RZ, RZ, 0x8 ;  /* 0x00000008ff147424 */ /* 0x000fe400078e00ff */
[----:B------:R-:W-:-:S05]  /*6e40*/  IMAD.MOV.U32 R9, RZ, RZ, R26 ;  /* 0x000000ffff097224 */ /* 0x000fca00078e001a */
[----:B------:R-:W-:-:S05]  /*6e50*/  FMNMX R9, R9, R8, !PT ;  /* 0x0000000809097209 */ /* 0x000fca0007800000 */
[----:B------:R-:W-:-:S07]  /*6e60*/  IMAD.MOV.U32 R27, RZ, RZ, R9 ;  /* 0x000000ffff1b7224 */ /* 0x000fce00078e0009 */
[----:B------:R-:W-:Y:S05]  /*6e70*/  WARPSYNC.COLLECTIVE R10, `(.L_x_387) ;  /* 0x000000000a087348 */ /* 0x000fea0003c00000 */
[----:B------:R0:W1:Y:S02]  /*6e80*/  SHFL.BFLY P3, R26, R27, R20, R11 ;  /* 0x0c0000141b1a7389 */ /* 0x000064000006000b */
[----:B01----:R-:W-:Y:S05]  /*6e90*/  ENDCOLLECTIVE ;  /* 0x000000000000791b */ /* 0x003fea0003800000 */
.L_x_387:
[----:B------:R-:W-:Y:S02]  /*6ea0*/  HFMA2 R20, -RZ, RZ, 0, 2.384185791015625e-07 ;  /* 0x00000004ff147431 */ /* 0x000fe400000001ff */
[----:B------:R-:W-:-:S05]  /*6eb0*/  IMAD.MOV.U32 R22, RZ, RZ, R26 ;  /* 0x000000ffff167224 */ /* 0x000fca00078e001a */
[----:B------:R-:W-:-:S05]  /*6ec0*/  FMNMX R22, R9, R22, !PT ;  /* 0x0000001609167209 */ /* 0x000fca0007800000 */
[----:B------:R-:W-:-:S07]  /*6ed0*/  IMAD.MOV.U32 R27, RZ, RZ, R22 ;  /* 0x000000ffff1b7224 */ /* 0x000fce00078e0016 */
[----:B------:R-:W-:Y:S05]  /*6ee0*/  WARPSYNC.COLLECTIVE R10, `(.L_x_388) ;  /* 0x000000000a087348 */ /* 0x000fea0003c00000 */
[----:B------:R0:W1:Y:S02]  /*6ef0*/  SHFL.BFLY P3, R26, R27, R20, R11 ;  /* 0x0c0000141b1a7389 */ /* 0x000064000006000b */
[----:B01----:R-:W-:Y:S05]  /*6f00*/  ENDCOLLECTIVE ;  /* 0x000000000000791b */ /* 0x003fea0003800000 */
.L_x_388:
[----:B------:R-:W-:Y:S02]  /*6f10*/  IMAD.MOV.U32 R20, RZ, RZ, 0x2 ;  /* 0x00000002ff147424 */ /* 0x000fe400078e00ff */
[----:B------:R-:W-:-:S05]  /*6f20*/  IMAD.MOV.U32 R21, RZ, RZ, R26 ;  /* 0x000000ffff157224 */ /* 0x000fca00078e001a */
[----:B------:R-:W-:-:S05]  /*6f30*/  FMNMX R21, R22, R21, !PT ;  /* 0x0000001516157209 */ /* 0x000fca0007800000 */
[----:B------:R-:W-:-:S07]  /*6f40*/  IMAD.MOV.U32 R27, RZ, RZ, R21 ;  /* 0x000000ffff1b7224 */ /* 0x000fce00078e0015 */
[----:B------:R-:W-:Y:S05]  /*6f50*/  WARPSYNC.COLLECTIVE R10, `(.L_x_389) ;  /* 0x000000000a087348 */ /* 0x000fea0003c00000 */
[----:B------:R0:W1:Y:S02]  /*6f60*/  SHFL.BFLY P3, R26, R27, R20, R11 ;  /* 0x0c0000141b1a7389 */ /* 0x000064000006000b */
[----:B01----:R-:W-:Y:S05]  /*6f70*/  ENDCOLLECTIVE ;  /* 0x000000000000791b */ /* 0x003fea0003800000 */
.L_x_389:
[----:B------:R-:W-:Y:S02]  /*6f80*/  IMAD.MOV.U32 R20, RZ, RZ, 0x1 ;  /* 0x00000001ff147424 */ /* 0x000fe400078e00ff */
[----:B------:R-:W-:-:S05]  /*6f90*/  IMAD.MOV.U32 R24, RZ, RZ, R26 ;  /* 0x000000ffff187224 */ /* 0x000fca00078e001a */
[----:B------:R-:W-:-:S05]  /*6fa0*/  FMNMX R24, R21, R24, !PT ;  /* 0x0000001815187209 */ /* 0x000fca0007800000 */
[----:B------:R-:W-:-:S07]  /*6fb0*/  IMAD.MOV.U32 R27, RZ, RZ, R24 ;  /* 0x000000ffff1b7224 */ /* 0x000fce00078e0018 */
[----:B------:R-:W-:Y:S05]  /*6fc0*/  WARPSYNC.COLLECTIVE R10, `(.L_x_390) ;  /* 0x000000000a087348 */ /* 0x000fea0003c00000 */
[----:B------:R0:W1:Y:S02]  /*6fd0*/  SHFL.BFLY P3, R26, R27, R20, R11 ;  /* 0x0c0000141b1a7389 */ /* 0x000064000006000b */
[----:B01----:R-:W-:Y:S05]  /*6fe0*/  ENDCOLLECTIVE ;  /* 0x000000000000791b */ /* 0x003fea0003800000 */
.L_x_390:
[----:B------:R-:W-:Y:S01]  /*6ff0*/  MOV R23, R26 ;  /* 0x0000001a00177202 */ /* 0x000fe20000000f00 */
[----:B------:R-:W-:Y:S06]  /*7000*/  BRA `(.L_x_391) ;  /* 0xffffffd800487947 */ /* 0x000fec000383ffff */
.L_x_350:
[----:B---3--:R-:W-:Y:S02]  /*7010*/  IMAD.MOV.U32 R27, RZ, RZ, R21 ;  /* 0x000000ffff1b7224 */ /* 0x008fe400078e0015 */
[----:B------:R-:W-:Y:S02]  /*7020*/  IMAD.MOV.U32 R20, RZ, RZ, 0x10 ;  /* 0x00000010ff147424 */ /* 0x000fe400078e00ff */
[----:B------:R-:W-:Y:S02]  /*7030*/  IMAD.MOV.U32 R11, RZ, RZ, 0x1f ;  /* 0x0000001fff0b7424 */ /* 0x000fe400078e00ff */
[----:B------:R-:W-:-:S07]  /*7040*/  IMAD.MOV.U32 R10, RZ, RZ, -0x1 ;  /* 0xffffffffff0a7424 */ /* 0x000fce00078e00ff */
[----:B012---:R-:W-:Y:S05]  /*7050*/  WARPSYNC.COLLECTIVE R10, `(.L_x_392) ;  /* 0x000000000a087348 */ /* 0x007fea0003c00000 */
[----:B------:R3:W4:Y:S02]  /*7060*/  SHFL.BFLY P3, R26, R27, R20, R11 ;  /* 0x0c0000141b1a7389 */ /* 0x000724000006000b */
[----:B01234-:R-:W-:Y:S05]  /*7070*/  ENDCOLLECTIVE ;  /* 0x000000000000791b */ /* 0x01ffea0003800000 */
.L_x_392:
[----:B------:R-:W-:Y:S02]  /*7080*/  HFMA2 R20, -RZ, RZ, 0, 4.76837158203125e-07 ;  /* 0x00000008ff147431 */ /* 0x000fe400000001ff */
[----:B------:R-:W-:-:S04]  /*7090*/  IMAD.MOV.U32 R22, RZ, RZ, R26 ;  /* 0x000000ffff167224 */ /* 0x000fc800078e001a */
[----:B------:R-:W-:-:S04]  /*70a0*/  FADD R22, R22, R21 ;  /* 0x0000001516167221 */ /* 0x000fc80000000000 */
[----:B------:R-:W-:-:S07]  /*70b0*/  IMAD.MOV.U32 R27, RZ, RZ, R22 ;  /* 0x000000ffff1b7224 */ /* 0x000fce00078e0016 */
[----:B------:R-:W-:Y:S05]  /*70c0*/  WARPSYNC.COLLECTIVE R10, `(.L_x_393) ;  /* 0x000000000a087348 */ /* 0x000fea0003c00000 */
[----:B------:R0:W1:Y:S02]  /*70d0*/  SHFL.BFLY P3, R26, R27, R20, R11 ;  /* 0x0c0000141b1a7389 */ /* 0x000064000006000b */
[----:B01----:R-:W-:Y:S05]  /*70e0*/  ENDCOLLECTIVE ;  /* 0x000000000000791b */ /* 0x003fea0003800000 */
.L_x_393:
[----:B------:R-:W-:Y:S02]  /*70f0*/  IMAD.MOV.U32 R20, RZ, RZ, 0x4 ;  /* 0x00000004ff147424 */ /* 0x000fe400078e00ff */
[----:B------:R-:W-:-:S04]  /*7100*/  IMAD.MOV.U32 R23, RZ, RZ, R26 ;  /* 0x000000ffff177224 */ /* 0x000fc800078e001a */
[----:B------:R-:W-:-:S04]  /*7110*/  FADD R23, R22, R23 ;  /* 0x0000001716177221 */ /* 0x000fc80000000000 */
[----:B------:R-:W-:-:S07]  /*7120*/  IMAD.MOV.U32 R27, RZ, RZ, R23 ;  /* 0x000000ffff1b7224 */ /* 0x000fce00078e0017 */
[----:B------:R-:W-:Y:S05]  /*7130*/  WARPSYNC.COLLECTIVE R10, `(.L_x_394) ;  /* 0x000000000a087348 */ /* 0x000fea0003c00000 */
[----:B------:R0:W1:Y:S02]  /*7140*/  SHFL.BFLY P3, R26, R27, R20, R11 ;  /* 0x0c0000141b1a7389 */ /* 0x000064000006000b */
[----:B01----:R-:W-:Y:S05]  /*7150*/  ENDCOLLECTIVE ;  /* 0x000000000000791b */ /* 0x003fea0003800000 */
.L_x_394:
[----:B------:R-:W-:Y:S02]  /*7160*/  IMAD.MOV.U32 R20, RZ, RZ, 0x2 ;  /* 0x00000002ff147424 */ /* 0x000fe400078e00ff */
[----:B------:R-:W-:-:S04]  /*7170*/  IMAD.MOV.U32 R24, RZ, RZ, R26 ;  /* 0x000000ffff187224 */ /* 0x000fc800078e001a */
[----:B------:R-:W-:-:S04]  /*7180*/  FADD R24, R23, R24 ;  /* 0x0000001817187221 */ /* 0x000fc80000000000 */
[----:B------:R-:W-:-:S07]  /*7190*/  IMAD.MOV.U32 R27, RZ, RZ, R24 ;  /* 0x000000ffff1b7224 */ /* 0x000fce00078e0018 */
[----:B------:R-:W-:Y:S05]  /*71a0*/  WARPSYNC.COLLECTIVE R10, `(.L_x_395) ;  /* 0x000000000a087348 */ /* 0x000fea0003c00000 */
[----:B------:R0:W1:Y:S02]  /*71b0*/  SHFL.BFLY P3, R26, R27, R20, R11 ;  /* 0x0c0000141b1a7389 */ /* 0x000064000006000b */
[----:B01----:R-:W-:Y:S05]  /*71c0*/  ENDCOLLECTIVE ;  /* 0x000000000000791b */ /* 0x003fea0003800000 */
.L_x_395:
[----:B------:R-:W-:Y:S01]  /*71d0*/  IMAD.MOV.U32 R20, RZ, RZ, 0x1 ;  /* 0x00000001ff147424 */ /* 0x000fe200078e00ff */
[----:B------:R-:W-:-:S05]  /*71e0*/  MOV R25, R26 ;  /* 0x0000001a00197202 */ /* 0x000fca0000000f00 */
[----:B------:R-:W-:-:S04]  /*71f0*/  FADD R25, R24, R25 ;  /* 0x0000001918197221 */ /* 0x000fc80000000000 */
[----:B------:R-:W-:-:S07]  /*7200*/  IMAD.MOV.U32 R27, RZ, RZ, R25 ;  /* 0x000000ffff1b7224 */ /* 0x000fce00078e0019 */
[----:B------:R-:W-:Y:S05]  /*7210*/  WARPSYNC.COLLECTIVE R10, `(.L_x_396) ;  /* 0x000000000a087348 */ /* 0x000fea0003c00000 */
[----:B------:R0:W1:Y:S02]  /*7220*/  SHFL.BFLY P3, R26, R27, R20, R11 ;  /* 0x0c0000141b1a7389 */ /* 0x000064000006000b */
[----:B01----:R-:W-:Y:S05]  /*7230*/  ENDCOLLECTIVE ;  /* 0x000000000000791b */ /* 0x003fea0003800000 */
.L_x_396:
[----:B------:R-:W-:Y:S05]  /*7240*/  BRA `(.L_x_397) ;  /* 0xffffffdc00247947 */ /* 0x000fea000383ffff */
        .weak           $__internal_2_$__cuda_sm3x_div_rn_noftz_f32_slowpath
        .type           $__internal_2_$__cuda_sm3x_div_rn_noftz_f32_slowpath,@function
        .size           $__internal_2_$__cuda_sm3x_div_rn_noftz_f32_slowpath,(.L_x_412 - $__internal_2_$__cuda_sm3x_div_rn_noftz_f32_slowpath)
$__internal_2_$__cuda_sm3x_div_rn_noftz_f32_slowpath:
        /* <DEDUP_REMOVED lines=29> */
[----:B------:R-:W-:Y:S01]  /*7420*/  @P0 IMAD.MOV.U32 R6, RZ, RZ, RZ ;  /* 0x000000ffff060224 */ /* 0x000fe200078e00ff */
[----:B------:R-:W-:Y:S01]  /*7430*/  @!P0 MOV R6, 0xffffffc0 ;  /* 0xffffffc000068802 */ /* 0x000fe20000000f00 */
[----:B------:R-:W-:Y:S01]  /*7440*/  @!P0 FFMA R0, R0, 1.84467440737095516160e+19, RZ ;  /* 0x5f80000000008823 */ /* 0x000fe200000000ff */
[----:B------:R-:W-:-:S03]  /*7450*/  @!P1 FFMA R3, R3, 1.84467440737095516160e+19, RZ ;  /* 0x5f80000003039823 */ /* 0x000fc600000000ff */
[----:B------:R-:W-:-:S07]  /*7460*/  @!P1 VIADD R6, R6, 0x40 ;  /* 0x0000004006069836 */ /* 0x000fce0000000000 */
.L_x_399:
[----:B------:R-:W-:Y:S01]  /*7470*/  LEA R14, R5, 0xc0800000, 0x17 ;  /* 0xc0800000050e7811 */ /* 0x000fe200078eb8ff */
[----:B------:R-:W-:Y:S01]  /*7480*/  VIADD R13, R8, 0xffffff81 ;  /* 0xffffff81080d7836 */ /* 0x000fe20000000000 */
[----:B------:R-:W-:Y:S03]  /*7490*/  BSSY.RECONVERGENT B1, `(.L_x_404) ;  /* 0x0000035000017945 */ /* 0x000fe60003800200 */
[----:B------:R-:W-:Y:S02]  /*74a0*/  IMAD.IADD R14, R3, 0x1, -R14 ;  /* 0x00000001030e7824 */ /* 0x000fe400078e0a0e */
[C---:B------:R-:W-:Y:S01]  /*74b0*/  IMAD R0, R13.reuse, -0x800000, R0 ;  /* 0xff8000000d007824 */ /* 0x040fe200078e0200 */
[----:B------:R-:W-:Y:S01]  /*74c0*/  IADD3 R13, PT, PT, R13, 0x7f, -R5 ;  /* 0x0000007f0d0d7810 */ /* 0x000fe20007ffe805 */
[----:B------:R-:W0:Y:S01]  /*74d0*/  MUFU.RCP R16, R14 ;  /* 0x0000000e00107308 */ /* 0x000e220000001000 */
[----:B------:R-:W-:-:S03]  /*74e0*/  FADD.FTZ R15, -R14, -RZ ;  /* 0x800000ff0e0f7221 */ /* 0x000fc60000010100 */
[----:B------:R-:W-:Y:S02]  /*74f0*/  IMAD.IADD R13, R13, 0x1, R6 ;  /* 0x000000010d0d7824 */ /* 0x000fe400078e0206 */
[----:B0-----:R-:W-:-:S04]  /*7500*/  FFMA R3, R16, R15, 1 ;  /* 0x3f80000010037423 */ /* 0x001fc8000000000f */
        /* <DEDUP_REMOVED lines=21> */
[----:B------:R-:W-:Y:S02]  /*7660*/  ISETP.NE.AND P1, PT, R5, RZ, PT ;  /* 0x000000ff0500720c */ /* 0x000fe40003f25270 */
[----:B------:R-:W-:Y:S01]  /*7670*/  LOP3.LUT R13, R6, 0x7fffff, RZ, 0xc0, !PT ;  /* 0x007fffff060d7812 */ /* 0x000fe200078ec0ff */
[CCC-:B------:R-:W-:Y:S01]  /*7680*/  FFMA.RP R6, R3.reuse, R15.reuse, R8.reuse ;  /* 0x0000000f03067223 */ /* 0x1c0fe20000008008 */
[----:B------:R-:W-:Y:S01]  /*7690*/  FFMA.RM R3, R3, R15, R8 ;  /* 0x0000000f03037223 */ /* 0x000fe20000004008 */
[----:B------:R-:W-:Y:S01]  /*76a0*/  IADD3 R8, PT, PT, R5, 0x20, RZ ;  /* 0x0000002005087810 */ /* 0x000fe20007ffe0ff */
[----:B------:R-:W-:Y:S01]  /*76b0*/  IMAD.MOV R5, RZ, RZ, -R5 ;  /* 0x000000ffff057224 */ /* 0x000fe200078e0a05 */
[----:B------:R-:W-:-:S02]  /*76c0*/  LOP3.LUT R13, R13, 0x800000, RZ, 0xfc, !PT ;  /* 0x008000000d0d7812 */ /* 0x000fc400078efcff */
        /* <DEDUP_REMOVED lines=13> */
.L_x_406:
[----:B------:R-:W-:-:S04]  /*77a0*/  LOP3.LUT R0, R0, 0x80000000, RZ, 0xc0, !PT ;  /* 0x8000000000007812 */ /* 0x000fc800078ec0ff */
[----:B------:R-:W-:Y:S01]  /*77b0*/  LOP3.LUT R0, R0, 0x7f800000, RZ, 0xfc, !PT ;  /* 0x7f80000000007812 */ /* 0x000fe200078efcff */
[----:B------:R-:W-:Y:S06]  /*77c0*/  BRA `(.L_x_407) ;  /* 0x0000000000047947 */ /* 0x000fec0003800000 */
.L_x_405:
[----:B------:R-:W-:-:S07]  /*77d0*/  IMAD R0, R13, 0x800000, R0 ;  /* 0x008000000d007824 */ /* 0x000fce00078e0200 */
.L_x_407:
[----:B------:R-:W-:Y:S05]  /*77e0*/  BSYNC.RECONVERGENT B1 ;  /* 0x0000000000017941 */ /* 0x000fea0003800200 */
.L_x_404:
[----:B------:R-:W-:Y:S05]  /*77f0*/  BRA `(.L_x_408) ;  /* 0x0000000000207947 */ /* 0x000fea0003800000 */
.L_x_403:
[----:B------:R-:W-:-:S04]  /*7800*/  LOP3.LUT R0, R3, 0x80000000, R0, 0x48, !PT ;  /* 0x8000000003007812 */ /* 0x000fc800078e4800 */
[----:B------:R-:W-:Y:S01]  /*7810*/  LOP3.LUT R0, R0, 0x7f800000, RZ, 0xfc, !PT ;  /* 0x7f80000000007812 */ /* 0x000fe200078efcff */
[----:B------:R-:W-:Y:S06]  /*7820*/  BRA `(.L_x_408) ;  /* 0x0000000000147947 */ /* 0x000fec0003800000 */
.L_x_402:
[----:B------:R-:W-:Y:S01]  /*7830*/  LOP3.LUT R0, R3, 0x80000000, R0, 0x48, !PT ;  /* 0x8000000003007812 */ /* 0x000fe200078e4800 */
[----:B------:R-:W-:Y:S06]  /*7840*/  BRA `(.L_x_408) ;  /* 0x00000000000c7947 */ /* 0x000fec0003800000 */
.L_x_401:
[----:B------:R-:W0:Y:S01]  /*7850*/  MUFU.RSQ R0, -QNAN ;  /* 0xffc0000000007908 */ /* 0x000e220000001400 */
[----:B------:R-:W-:Y:S05]  /*7860*/  BRA `(.L_x_408) ;  /* 0x0000000000047947 */ /* 0x000fea0003800000 */
.L_x_400:
[----:B------:R-:W-:-:S07]  /*7870*/  FADD.FTZ R0, R0, R3 ;  /* 0x0000000300007221 */ /* 0x000fce0000010000 */
.L_x_408:
[----:B------:R-:W-:Y:S05]  /*7880*/  BSYNC.RECONVERGENT B0 ;  /* 0x0000000000007941 */ /* 0x000fea0003800200 */
.L_x_398:
[----:B------:R-:W-:Y:S02]  /*7890*/  IMAD.MOV.U32 R5, RZ, RZ, 0x0 ;  /* 0x00000000ff057424 */ /* 0x000fe400078e00ff */
[----:B0-----:R-:W-:Y:S02]  /*78a0*/  IMAD.MOV.U32 R3, RZ, RZ, R0 ;  /* 0x000000ffff037224 */ /* 0x001fe400078e0000 */
[----:B------:R-:W-:Y:S05]  /*78b0*/  RET.REL.NODEC R4 `(_Z30flash_attention_forward_kernelIfEvPKT_S2_S2_PS0_iiiibf) ;  /* 0xffffff8404d07950 */ /* 0x000fea0003c3ffff */
.L_x_409:
        /* <DEDUP_REMOVED lines=12> */
.L_x_412:


//--------------------- .nv.shared._Z30flash_attention_forward_kernelI13__nv_bfloat16EvPKT_S3_S3_PS1_iiiibf --------------------------
	.section	.nv.shared._Z30flash_attention_forward_kernelI13__nv_bfloat16EvPKT_S3_S3_PS1_iiiibf,"aw",@nobits
	.sectionflags	@""
	.align	16
	.zero		1024


//--------------------- .nv.shared.reserved.0     --------------------------
	.section	.nv.shared.reserved.0,"aw",@nobits
	.weak		__nv_reservedSMEM_offset_0_alias
	.size		__nv_reservedSMEM_offset_0_alias, 0, 64
	.other		__nv_reservedSMEM_offset_0_alias,@"STO_CUDA_RESERVED_SHARED STV_DEFAULT"
__nv_reservedSMEM_offset_0_alias:
	.zero		0
	.zero		64


//--------------------- .nv.shared._Z30flash_attention_forward_kernelI6__halfEvPKT_S3_S3_PS1_iiiibf --------------------------
	.section	.nv.shared._Z30flash_attention_forward_kernelI6__halfEvPKT_S3_S3_PS1_iiiibf,"aw",@nobits
	.sectionflags	@""
	.align	16
	.zero		1024


//--------------------- .nv.shared._Z30flash_attention_forward_kernelIfEvPKT_S2_S2_PS0_iiiibf --------------------------
	.section	.nv.shared._Z30flash_attention_forward_kernelIfEvPKT_S2_S2_PS0_iiiibf,"aw",@nobits
	.sectionflags	@""
	.align	16
	.zero		1024


//--------------------- .nv.constant0._Z30flash_attention_forward_kernelI13__nv_bfloat16EvPKT_S3_S3_PS1_iiiibf --------------------------
	.section	.nv.constant0._Z30flash_attention_forward_kernelI13__nv_bfloat16EvPKT_S3_S3_PS1_iiiibf,"a",@progbits
	.sectionflags	@""
	.align	4
.nv.constant0._Z30flash_attention_forward_kernelI13__nv_bfloat16EvPKT_S3_S3_PS1_iiiibf:
	.zero		952


//--------------------- .nv.constant0._Z30flash_attention_forward_kernelI6__halfEvPKT_S3_S3_PS1_iiiibf --------------------------
	.section	.nv.constant0._Z30flash_attention_forward_kernelI6__halfEvPKT_S3_S3_PS1_iiiibf,"a",@progbits
	.sectionflags	@""
	.align	4
.nv.constant0._Z30flash_attention_forward_kernelI6__halfEvPKT_S3_S3_PS1_iiiibf:
	.zero		952


//--------------------- .nv.constant0._Z30flash_attention_forward_kernelIfEvPKT_S2_S2_PS0_iiiibf --------------------------
	.section	.nv.constant0._Z30flash_attention_forward_kernelIfEvPKT_S2_S2_PS0_iiiibf,"a",@progbits
	.sectionflags	@""
	.align	4
.nv.constant0._Z30flash_attention_forward_kernelIfEvPKT_S2_S2_PS0_iiiibf:
	.zero		952


//--------------------- SYMBOLS --------------------------

	.type		.nv.reservedSmem.offset0,@object
	.size		.nv.reservedSmem.offset0,0x4
	.type		.nv.reservedSmem.cap,@object
	.size		.nv.reservedSmem.cap,0x4
